//
// Generated by NVIDIA NVVM Compiler
//
// Compiler Build ID: CL-36424714
// Cuda compilation tools, release 13.0, V13.0.88
// Based on NVVM 20.0.0
//

.version 9.0
.target sm_100
.address_size 64

	// .globl	_Z21initializeUnionMatrixPimi
.extern .func  (.param .b32 func_retval0) vprintf
(
	.param .b64 vprintf_param_0,
	.param .b64 vprintf_param_1
)
;
.global .align 4 .u32 devFound;
.global .align 4 .u32 dev_totalCost;
// _ZZN3cub18CUB_300001_SM_10006detail10radix_sort31DeviceRadixSortSingleTileKernelINS1_5radix10policy_hubIiiyE10Policy1000ELNS0_9SortOrderE0EiiyNS1_21identity_decomposer_tEEEvPKT1_PSA_PKT2_PSE_T3_iiT4_E12temp_storage has been demoted
// _ZZN3cub18CUB_300001_SM_10006detail10radix_sort30DeviceRadixSortHistogramKernelINS1_5radix10policy_hubIiiyE10Policy1000ELNS0_9SortOrderE0EiyNS1_21identity_decomposer_tEEEvPT2_PKT1_SA_iiT3_E12temp_storage has been demoted
// _ZZN3cub18CUB_300001_SM_10006detail10radix_sort33DeviceRadixSortExclusiveSumKernelINS1_5radix10policy_hubIiiyE10Policy1000EyEEvPT0_E12temp_storage has been demoted
// _ZZN3cub18CUB_300001_SM_10006detail10radix_sort29DeviceRadixSortOnesweepKernelINS1_5radix10policy_hubIiiyE10Policy1000ELNS0_9SortOrderE0EiiyiiNS1_21identity_decomposer_tEEEvPT5_SB_PT3_PKSC_PT1_PKSG_PT2_PKSK_T4_iiT6_E1s has been demoted
.global .align 1 .b8 _ZN34_INTERNAL_eab29dcb_4_k_cu_484e0c9e4cuda3std3__45__cpo5beginE[1];
.global .align 1 .b8 _ZN34_INTERNAL_eab29dcb_4_k_cu_484e0c9e4cuda3std3__45__cpo3endE[1];
.global .align 1 .b8 _ZN34_INTERNAL_eab29dcb_4_k_cu_484e0c9e4cuda3std3__45__cpo6cbeginE[1];
.global .align 1 .b8 _ZN34_INTERNAL_eab29dcb_4_k_cu_484e0c9e4cuda3std3__45__cpo4cendE[1];
.global .align 1 .b8 _ZN34_INTERNAL_eab29dcb_4_k_cu_484e0c9e4cuda3std3__45__cpo6rbeginE[1];
.global .align 1 .b8 _ZN34_INTERNAL_eab29dcb_4_k_cu_484e0c9e4cuda3std3__45__cpo4rendE[1];
.global .align 1 .b8 _ZN34_INTERNAL_eab29dcb_4_k_cu_484e0c9e4cuda3std3__45__cpo7crbeginE[1];
.global .align 1 .b8 _ZN34_INTERNAL_eab29dcb_4_k_cu_484e0c9e4cuda3std3__45__cpo5crendE[1];
.global .align 1 .b8 _ZN34_INTERNAL_eab29dcb_4_k_cu_484e0c9e4cuda3std3__436_GLOBAL__N__eab29dcb_4_k_cu_484e0c9e6ignoreE[1];
.global .align 1 .b8 _ZN34_INTERNAL_eab29dcb_4_k_cu_484e0c9e4cuda3std3__419piecewise_constructE[1];
.global .align 1 .b8 _ZN34_INTERNAL_eab29dcb_4_k_cu_484e0c9e4cuda3std3__48in_placeE[1];
.global .align 1 .b8 _ZN34_INTERNAL_eab29dcb_4_k_cu_484e0c9e4cuda3std3__420unreachable_sentinelE[1];
.global .align 1 .b8 _ZN34_INTERNAL_eab29dcb_4_k_cu_484e0c9e4cuda3std3__47nulloptE[1];
.global .align 1 .b8 _ZN34_INTERNAL_eab29dcb_4_k_cu_484e0c9e4cuda3std3__48unexpectE[1];
.global .align 1 .b8 _ZN34_INTERNAL_eab29dcb_4_k_cu_484e0c9e4cuda3std6ranges3__45__cpo4swapE[1];
.global .align 1 .b8 _ZN34_INTERNAL_eab29dcb_4_k_cu_484e0c9e4cuda3std6ranges3__45__cpo9iter_moveE[1];
.global .align 1 .b8 _ZN34_INTERNAL_eab29dcb_4_k_cu_484e0c9e4cuda3std6ranges3__45__cpo5beginE[1];
.global .align 1 .b8 _ZN34_INTERNAL_eab29dcb_4_k_cu_484e0c9e4cuda3std6ranges3__45__cpo3endE[1];
.global .align 1 .b8 _ZN34_INTERNAL_eab29dcb_4_k_cu_484e0c9e4cuda3std6ranges3__45__cpo6cbeginE[1];
.global .align 1 .b8 _ZN34_INTERNAL_eab29dcb_4_k_cu_484e0c9e4cuda3std6ranges3__45__cpo4cendE[1];
.global .align 1 .b8 _ZN34_INTERNAL_eab29dcb_4_k_cu_484e0c9e4cuda3std6ranges3__45__cpo7advanceE[1];
.global .align 1 .b8 _ZN34_INTERNAL_eab29dcb_4_k_cu_484e0c9e4cuda3std6ranges3__45__cpo9iter_swapE[1];
.global .align 1 .b8 _ZN34_INTERNAL_eab29dcb_4_k_cu_484e0c9e4cuda3std6ranges3__45__cpo4nextE[1];
.global .align 1 .b8 _ZN34_INTERNAL_eab29dcb_4_k_cu_484e0c9e4cuda3std6ranges3__45__cpo4prevE[1];
.global .align 1 .b8 _ZN34_INTERNAL_eab29dcb_4_k_cu_484e0c9e4cuda3std6ranges3__45__cpo4dataE[1];
.global .align 1 .b8 _ZN34_INTERNAL_eab29dcb_4_k_cu_484e0c9e4cuda3std6ranges3__45__cpo5cdataE[1];
.global .align 1 .b8 _ZN34_INTERNAL_eab29dcb_4_k_cu_484e0c9e4cuda3std6ranges3__45__cpo4sizeE[1];
.global .align 1 .b8 _ZN34_INTERNAL_eab29dcb_4_k_cu_484e0c9e4cuda3std6ranges3__45__cpo5ssizeE[1];
.global .align 1 .b8 _ZN34_INTERNAL_eab29dcb_4_k_cu_484e0c9e4cuda3std6ranges3__45__cpo8distanceE[1];
.global .align 1 .b8 _ZN34_INTERNAL_eab29dcb_4_k_cu_484e0c9e6thrust24THRUST_300001_SM_1000_NS8cuda_cub3parE[1];
.global .align 1 .b8 _ZN34_INTERNAL_eab29dcb_4_k_cu_484e0c9e6thrust24THRUST_300001_SM_1000_NS8cuda_cub10par_nosyncE[1];
.global .align 1 .b8 _ZN34_INTERNAL_eab29dcb_4_k_cu_484e0c9e6thrust24THRUST_300001_SM_1000_NS6system6detail10sequential3seqE[1];
.global .align 1 .b8 _ZN34_INTERNAL_eab29dcb_4_k_cu_484e0c9e6thrust24THRUST_300001_SM_1000_NS6system3cpp3parE[1];
.global .align 1 .b8 _ZN34_INTERNAL_eab29dcb_4_k_cu_484e0c9e6thrust24THRUST_300001_SM_1000_NS12placeholders2_1E[1];
.global .align 1 .b8 _ZN34_INTERNAL_eab29dcb_4_k_cu_484e0c9e6thrust24THRUST_300001_SM_1000_NS12placeholders2_2E[1];
.global .align 1 .b8 _ZN34_INTERNAL_eab29dcb_4_k_cu_484e0c9e6thrust24THRUST_300001_SM_1000_NS12placeholders2_3E[1];
.global .align 1 .b8 _ZN34_INTERNAL_eab29dcb_4_k_cu_484e0c9e6thrust24THRUST_300001_SM_1000_NS12placeholders2_4E[1];
.global .align 1 .b8 _ZN34_INTERNAL_eab29dcb_4_k_cu_484e0c9e6thrust24THRUST_300001_SM_1000_NS12placeholders2_5E[1];
.global .align 1 .b8 _ZN34_INTERNAL_eab29dcb_4_k_cu_484e0c9e6thrust24THRUST_300001_SM_1000_NS12placeholders2_6E[1];
.global .align 1 .b8 _ZN34_INTERNAL_eab29dcb_4_k_cu_484e0c9e6thrust24THRUST_300001_SM_1000_NS12placeholders2_7E[1];
.global .align 1 .b8 _ZN34_INTERNAL_eab29dcb_4_k_cu_484e0c9e6thrust24THRUST_300001_SM_1000_NS12placeholders2_8E[1];
.global .align 1 .b8 _ZN34_INTERNAL_eab29dcb_4_k_cu_484e0c9e6thrust24THRUST_300001_SM_1000_NS12placeholders2_9E[1];
.global .align 1 .b8 _ZN34_INTERNAL_eab29dcb_4_k_cu_484e0c9e6thrust24THRUST_300001_SM_1000_NS12placeholders3_10E[1];
.global .align 1 .b8 _ZN34_INTERNAL_eab29dcb_4_k_cu_484e0c9e6thrust24THRUST_300001_SM_1000_NS3seqE[1];
.global .align 1 .b8 _ZN34_INTERNAL_eab29dcb_4_k_cu_484e0c9e6thrust24THRUST_300001_SM_1000_NS6deviceE[1];
.global .align 1 .b8 $str[4] = {37, 100, 32};
.global .align 1 .b8 $str$1[2] = {10};

.visible .entry _Z21initializeUnionMatrixPimi(
	.param .u64 .ptr .align 1 _Z21initializeUnionMatrixPimi_param_0,
	.param .u64 _Z21initializeUnionMatrixPimi_param_1,
	.param .u32 _Z21initializeUnionMatrixPimi_param_2
)
{
	.reg .pred 	%p<3>;
	.reg .b32 	%r<13>;
	.reg .b64 	%rd<12>;

	ld.param.u64 	%rd3, [_Z21initializeUnionMatrixPimi_param_0];
	ld.param.u64 	%rd2, [_Z21initializeUnionMatrixPimi_param_1];
	ld.param.u32 	%r3, [_Z21initializeUnionMatrixPimi_param_2];
	cvta.to.global.u64 	%rd1, %rd3;
	mov.u32 	%r4, %ctaid.y;
	mov.u32 	%r5, %ntid.y;
	mov.u32 	%r6, %tid.y;
	mad.lo.s32 	%r1, %r4, %r5, %r6;
	mov.u32 	%r7, %ctaid.x;
	mov.u32 	%r8, %ntid.x;
	mov.u32 	%r9, %tid.x;
	mad.lo.s32 	%r2, %r7, %r8, %r9;
	max.s32 	%r10, %r1, %r2;
	setp.ge.s32 	%p1, %r10, %r3;
	@%p1 bra 	$L__BB0_4;
	setp.ne.s32 	%p2, %r1, %r2;
	@%p2 bra 	$L__BB0_3;
	cvt.u64.u32 	%rd8, %r1;
	mad.lo.s64 	%rd9, %rd2, %rd8, %rd1;
	mul.wide.u32 	%rd10, %r1, 4;
	add.s64 	%rd11, %rd9, %rd10;
	mov.b32 	%r12, 1;
	st.global.u32 	[%rd11], %r12;
	bra.uni 	$L__BB0_4;
$L__BB0_3:
	cvt.u64.u32 	%rd4, %r1;
	mad.lo.s64 	%rd5, %rd2, %rd4, %rd1;
	mul.wide.s32 	%rd6, %r2, 4;
	add.s64 	%rd7, %rd5, %rd6;
	mov.b32 	%r11, 0;
	st.global.u32 	[%rd7], %r11;
$L__BB0_4:
	bar.sync 	0;
	ret;

}
	// .globl	_Z8setValuePiS_m
.visible .entry _Z8setValuePiS_m(
	.param .u64 .ptr .align 1 _Z8setValuePiS_m_param_0,
	.param .u64 .ptr .align 1 _Z8setValuePiS_m_param_1,
	.param .u64 _Z8setValuePiS_m_param_2
)
{
	.reg .b32 	%r<4>;
	.reg .b64 	%rd<14>;

	ld.param.u64 	%rd1, [_Z8setValuePiS_m_param_0];
	ld.param.u64 	%rd2, [_Z8setValuePiS_m_param_1];
	ld.param.u64 	%rd3, [_Z8setValuePiS_m_param_2];
	cvta.to.global.u64 	%rd4, %rd1;
	cvta.to.global.u64 	%rd5, %rd2;
	ld.global.s32 	%rd6, [%rd5];
	mad.lo.s64 	%rd7, %rd3, %rd6, %rd4;
	ld.global.u32 	%r1, [%rd5+4];
	mul.wide.s32 	%rd8, %r1, 4;
	add.s64 	%rd9, %rd7, %rd8;
	mov.b32 	%r2, 1;
	st.global.u32 	[%rd9], %r2;
	ld.global.s32 	%rd10, [%rd5+4];
	mad.lo.s64 	%rd11, %rd3, %rd10, %rd4;
	ld.global.u32 	%r3, [%rd5];
	mul.wide.s32 	%rd12, %r3, 4;
	add.s64 	%rd13, %rd11, %rd12;
	st.global.u32 	[%rd13], %r2;
	ret;

}
	// .globl	_Z5orColPimiS_
.visible .entry _Z5orColPimiS_(
	.param .u64 .ptr .align 1 _Z5orColPimiS__param_0,
	.param .u64 _Z5orColPimiS__param_1,
	.param .u32 _Z5orColPimiS__param_2,
	.param .u64 .ptr .align 1 _Z5orColPimiS__param_3
)
{
	.reg .pred 	%p<4>;
	.reg .b32 	%r<12>;
	.reg .b64 	%rd<12>;

	ld.param.u64 	%rd3, [_Z5orColPimiS__param_0];
	ld.param.u64 	%rd4, [_Z5orColPimiS__param_1];
	ld.param.u32 	%r3, [_Z5orColPimiS__param_2];
	ld.param.u64 	%rd5, [_Z5orColPimiS__param_3];
	mov.u32 	%r4, %ctaid.x;
	mov.u32 	%r5, %ntid.x;
	mov.u32 	%r6, %tid.x;
	mad.lo.s32 	%r1, %r4, %r5, %r6;
	setp.ge.s32 	%p1, %r1, %r3;
	@%p1 bra 	$L__BB2_5;
	cvta.to.global.u64 	%rd6, %rd5;
	ld.global.u32 	%r7, [%rd6+4];
	ld.global.u32 	%r8, [%rd6];
	cvta.to.global.u64 	%rd7, %rd3;
	cvt.s64.s32 	%rd8, %r1;
	mad.lo.s64 	%rd9, %rd4, %rd8, %rd7;
	mul.wide.s32 	%rd10, %r8, 4;
	add.s64 	%rd1, %rd9, %rd10;
	ld.global.u32 	%r9, [%rd1];
	mul.wide.s32 	%rd11, %r7, 4;
	add.s64 	%rd2, %rd9, %rd11;
	ld.global.u32 	%r2, [%rd2];
	setp.ne.s32 	%p2, %r9, 1;
	@%p2 bra 	$L__BB2_3;
	mov.b32 	%r10, 1;
	st.global.u32 	[%rd2], %r10;
$L__BB2_3:
	setp.ne.s32 	%p3, %r2, 1;
	@%p3 bra 	$L__BB2_5;
	mov.b32 	%r11, 1;
	st.global.u32 	[%rd1], %r11;
$L__BB2_5:
	bar.sync 	0;
	ret;

}
	// .globl	_Z6updatePimiS_
.visible .entry _Z6updatePimiS_(
	.param .u64 .ptr .align 1 _Z6updatePimiS__param_0,
	.param .u64 _Z6updatePimiS__param_1,
	.param .u32 _Z6updatePimiS__param_2,
	.param .u64 .ptr .align 1 _Z6updatePimiS__param_3
)
{
	.reg .pred 	%p<6>;
	.reg .b32 	%r<19>;
	.reg .b64 	%rd<16>;

	ld.param.u64 	%rd5, [_Z6updatePimiS__param_0];
	ld.param.u64 	%rd4, [_Z6updatePimiS__param_1];
	ld.param.u32 	%r4, [_Z6updatePimiS__param_2];
	ld.param.u64 	%rd6, [_Z6updatePimiS__param_3];
	cvta.to.global.u64 	%rd1, %rd5;
	cvta.to.global.u64 	%rd7, %rd6;
	ld.global.u32 	%r6, [%rd7];
	mov.u32 	%r7, %ctaid.y;
	mov.u32 	%r8, %ntid.y;
	mov.u32 	%r9, %tid.y;
	mad.lo.s32 	%r10, %r7, %r8, %r9;
	mov.u32 	%r11, %ctaid.x;
	mov.u32 	%r12, %ntid.x;
	mov.u32 	%r13, %tid.x;
	mad.lo.s32 	%r14, %r11, %r12, %r13;
	max.s32 	%r15, %r14, %r10;
	setp.ge.s32 	%p1, %r15, %r4;
	setp.eq.s32 	%p2, %r14, %r6;
	or.pred  	%p3, %p1, %p2;
	@%p3 bra 	$L__BB3_4;
	cvt.u64.u32 	%rd8, %r10;
	mad.lo.s64 	%rd2, %rd4, %rd8, %rd1;
	mul.wide.s32 	%rd9, %r6, 4;
	add.s64 	%rd10, %rd2, %rd9;
	ld.global.u32 	%r16, [%rd10];
	setp.ne.s32 	%p4, %r16, 1;
	@%p4 bra 	$L__BB3_4;
	cvt.s64.s32 	%rd3, %r14;
	mad.lo.s64 	%rd11, %rd4, %rd3, %rd1;
	add.s64 	%rd13, %rd11, %rd9;
	ld.global.u32 	%r17, [%rd13];
	setp.ne.s32 	%p5, %r17, 1;
	@%p5 bra 	$L__BB3_4;
	shl.b64 	%rd14, %rd3, 2;
	add.s64 	%rd15, %rd2, %rd14;
	mov.b32 	%r18, 1;
	st.global.u32 	[%rd15], %r18;
$L__BB3_4:
	bar.sync 	0;
	ret;

}
	// .globl	_Z8checkSetPiS_miS_
.visible .entry _Z8checkSetPiS_miS_(
	.param .u64 .ptr .align 1 _Z8checkSetPiS_miS__param_0,
	.param .u64 .ptr .align 1 _Z8checkSetPiS_miS__param_1,
	.param .u64 _Z8checkSetPiS_miS__param_2,
	.param .u32 _Z8checkSetPiS_miS__param_3,
	.param .u64 .ptr .align 1 _Z8checkSetPiS_miS__param_4
)
{
	.reg .pred 	%p<5>;
	.reg .b32 	%r<10>;
	.reg .b64 	%rd<17>;

	ld.param.u64 	%rd1, [_Z8checkSetPiS_miS__param_0];
	ld.param.u64 	%rd2, [_Z8checkSetPiS_miS__param_1];
	ld.param.u64 	%rd3, [_Z8checkSetPiS_miS__param_2];
	ld.param.u32 	%r2, [_Z8checkSetPiS_miS__param_3];
	ld.param.u64 	%rd4, [_Z8checkSetPiS_miS__param_4];
	mov.u32 	%r3, %ctaid.x;
	mov.u32 	%r4, %ntid.x;
	mov.u32 	%r5, %tid.x;
	mad.lo.s32 	%r1, %r3, %r4, %r5;
	setp.ge.s32 	%p1, %r1, %r2;
	@%p1 bra 	$L__BB4_3;
	cvta.to.global.u64 	%rd5, %rd4;
	cvta.to.global.u64 	%rd6, %rd1;
	ld.global.s32 	%rd7, [%rd5];
	mad.lo.s64 	%rd8, %rd3, %rd7, %rd6;
	mul.wide.s32 	%rd9, %r1, 4;
	add.s64 	%rd10, %rd8, %rd9;
	ld.global.u32 	%r6, [%rd10];
	ld.global.s32 	%rd11, [%rd5+4];
	mad.lo.s64 	%rd12, %rd3, %rd11, %rd6;
	add.s64 	%rd13, %rd12, %rd9;
	ld.global.u32 	%r7, [%rd13];
	setp.ne.s32 	%p2, %r6, 1;
	setp.ne.s32 	%p3, %r7, 1;
	or.pred  	%p4, %p2, %p3;
	@%p4 bra 	$L__BB4_3;
	cvta.to.global.u64 	%rd14, %rd2;
	add.s64 	%rd16, %rd14, %rd9;
	mov.b32 	%r9, 1;
	st.global.u32 	[%rd16], %r9;
$L__BB4_3:
	bar.sync 	0;
	ret;

}
	// .globl	_Z10arrayCheckPii
.visible .entry _Z10arrayCheckPii(
	.param .u64 .ptr .align 1 _Z10arrayCheckPii_param_0,
	.param .u32 _Z10arrayCheckPii_param_1
)
{
	.reg .pred 	%p<3>;
	.reg .b32 	%r<8>;
	.reg .b64 	%rd<5>;

	ld.param.u64 	%rd1, [_Z10arrayCheckPii_param_0];
	ld.param.u32 	%r2, [_Z10arrayCheckPii_param_1];
	mov.u32 	%r3, %ctaid.x;
	mov.u32 	%r4, %ntid.x;
	mov.u32 	%r5, %tid.x;
	mad.lo.s32 	%r1, %r3, %r4, %r5;
	setp.ge.s32 	%p1, %r1, %r2;
	@%p1 bra 	$L__BB5_3;
	cvta.to.global.u64 	%rd2, %rd1;
	mul.wide.s32 	%rd3, %r1, 4;
	add.s64 	%rd4, %rd2, %rd3;
	ld.global.u32 	%r6, [%rd4];
	setp.ne.s32 	%p2, %r6, 1;
	@%p2 bra 	$L__BB5_3;
	mov.b32 	%r7, 1;
	st.global.u32 	[devFound], %r7;
$L__BB5_3:
	bar.sync 	0;
	ret;

}
	// .globl	_Z16resetGlobalFoundv
.visible .entry _Z16resetGlobalFoundv()
{
	.reg .b32 	%r<2>;

	mov.b32 	%r1, 0;
	st.global.u32 	[devFound], %r1;
	ret;

}
	// .globl	_Z15resetArrayCheckPii
.visible .entry _Z15resetArrayCheckPii(
	.param .u64 .ptr .align 1 _Z15resetArrayCheckPii_param_0,
	.param .u32 _Z15resetArrayCheckPii_param_1
)
{
	.reg .pred 	%p<2>;
	.reg .b32 	%r<7>;
	.reg .b64 	%rd<5>;

	ld.param.u64 	%rd1, [_Z15resetArrayCheckPii_param_0];
	ld.param.u32 	%r2, [_Z15resetArrayCheckPii_param_1];
	mov.u32 	%r3, %ctaid.x;
	mov.u32 	%r4, %ntid.x;
	mov.u32 	%r5, %tid.x;
	mad.lo.s32 	%r1, %r3, %r4, %r5;
	setp.ge.s32 	%p1, %r1, %r2;
	@%p1 bra 	$L__BB7_2;
	cvta.to.global.u64 	%rd2, %rd1;
	mul.wide.s32 	%rd3, %r1, 4;
	add.s64 	%rd4, %rd2, %rd3;
	mov.b32 	%r6, 0;
	st.global.u32 	[%rd4], %r6;
$L__BB7_2:
	ret;

}
	// .globl	_Z9fillOrderPiii
.visible .entry _Z9fillOrderPiii(
	.param .u64 .ptr .align 1 _Z9fillOrderPiii_param_0,
	.param .u32 _Z9fillOrderPiii_param_1,
	.param .u32 _Z9fillOrderPiii_param_2
)
{
	.reg .pred 	%p<2>;
	.reg .b32 	%r<6>;
	.reg .b64 	%rd<5>;

	ld.param.u64 	%rd1, [_Z9fillOrderPiii_param_0];
	ld.param.u32 	%r2, [_Z9fillOrderPiii_param_1];
	mov.u32 	%r3, %ctaid.x;
	mov.u32 	%r4, %ntid.x;
	mov.u32 	%r5, %tid.x;
	mad.lo.s32 	%r1, %r3, %r4, %r5;
	setp.ge.s32 	%p1, %r1, %r2;
	@%p1 bra 	$L__BB8_2;
	cvta.to.global.u64 	%rd2, %rd1;
	mul.wide.s32 	%rd3, %r1, 4;
	add.s64 	%rd4, %rd2, %rd3;
	st.global.u32 	[%rd4], %r1;
$L__BB8_2:
	bar.sync 	0;
	ret;

}
	// .globl	_Z13copyingGraphsPhPii
.visible .entry _Z13copyingGraphsPhPii(
	.param .u64 .ptr .align 1 _Z13copyingGraphsPhPii_param_0,
	.param .u64 .ptr .align 1 _Z13copyingGraphsPhPii_param_1,
	.param .u32 _Z13copyingGraphsPhPii_param_2
)
{
	.reg .pred 	%p<2>;
	.reg .b32 	%r<7>;
	.reg .b64 	%rd<9>;

	ld.param.u64 	%rd1, [_Z13copyingGraphsPhPii_param_0];
	ld.param.u64 	%rd2, [_Z13copyingGraphsPhPii_param_1];
	ld.param.u32 	%r2, [_Z13copyingGraphsPhPii_param_2];
	mov.u32 	%r3, %ctaid.x;
	mov.u32 	%r4, %ntid.x;
	mov.u32 	%r5, %tid.x;
	mad.lo.s32 	%r1, %r3, %r4, %r5;
	setp.ge.s32 	%p1, %r1, %r2;
	@%p1 bra 	$L__BB9_2;
	cvta.to.global.u64 	%rd3, %rd1;
	cvta.to.global.u64 	%rd4, %rd2;
	cvt.s64.s32 	%rd5, %r1;
	add.s64 	%rd6, %rd3, %rd5;
	ld.global.u8 	%r6, [%rd6];
	mul.wide.s32 	%rd7, %r1, 4;
	add.s64 	%rd8, %rd4, %rd7;
	st.global.u32 	[%rd8], %r6;
$L__BB9_2:
	bar.sync 	0;
	ret;

}
	// .globl	_Z14addToMinWeightPhPii
.visible .entry _Z14addToMinWeightPhPii(
	.param .u64 .ptr .align 1 _Z14addToMinWeightPhPii_param_0,
	.param .u64 .ptr .align 1 _Z14addToMinWeightPhPii_param_1,
	.param .u32 _Z14addToMinWeightPhPii_param_2
)
{
	.reg .b32 	%r<7>;
	.reg .b64 	%rd<9>;

	ld.param.u64 	%rd1, [_Z14addToMinWeightPhPii_param_0];
	ld.param.u64 	%rd2, [_Z14addToMinWeightPhPii_param_1];
	ld.param.u32 	%r1, [_Z14addToMinWeightPhPii_param_2];
	cvta.to.global.u64 	%rd3, %rd1;
	cvta.to.global.u64 	%rd4, %rd2;
	ld.global.u32 	%r2, [%rd4];
	ld.global.s32 	%rd5, [%rd4+4];
	mul.lo.s32 	%r3, %r2, %r1;
	cvt.s64.s32 	%rd6, %r3;
	add.s64 	%rd7, %rd6, %rd5;
	add.s64 	%rd8, %rd3, %rd7;
	ld.global.u8 	%r4, [%rd8];
	ld.global.u32 	%r5, [dev_totalCost];
	add.s32 	%r6, %r5, %r4;
	st.global.u32 	[dev_totalCost], %r6;
	ret;

}
	// .globl	_Z8getValuePhPiS0_ii
.visible .entry _Z8getValuePhPiS0_ii(
	.param .u64 .ptr .align 1 _Z8getValuePhPiS0_ii_param_0,
	.param .u64 .ptr .align 1 _Z8getValuePhPiS0_ii_param_1,
	.param .u64 .ptr .align 1 _Z8getValuePhPiS0_ii_param_2,
	.param .u32 _Z8getValuePhPiS0_ii_param_3,
	.param .u32 _Z8getValuePhPiS0_ii_param_4
)
{
	.reg .b32 	%r<7>;
	.reg .b64 	%rd<7>;

	ld.param.u64 	%rd1, [_Z8getValuePhPiS0_ii_param_1];
	ld.param.u64 	%rd2, [_Z8getValuePhPiS0_ii_param_2];
	ld.param.u32 	%r1, [_Z8getValuePhPiS0_ii_param_3];
	ld.param.u32 	%r2, [_Z8getValuePhPiS0_ii_param_4];
	cvta.to.global.u64 	%rd3, %rd2;
	cvta.to.global.u64 	%rd4, %rd1;
	mul.wide.s32 	%rd5, %r1, 4;
	add.s64 	%rd6, %rd4, %rd5;
	ld.global.u32 	%r3, [%rd6];
	div.s32 	%r4, %r3, %r2;
	mul.lo.s32 	%r5, %r4, %r2;
	sub.s32 	%r6, %r3, %r5;
	st.global.u32 	[%rd3], %r4;
	st.global.u32 	[%rd3+4], %r6;
	ret;

}
	// .globl	_Z6printAPii
.visible .entry _Z6printAPii(
	.param .u64 .ptr .align 1 _Z6printAPii_param_0,
	.param .u32 _Z6printAPii_param_1
)
{
	.local .align 8 .b8 	__local_depot12[8];
	.reg .b64 	%SP;
	.reg .b64 	%SPL;
	.reg .pred 	%p<10>;
	.reg .b32 	%r<112>;
	.reg .b64 	%rd<32>;

	mov.u64 	%SPL, __local_depot12;
	cvta.local.u64 	%SP, %SPL;
	ld.param.u64 	%rd9, [_Z6printAPii_param_0];
	ld.param.u32 	%r16, [_Z6printAPii_param_1];
	cvta.to.global.u64 	%rd1, %rd9;
	add.u64 	%rd10, %SP, 0;
	add.u64 	%rd2, %SPL, 0;
	setp.lt.s32 	%p1, %r16, 1;
	@%p1 bra 	$L__BB12_13;
	and.b32  	%r1, %r16, 15;
	setp.lt.u32 	%p2, %r16, 16;
	mov.b32 	%r109, 0;
	@%p2 bra 	$L__BB12_4;
	and.b32  	%r109, %r16, 2147483632;
	neg.s32 	%r107, %r109;
	add.s64 	%rd30, %rd1, 32;
	mov.u64 	%rd11, $str;
$L__BB12_3:
	.pragma "nounroll";
	ld.global.u32 	%r18, [%rd30+-32];
	st.local.u32 	[%rd2], %r18;
	cvta.global.u64 	%rd12, %rd11;
	{ // callseq 0, 0
	.param .b64 param0;
	st.param.b64 	[param0], %rd12;
	.param .b64 param1;
	st.param.b64 	[param1], %rd10;
	.param .b32 retval0;
	call.uni (retval0), 
	vprintf, 
	(
	param0, 
	param1
	);
	ld.param.b32 	%r19, [retval0];
	} // callseq 0
	ld.global.u32 	%r21, [%rd30+-28];
	st.local.u32 	[%rd2], %r21;
	{ // callseq 1, 0
	.param .b64 param0;
	st.param.b64 	[param0], %rd12;
	.param .b64 param1;
	st.param.b64 	[param1], %rd10;
	.param .b32 retval0;
	call.uni (retval0), 
	vprintf, 
	(
	param0, 
	param1
	);
	ld.param.b32 	%r22, [retval0];
	} // callseq 1
	ld.global.u32 	%r24, [%rd30+-24];
	st.local.u32 	[%rd2], %r24;
	{ // callseq 2, 0
	.param .b64 param0;
	st.param.b64 	[param0], %rd12;
	.param .b64 param1;
	st.param.b64 	[param1], %rd10;
	.param .b32 retval0;
	call.uni (retval0), 
	vprintf, 
	(
	param0, 
	param1
	);
	ld.param.b32 	%r25, [retval0];
	} // callseq 2
	ld.global.u32 	%r27, [%rd30+-20];
	st.local.u32 	[%rd2], %r27;
	{ // callseq 3, 0
	.param .b64 param0;
	st.param.b64 	[param0], %rd12;
	.param .b64 param1;
	st.param.b64 	[param1], %rd10;
	.param .b32 retval0;
	call.uni (retval0), 
	vprintf, 
	(
	param0, 
	param1
	);
	ld.param.b32 	%r28, [retval0];
	} // callseq 3
	ld.global.u32 	%r30, [%rd30+-16];
	st.local.u32 	[%rd2], %r30;
	{ // callseq 4, 0
	.param .b64 param0;
	st.param.b64 	[param0], %rd12;
	.param .b64 param1;
	st.param.b64 	[param1], %rd10;
	.param .b32 retval0;
	call.uni (retval0), 
	vprintf, 
	(
	param0, 
	param1
	);
	ld.param.b32 	%r31, [retval0];
	} // callseq 4
	ld.global.u32 	%r33, [%rd30+-12];
	st.local.u32 	[%rd2], %r33;
	{ // callseq 5, 0
	.param .b64 param0;
	st.param.b64 	[param0], %rd12;
	.param .b64 param1;
	st.param.b64 	[param1], %rd10;
	.param .b32 retval0;
	call.uni (retval0), 
	vprintf, 
	(
	param0, 
	param1
	);
	ld.param.b32 	%r34, [retval0];
	} // callseq 5
	ld.global.u32 	%r36, [%rd30+-8];
	st.local.u32 	[%rd2], %r36;
	{ // callseq 6, 0
	.param .b64 param0;
	st.param.b64 	[param0], %rd12;
	.param .b64 param1;
	st.param.b64 	[param1], %rd10;
	.param .b32 retval0;
	call.uni (retval0), 
	vprintf, 
	(
	param0, 
	param1
	);
	ld.param.b32 	%r37, [retval0];
	} // callseq 6
	ld.global.u32 	%r39, [%rd30+-4];
	st.local.u32 	[%rd2], %r39;
	{ // callseq 7, 0
	.param .b64 param0;
	st.param.b64 	[param0], %rd12;
	.param .b64 param1;
	st.param.b64 	[param1], %rd10;
	.param .b32 retval0;
	call.uni (retval0), 
	vprintf, 
	(
	param0, 
	param1
	);
	ld.param.b32 	%r40, [retval0];
	} // callseq 7
	ld.global.u32 	%r42, [%rd30];
	st.local.u32 	[%rd2], %r42;
	{ // callseq 8, 0
	.param .b64 param0;
	st.param.b64 	[param0], %rd12;
	.param .b64 param1;
	st.param.b64 	[param1], %rd10;
	.param .b32 retval0;
	call.uni (retval0), 
	vprintf, 
	(
	param0, 
	param1
	);
	ld.param.b32 	%r43, [retval0];
	} // callseq 8
	ld.global.u32 	%r45, [%rd30+4];
	st.local.u32 	[%rd2], %r45;
	{ // callseq 9, 0
	.param .b64 param0;
	st.param.b64 	[param0], %rd12;
	.param .b64 param1;
	st.param.b64 	[param1], %rd10;
	.param .b32 retval0;
	call.uni (retval0), 
	vprintf, 
	(
	param0, 
	param1
	);
	ld.param.b32 	%r46, [retval0];
	} // callseq 9
	ld.global.u32 	%r48, [%rd30+8];
	st.local.u32 	[%rd2], %r48;
	{ // callseq 10, 0
	.param .b64 param0;
	st.param.b64 	[param0], %rd12;
	.param .b64 param1;
	st.param.b64 	[param1], %rd10;
	.param .b32 retval0;
	call.uni (retval0), 
	vprintf, 
	(
	param0, 
	param1
	);
	ld.param.b32 	%r49, [retval0];
	} // callseq 10
	ld.global.u32 	%r51, [%rd30+12];
	st.local.u32 	[%rd2], %r51;
	{ // callseq 11, 0
	.param .b64 param0;
	st.param.b64 	[param0], %rd12;
	.param .b64 param1;
	st.param.b64 	[param1], %rd10;
	.param .b32 retval0;
	call.uni (retval0), 
	vprintf, 
	(
	param0, 
	param1
	);
	ld.param.b32 	%r52, [retval0];
	} // callseq 11
	ld.global.u32 	%r54, [%rd30+16];
	st.local.u32 	[%rd2], %r54;
	{ // callseq 12, 0
	.param .b64 param0;
	st.param.b64 	[param0], %rd12;
	.param .b64 param1;
	st.param.b64 	[param1], %rd10;
	.param .b32 retval0;
	call.uni (retval0), 
	vprintf, 
	(
	param0, 
	param1
	);
	ld.param.b32 	%r55, [retval0];
	} // callseq 12
	ld.global.u32 	%r57, [%rd30+20];
	st.local.u32 	[%rd2], %r57;
	{ // callseq 13, 0
	.param .b64 param0;
	st.param.b64 	[param0], %rd12;
	.param .b64 param1;
	st.param.b64 	[param1], %rd10;
	.param .b32 retval0;
	call.uni (retval0), 
	vprintf, 
	(
	param0, 
	param1
	);
	ld.param.b32 	%r58, [retval0];
	} // callseq 13
	ld.global.u32 	%r60, [%rd30+24];
	st.local.u32 	[%rd2], %r60;
	{ // callseq 14, 0
	.param .b64 param0;
	st.param.b64 	[param0], %rd12;
	.param .b64 param1;
	st.param.b64 	[param1], %rd10;
	.param .b32 retval0;
	call.uni (retval0), 
	vprintf, 
	(
	param0, 
	param1
	);
	ld.param.b32 	%r61, [retval0];
	} // callseq 14
	ld.global.u32 	%r63, [%rd30+28];
	st.local.u32 	[%rd2], %r63;
	{ // callseq 15, 0
	.param .b64 param0;
	st.param.b64 	[param0], %rd12;
	.param .b64 param1;
	st.param.b64 	[param1], %rd10;
	.param .b32 retval0;
	call.uni (retval0), 
	vprintf, 
	(
	param0, 
	param1
	);
	ld.param.b32 	%r64, [retval0];
	} // callseq 15
	add.s32 	%r107, %r107, 16;
	add.s64 	%rd30, %rd30, 64;
	setp.ne.s32 	%p3, %r107, 0;
	@%p3 bra 	$L__BB12_3;
$L__BB12_4:
	setp.eq.s32 	%p4, %r1, 0;
	@%p4 bra 	$L__BB12_13;
	and.b32  	%r7, %r16, 7;
	setp.lt.u32 	%p5, %r1, 8;
	@%p5 bra 	$L__BB12_7;
	mul.wide.u32 	%rd14, %r109, 4;
	add.s64 	%rd15, %rd1, %rd14;
	ld.global.u32 	%r66, [%rd15];
	st.local.u32 	[%rd2], %r66;
	mov.u64 	%rd16, $str;
	cvta.global.u64 	%rd17, %rd16;
	{ // callseq 16, 0
	.param .b64 param0;
	st.param.b64 	[param0], %rd17;
	.param .b64 param1;
	st.param.b64 	[param1], %rd10;
	.param .b32 retval0;
	call.uni (retval0), 
	vprintf, 
	(
	param0, 
	param1
	);
	ld.param.b32 	%r67, [retval0];
	} // callseq 16
	ld.global.u32 	%r69, [%rd15+4];
	st.local.u32 	[%rd2], %r69;
	{ // callseq 17, 0
	.param .b64 param0;
	st.param.b64 	[param0], %rd17;
	.param .b64 param1;
	st.param.b64 	[param1], %rd10;
	.param .b32 retval0;
	call.uni (retval0), 
	vprintf, 
	(
	param0, 
	param1
	);
	ld.param.b32 	%r70, [retval0];
	} // callseq 17
	ld.global.u32 	%r72, [%rd15+8];
	st.local.u32 	[%rd2], %r72;
	{ // callseq 18, 0
	.param .b64 param0;
	st.param.b64 	[param0], %rd17;
	.param .b64 param1;
	st.param.b64 	[param1], %rd10;
	.param .b32 retval0;
	call.uni (retval0), 
	vprintf, 
	(
	param0, 
	param1
	);
	ld.param.b32 	%r73, [retval0];
	} // callseq 18
	ld.global.u32 	%r75, [%rd15+12];
	st.local.u32 	[%rd2], %r75;
	{ // callseq 19, 0
	.param .b64 param0;
	st.param.b64 	[param0], %rd17;
	.param .b64 param1;
	st.param.b64 	[param1], %rd10;
	.param .b32 retval0;
	call.uni (retval0), 
	vprintf, 
	(
	param0, 
	param1
	);
	ld.param.b32 	%r76, [retval0];
	} // callseq 19
	ld.global.u32 	%r78, [%rd15+16];
	st.local.u32 	[%rd2], %r78;
	{ // callseq 20, 0
	.param .b64 param0;
	st.param.b64 	[param0], %rd17;
	.param .b64 param1;
	st.param.b64 	[param1], %rd10;
	.param .b32 retval0;
	call.uni (retval0), 
	vprintf, 
	(
	param0, 
	param1
	);
	ld.param.b32 	%r79, [retval0];
	} // callseq 20
	ld.global.u32 	%r81, [%rd15+20];
	st.local.u32 	[%rd2], %r81;
	{ // callseq 21, 0
	.param .b64 param0;
	st.param.b64 	[param0], %rd17;
	.param .b64 param1;
	st.param.b64 	[param1], %rd10;
	.param .b32 retval0;
	call.uni (retval0), 
	vprintf, 
	(
	param0, 
	param1
	);
	ld.param.b32 	%r82, [retval0];
	} // callseq 21
	ld.global.u32 	%r84, [%rd15+24];
	st.local.u32 	[%rd2], %r84;
	{ // callseq 22, 0
	.param .b64 param0;
	st.param.b64 	[param0], %rd17;
	.param .b64 param1;
	st.param.b64 	[param1], %rd10;
	.param .b32 retval0;
	call.uni (retval0), 
	vprintf, 
	(
	param0, 
	param1
	);
	ld.param.b32 	%r85, [retval0];
	} // callseq 22
	ld.global.u32 	%r87, [%rd15+28];
	st.local.u32 	[%rd2], %r87;
	{ // callseq 23, 0
	.param .b64 param0;
	st.param.b64 	[param0], %rd17;
	.param .b64 param1;
	st.param.b64 	[param1], %rd10;
	.param .b32 retval0;
	call.uni (retval0), 
	vprintf, 
	(
	param0, 
	param1
	);
	ld.param.b32 	%r88, [retval0];
	} // callseq 23
	add.s32 	%r109, %r109, 8;
$L__BB12_7:
	setp.eq.s32 	%p6, %r7, 0;
	@%p6 bra 	$L__BB12_13;
	and.b32  	%r10, %r16, 3;
	setp.lt.u32 	%p7, %r7, 4;
	@%p7 bra 	$L__BB12_10;
	mul.wide.u32 	%rd19, %r109, 4;
	add.s64 	%rd20, %rd1, %rd19;
	ld.global.u32 	%r90, [%rd20];
	st.local.u32 	[%rd2], %r90;
	mov.u64 	%rd21, $str;
	cvta.global.u64 	%rd22, %rd21;
	{ // callseq 24, 0
	.param .b64 param0;
	st.param.b64 	[param0], %rd22;
	.param .b64 param1;
	st.param.b64 	[param1], %rd10;
	.param .b32 retval0;
	call.uni (retval0), 
	vprintf, 
	(
	param0, 
	param1
	);
	ld.param.b32 	%r91, [retval0];
	} // callseq 24
	ld.global.u32 	%r93, [%rd20+4];
	st.local.u32 	[%rd2], %r93;
	{ // callseq 25, 0
	.param .b64 param0;
	st.param.b64 	[param0], %rd22;
	.param .b64 param1;
	st.param.b64 	[param1], %rd10;
	.param .b32 retval0;
	call.uni (retval0), 
	vprintf, 
	(
	param0, 
	param1
	);
	ld.param.b32 	%r94, [retval0];
	} // callseq 25
	ld.global.u32 	%r96, [%rd20+8];
	st.local.u32 	[%rd2], %r96;
	{ // callseq 26, 0
	.param .b64 param0;
	st.param.b64 	[param0], %rd22;
	.param .b64 param1;
	st.param.b64 	[param1], %rd10;
	.param .b32 retval0;
	call.uni (retval0), 
	vprintf, 
	(
	param0, 
	param1
	);
	ld.param.b32 	%r97, [retval0];
	} // callseq 26
	ld.global.u32 	%r99, [%rd20+12];
	st.local.u32 	[%rd2], %r99;
	{ // callseq 27, 0
	.param .b64 param0;
	st.param.b64 	[param0], %rd22;
	.param .b64 param1;
	st.param.b64 	[param1], %rd10;
	.param .b32 retval0;
	call.uni (retval0), 
	vprintf, 
	(
	param0, 
	param1
	);
	ld.param.b32 	%r100, [retval0];
	} // callseq 27
	add.s32 	%r109, %r109, 4;
$L__BB12_10:
	setp.eq.s32 	%p8, %r10, 0;
	@%p8 bra 	$L__BB12_13;
	mul.wide.u32 	%rd24, %r109, 4;
	add.s64 	%rd31, %rd1, %rd24;
	neg.s32 	%r111, %r10;
	mov.u64 	%rd25, $str;
$L__BB12_12:
	.pragma "nounroll";
	ld.global.u32 	%r102, [%rd31];
	st.local.u32 	[%rd2], %r102;
	cvta.global.u64 	%rd26, %rd25;
	{ // callseq 28, 0
	.param .b64 param0;
	st.param.b64 	[param0], %rd26;
	.param .b64 param1;
	st.param.b64 	[param1], %rd10;
	.param .b32 retval0;
	call.uni (retval0), 
	vprintf, 
	(
	param0, 
	param1
	);
	ld.param.b32 	%r103, [retval0];
	} // callseq 28
	add.s64 	%rd31, %rd31, 4;
	add.s32 	%r111, %r111, 1;
	setp.ne.s32 	%p9, %r111, 0;
	@%p9 bra 	$L__BB12_12;
$L__BB12_13:
	mov.u64 	%rd28, $str$1;
	cvta.global.u64 	%rd29, %rd28;
	{ // callseq 29, 0
	.param .b64 param0;
	st.param.b64 	[param0], %rd29;
	.param .b64 param1;
	st.param.b64 	[param1], 0;
	.param .b32 retval0;
	call.uni (retval0), 
	vprintf, 
	(
	param0, 
	param1
	);
	ld.param.b32 	%r105, [retval0];
	} // callseq 29
	ret;

}
	// .globl	_ZN3cub18CUB_300001_SM_10006detail11EmptyKernelIvEEvv
.visible .entry _ZN3cub18CUB_300001_SM_10006detail11EmptyKernelIvEEvv()
{


	ret;

}
	// .globl	_ZN3cub18CUB_300001_SM_10006detail10radix_sort31DeviceRadixSortSingleTileKernelINS1_5radix10policy_hubIiiyE10Policy1000ELNS0_9SortOrderE0EiiyNS1_21identity_decomposer_tEEEvPKT1_PSA_PKT2_PSE_T3_iiT4_
.visible .entry _ZN3cub18CUB_300001_SM_10006detail10radix_sort31DeviceRadixSortSingleTileKernelINS1_5radix10policy_hubIiiyE10Policy1000ELNS0_9SortOrderE0EiiyNS1_21identity_decomposer_tEEEvPKT1_PSA_PKT2_PSE_T3_iiT4_(
	.param .u64 .ptr .align 1 _ZN3cub18CUB_300001_SM_10006detail10radix_sort31DeviceRadixSortSingleTileKernelINS1_5radix10policy_hubIiiyE10Policy1000ELNS0_9SortOrderE0EiiyNS1_21identity_decomposer_tEEEvPKT1_PSA_PKT2_PSE_T3_iiT4__param_0,
	.param .u64 .ptr .align 1 _ZN3cub18CUB_300001_SM_10006detail10radix_sort31DeviceRadixSortSingleTileKernelINS1_5radix10policy_hubIiiyE10Policy1000ELNS0_9SortOrderE0EiiyNS1_21identity_decomposer_tEEEvPKT1_PSA_PKT2_PSE_T3_iiT4__param_1,
	.param .u64 .ptr .align 1 _ZN3cub18CUB_300001_SM_10006detail10radix_sort31DeviceRadixSortSingleTileKernelINS1_5radix10policy_hubIiiyE10Policy1000ELNS0_9SortOrderE0EiiyNS1_21identity_decomposer_tEEEvPKT1_PSA_PKT2_PSE_T3_iiT4__param_2,
	.param .u64 .ptr .align 1 _ZN3cub18CUB_300001_SM_10006detail10radix_sort31DeviceRadixSortSingleTileKernelINS1_5radix10policy_hubIiiyE10Policy1000ELNS0_9SortOrderE0EiiyNS1_21identity_decomposer_tEEEvPKT1_PSA_PKT2_PSE_T3_iiT4__param_3,
	.param .u64 _ZN3cub18CUB_300001_SM_10006detail10radix_sort31DeviceRadixSortSingleTileKernelINS1_5radix10policy_hubIiiyE10Policy1000ELNS0_9SortOrderE0EiiyNS1_21identity_decomposer_tEEEvPKT1_PSA_PKT2_PSE_T3_iiT4__param_4,
	.param .u32 _ZN3cub18CUB_300001_SM_10006detail10radix_sort31DeviceRadixSortSingleTileKernelINS1_5radix10policy_hubIiiyE10Policy1000ELNS0_9SortOrderE0EiiyNS1_21identity_decomposer_tEEEvPKT1_PSA_PKT2_PSE_T3_iiT4__param_5,
	.param .u32 _ZN3cub18CUB_300001_SM_10006detail10radix_sort31DeviceRadixSortSingleTileKernelINS1_5radix10policy_hubIiiyE10Policy1000ELNS0_9SortOrderE0EiiyNS1_21identity_decomposer_tEEEvPKT1_PSA_PKT2_PSE_T3_iiT4__param_6,
	.param .align 1 .b8 _ZN3cub18CUB_300001_SM_10006detail10radix_sort31DeviceRadixSortSingleTileKernelINS1_5radix10policy_hubIiiyE10Policy1000ELNS0_9SortOrderE0EiiyNS1_21identity_decomposer_tEEEvPKT1_PSA_PKT2_PSE_T3_iiT4__param_7[1]
)
.maxntid 256
.minnctapersm 1
{
	.reg .pred 	%p<73>;
	.reg .b16 	%rs<39>;
	.reg .b32 	%r<900>;
	.reg .b64 	%rd<37>;
	// demoted variable
	.shared .align 16 .b8 _ZZN3cub18CUB_300001_SM_10006detail10radix_sort31DeviceRadixSortSingleTileKernelINS1_5radix10policy_hubIiiyE10Policy1000ELNS0_9SortOrderE0EiiyNS1_21identity_decomposer_tEEEvPKT1_PSA_PKT2_PSE_T3_iiT4_E12temp_storage[33856];
	ld.param.u64 	%rd10, [_ZN3cub18CUB_300001_SM_10006detail10radix_sort31DeviceRadixSortSingleTileKernelINS1_5radix10policy_hubIiiyE10Policy1000ELNS0_9SortOrderE0EiiyNS1_21identity_decomposer_tEEEvPKT1_PSA_PKT2_PSE_T3_iiT4__param_0];
	ld.param.u64 	%rd6, [_ZN3cub18CUB_300001_SM_10006detail10radix_sort31DeviceRadixSortSingleTileKernelINS1_5radix10policy_hubIiiyE10Policy1000ELNS0_9SortOrderE0EiiyNS1_21identity_decomposer_tEEEvPKT1_PSA_PKT2_PSE_T3_iiT4__param_1];
	ld.param.u64 	%rd7, [_ZN3cub18CUB_300001_SM_10006detail10radix_sort31DeviceRadixSortSingleTileKernelINS1_5radix10policy_hubIiiyE10Policy1000ELNS0_9SortOrderE0EiiyNS1_21identity_decomposer_tEEEvPKT1_PSA_PKT2_PSE_T3_iiT4__param_2];
	ld.param.u64 	%rd8, [_ZN3cub18CUB_300001_SM_10006detail10radix_sort31DeviceRadixSortSingleTileKernelINS1_5radix10policy_hubIiiyE10Policy1000ELNS0_9SortOrderE0EiiyNS1_21identity_decomposer_tEEEvPKT1_PSA_PKT2_PSE_T3_iiT4__param_3];
	ld.param.u64 	%rd9, [_ZN3cub18CUB_300001_SM_10006detail10radix_sort31DeviceRadixSortSingleTileKernelINS1_5radix10policy_hubIiiyE10Policy1000ELNS0_9SortOrderE0EiiyNS1_21identity_decomposer_tEEEvPKT1_PSA_PKT2_PSE_T3_iiT4__param_4];
	ld.param.u32 	%r303, [_ZN3cub18CUB_300001_SM_10006detail10radix_sort31DeviceRadixSortSingleTileKernelINS1_5radix10policy_hubIiiyE10Policy1000ELNS0_9SortOrderE0EiiyNS1_21identity_decomposer_tEEEvPKT1_PSA_PKT2_PSE_T3_iiT4__param_5];
	ld.param.u32 	%r304, [_ZN3cub18CUB_300001_SM_10006detail10radix_sort31DeviceRadixSortSingleTileKernelINS1_5radix10policy_hubIiiyE10Policy1000ELNS0_9SortOrderE0EiiyNS1_21identity_decomposer_tEEEvPKT1_PSA_PKT2_PSE_T3_iiT4__param_6];
	cvta.to.global.u64 	%rd11, %rd10;
	cvt.u32.u64 	%r1, %rd9;
	mov.u32 	%r2, %tid.x;
	mul.lo.s32 	%r3, %r2, 19;
	setp.ge.s32 	%p1, %r3, %r1;
	mul.wide.u32 	%rd12, %r3, 4;
	add.s64 	%rd1, %rd11, %rd12;
	mov.b32 	%r878, -1;
	@%p1 bra 	$L__BB14_2;
	ld.global.u32 	%r306, [%rd1];
	xor.b32  	%r878, %r306, -2147483648;
$L__BB14_2:
	add.s32 	%r6, %r3, 1;
	setp.ge.s32 	%p2, %r6, %r1;
	mov.b32 	%r877, -1;
	@%p2 bra 	$L__BB14_4;
	ld.global.u32 	%r308, [%rd1+4];
	xor.b32  	%r877, %r308, -2147483648;
$L__BB14_4:
	add.s32 	%r9, %r3, 2;
	setp.ge.s32 	%p3, %r9, %r1;
	mov.b32 	%r876, -1;
	@%p3 bra 	$L__BB14_6;
	ld.global.u32 	%r310, [%rd1+8];
	xor.b32  	%r876, %r310, -2147483648;
$L__BB14_6:
	add.s32 	%r12, %r3, 3;
	setp.ge.s32 	%p4, %r12, %r1;
	mov.b32 	%r875, -1;
	@%p4 bra 	$L__BB14_8;
	ld.global.u32 	%r312, [%rd1+12];
	xor.b32  	%r875, %r312, -2147483648;
$L__BB14_8:
	add.s32 	%r15, %r3, 4;
	setp.ge.s32 	%p5, %r15, %r1;
	mov.b32 	%r874, -1;
	@%p5 bra 	$L__BB14_10;
	ld.global.u32 	%r314, [%rd1+16];
	xor.b32  	%r874, %r314, -2147483648;
$L__BB14_10:
	add.s32 	%r18, %r3, 5;
	setp.ge.s32 	%p6, %r18, %r1;
	mov.b32 	%r873, -1;
	@%p6 bra 	$L__BB14_12;
	ld.global.u32 	%r316, [%rd1+20];
	xor.b32  	%r873, %r316, -2147483648;
$L__BB14_12:
	add.s32 	%r21, %r3, 6;
	setp.ge.s32 	%p7, %r21, %r1;
	mov.b32 	%r872, -1;
	@%p7 bra 	$L__BB14_14;
	ld.global.u32 	%r318, [%rd1+24];
	xor.b32  	%r872, %r318, -2147483648;
$L__BB14_14:
	add.s32 	%r24, %r3, 7;
	setp.ge.s32 	%p8, %r24, %r1;
	mov.b32 	%r871, -1;
	@%p8 bra 	$L__BB14_16;
	ld.global.u32 	%r320, [%rd1+28];
	xor.b32  	%r871, %r320, -2147483648;
$L__BB14_16:
	add.s32 	%r27, %r3, 8;
	setp.ge.s32 	%p9, %r27, %r1;
	mov.b32 	%r870, -1;
	@%p9 bra 	$L__BB14_18;
	ld.global.u32 	%r322, [%rd1+32];
	xor.b32  	%r870, %r322, -2147483648;
$L__BB14_18:
	add.s32 	%r30, %r3, 9;
	setp.ge.s32 	%p10, %r30, %r1;
	mov.b32 	%r869, -1;
	@%p10 bra 	$L__BB14_20;
	ld.global.u32 	%r324, [%rd1+36];
	xor.b32  	%r869, %r324, -2147483648;
$L__BB14_20:
	add.s32 	%r33, %r3, 10;
	setp.ge.s32 	%p11, %r33, %r1;
	mov.b32 	%r868, -1;
	@%p11 bra 	$L__BB14_22;
	ld.global.u32 	%r326, [%rd1+40];
	xor.b32  	%r868, %r326, -2147483648;
$L__BB14_22:
	add.s32 	%r36, %r3, 11;
	setp.ge.s32 	%p12, %r36, %r1;
	mov.b32 	%r867, -1;
	@%p12 bra 	$L__BB14_24;
	ld.global.u32 	%r328, [%rd1+44];
	xor.b32  	%r867, %r328, -2147483648;
$L__BB14_24:
	add.s32 	%r39, %r3, 12;
	setp.ge.s32 	%p13, %r39, %r1;
	mov.b32 	%r866, -1;
	@%p13 bra 	$L__BB14_26;
	ld.global.u32 	%r330, [%rd1+48];
	xor.b32  	%r866, %r330, -2147483648;
$L__BB14_26:
	add.s32 	%r42, %r3, 13;
	setp.ge.s32 	%p14, %r42, %r1;
	mov.b32 	%r865, -1;
	@%p14 bra 	$L__BB14_28;
	ld.global.u32 	%r332, [%rd1+52];
	xor.b32  	%r865, %r332, -2147483648;
$L__BB14_28:
	add.s32 	%r45, %r3, 14;
	setp.ge.s32 	%p15, %r45, %r1;
	mov.b32 	%r864, -1;
	@%p15 bra 	$L__BB14_30;
	ld.global.u32 	%r334, [%rd1+56];
	xor.b32  	%r864, %r334, -2147483648;
$L__BB14_30:
	add.s32 	%r48, %r3, 15;
	setp.ge.s32 	%p16, %r48, %r1;
	mov.b32 	%r863, -1;
	@%p16 bra 	$L__BB14_32;
	ld.global.u32 	%r336, [%rd1+60];
	xor.b32  	%r863, %r336, -2147483648;
$L__BB14_32:
	add.s32 	%r51, %r3, 16;
	setp.ge.s32 	%p17, %r51, %r1;
	mov.b32 	%r862, -1;
	@%p17 bra 	$L__BB14_34;
	ld.global.u32 	%r338, [%rd1+64];
	xor.b32  	%r862, %r338, -2147483648;
$L__BB14_34:
	add.s32 	%r54, %r3, 17;
	setp.ge.s32 	%p18, %r54, %r1;
	mov.b32 	%r861, -1;
	@%p18 bra 	$L__BB14_36;
	ld.global.u32 	%r340, [%rd1+68];
	xor.b32  	%r861, %r340, -2147483648;
$L__BB14_36:
	add.s32 	%r57, %r3, 18;
	setp.ge.s32 	%p19, %r57, %r1;
	mov.b32 	%r860, -1;
	@%p19 bra 	$L__BB14_38;
	ld.global.u32 	%r342, [%rd1+72];
	xor.b32  	%r860, %r342, -2147483648;
$L__BB14_38:
	bar.sync 	0;
	mov.b64 	{%r344, %r345}, %rd9;
	shfl.sync.idx.b32	%r60|%p20, %r344, 0, 31, -1;
	shfl.sync.idx.b32	%r346|%p21, %r345, 0, 31, -1;
	mov.b64 	%rd2, {%r60, %r346};
	setp.ge.s32 	%p22, %r3, %r60;
	cvta.to.global.u64 	%rd13, %rd7;
	add.s64 	%rd3, %rd13, %rd12;
	@%p22 bra 	$L__BB14_40;
	ld.global.u32 	%r897, [%rd3];
$L__BB14_40:
	setp.ge.s32 	%p23, %r6, %r60;
	@%p23 bra 	$L__BB14_42;
	ld.global.u32 	%r896, [%rd3+4];
$L__BB14_42:
	setp.ge.s32 	%p24, %r9, %r60;
	@%p24 bra 	$L__BB14_44;
	ld.global.u32 	%r895, [%rd3+8];
$L__BB14_44:
	setp.ge.s32 	%p25, %r12, %r60;
	@%p25 bra 	$L__BB14_46;
	ld.global.u32 	%r894, [%rd3+12];
$L__BB14_46:
	setp.ge.s32 	%p26, %r15, %r60;
	@%p26 bra 	$L__BB14_48;
	ld.global.u32 	%r893, [%rd3+16];
$L__BB14_48:
	setp.ge.s32 	%p27, %r18, %r60;
	@%p27 bra 	$L__BB14_50;
	ld.global.u32 	%r892, [%rd3+20];
$L__BB14_50:
	setp.ge.s32 	%p28, %r21, %r60;
	@%p28 bra 	$L__BB14_52;
	ld.global.u32 	%r891, [%rd3+24];
$L__BB14_52:
	setp.ge.s32 	%p29, %r24, %r60;
	@%p29 bra 	$L__BB14_54;
	ld.global.u32 	%r890, [%rd3+28];
$L__BB14_54:
	setp.ge.s32 	%p30, %r27, %r60;
	@%p30 bra 	$L__BB14_56;
	ld.global.u32 	%r889, [%rd3+32];
$L__BB14_56:
	setp.ge.s32 	%p31, %r30, %r60;
	@%p31 bra 	$L__BB14_58;
	ld.global.u32 	%r888, [%rd3+36];
$L__BB14_58:
	setp.ge.s32 	%p32, %r33, %r60;
	@%p32 bra 	$L__BB14_60;
	ld.global.u32 	%r887, [%rd3+40];
$L__BB14_60:
	setp.ge.s32 	%p33, %r36, %r60;
	@%p33 bra 	$L__BB14_62;
	ld.global.u32 	%r886, [%rd3+44];
$L__BB14_62:
	setp.ge.s32 	%p34, %r39, %r60;
	@%p34 bra 	$L__BB14_64;
	ld.global.u32 	%r885, [%rd3+48];
$L__BB14_64:
	setp.ge.s32 	%p35, %r42, %r60;
	@%p35 bra 	$L__BB14_66;
	ld.global.u32 	%r884, [%rd3+52];
$L__BB14_66:
	setp.ge.s32 	%p36, %r45, %r60;
	@%p36 bra 	$L__BB14_68;
	ld.global.u32 	%r883, [%rd3+56];
$L__BB14_68:
	setp.ge.s32 	%p37, %r48, %r60;
	@%p37 bra 	$L__BB14_70;
	ld.global.u32 	%r882, [%rd3+60];
$L__BB14_70:
	setp.ge.s32 	%p38, %r51, %r60;
	@%p38 bra 	$L__BB14_72;
	ld.global.u32 	%r881, [%rd3+64];
$L__BB14_72:
	setp.ge.s32 	%p39, %r54, %r60;
	@%p39 bra 	$L__BB14_74;
	ld.global.u32 	%r880, [%rd3+68];
$L__BB14_74:
	setp.ge.s32 	%p40, %r57, %r60;
	@%p40 bra 	$L__BB14_76;
	ld.global.u32 	%r879, [%rd3+72];
$L__BB14_76:
	bar.sync 	0;
	shr.u32 	%r99, %r2, 5;
	shl.b32 	%r366, %r2, 2;
	mov.u32 	%r367, _ZZN3cub18CUB_300001_SM_10006detail10radix_sort31DeviceRadixSortSingleTileKernelINS1_5radix10policy_hubIiiyE10Policy1000ELNS0_9SortOrderE0EiiyNS1_21identity_decomposer_tEEEvPKT1_PSA_PKT2_PSE_T3_iiT4_E12temp_storage;
	add.s32 	%r100, %r367, %r366;
	shl.b32 	%r368, %r2, 7;
	add.s32 	%r101, %r100, %r368;
	shl.b32 	%r369, %r99, 2;
	add.s32 	%r370, %r367, %r369;
	add.s32 	%r102, %r370, 33792;
	mad.lo.s32 	%r103, %r2, -56, %r101;
	add.s32 	%r859, %r303, 6;
	sub.s32 	%r858, %r304, %r303;
$L__BB14_77:
	add.s32 	%r430, %r859, -6;
	min.s32 	%r373, %r858, 6;
	mov.b32 	%r459, 0;
	st.shared.u32 	[%r100], %r459;
	st.shared.u32 	[%r100+1024], %r459;
	st.shared.u32 	[%r100+2048], %r459;
	st.shared.u32 	[%r100+3072], %r459;
	st.shared.u32 	[%r100+4096], %r459;
	st.shared.u32 	[%r100+5120], %r459;
	st.shared.u32 	[%r100+6144], %r459;
	st.shared.u32 	[%r100+7168], %r459;
	st.shared.u32 	[%r100+8192], %r459;
	st.shared.u32 	[%r100+9216], %r459;
	st.shared.u32 	[%r100+10240], %r459;
	st.shared.u32 	[%r100+11264], %r459;
	st.shared.u32 	[%r100+12288], %r459;
	st.shared.u32 	[%r100+13312], %r459;
	st.shared.u32 	[%r100+14336], %r459;
	st.shared.u32 	[%r100+15360], %r459;
	st.shared.u32 	[%r100+16384], %r459;
	st.shared.u32 	[%r100+17408], %r459;
	st.shared.u32 	[%r100+18432], %r459;
	st.shared.u32 	[%r100+19456], %r459;
	st.shared.u32 	[%r100+20480], %r459;
	st.shared.u32 	[%r100+21504], %r459;
	st.shared.u32 	[%r100+22528], %r459;
	st.shared.u32 	[%r100+23552], %r459;
	st.shared.u32 	[%r100+24576], %r459;
	st.shared.u32 	[%r100+25600], %r459;
	st.shared.u32 	[%r100+26624], %r459;
	st.shared.u32 	[%r100+27648], %r459;
	st.shared.u32 	[%r100+28672], %r459;
	st.shared.u32 	[%r100+29696], %r459;
	st.shared.u32 	[%r100+30720], %r459;
	st.shared.u32 	[%r100+31744], %r459;
	st.shared.u32 	[%r100+32768], %r459;
	// begin inline asm
	bmsk.clamp.b32 %r371, %r459, %r373;
	// end inline asm
	// begin inline asm
	shr.b32 %r374, %r878, %r430;
	// end inline asm
	and.b32  	%r462, %r371, %r374;
	shl.b32 	%r463, %r462, 10;
	and.b32  	%r464, %r463, 31744;
	add.s32 	%r465, %r100, %r464;
	shr.u32 	%r466, %r462, 4;
	and.b32  	%r467, %r466, 268435454;
	add.s32 	%r147, %r465, %r467;
	ld.shared.u16 	%rs1, [%r147];
	add.s16 	%rs20, %rs1, 1;
	st.shared.u16 	[%r147], %rs20;
	// begin inline asm
	shr.b32 %r377, %r877, %r430;
	// end inline asm
	and.b32  	%r468, %r371, %r377;
	shl.b32 	%r469, %r468, 10;
	and.b32  	%r470, %r469, 31744;
	add.s32 	%r471, %r100, %r470;
	shr.u32 	%r472, %r468, 4;
	and.b32  	%r473, %r472, 268435454;
	add.s32 	%r148, %r471, %r473;
	ld.shared.u16 	%rs2, [%r148];
	add.s16 	%rs21, %rs2, 1;
	st.shared.u16 	[%r148], %rs21;
	// begin inline asm
	shr.b32 %r380, %r876, %r430;
	// end inline asm
	and.b32  	%r474, %r371, %r380;
	shl.b32 	%r475, %r474, 10;
	and.b32  	%r476, %r475, 31744;
	add.s32 	%r477, %r100, %r476;
	shr.u32 	%r478, %r474, 4;
	and.b32  	%r479, %r478, 268435454;
	add.s32 	%r149, %r477, %r479;
	ld.shared.u16 	%rs3, [%r149];
	add.s16 	%rs22, %rs3, 1;
	st.shared.u16 	[%r149], %rs22;
	// begin inline asm
	shr.b32 %r383, %r875, %r430;
	// end inline asm
	and.b32  	%r480, %r371, %r383;
	shl.b32 	%r481, %r480, 10;
	and.b32  	%r482, %r481, 31744;
	add.s32 	%r483, %r100, %r482;
	shr.u32 	%r484, %r480, 4;
	and.b32  	%r485, %r484, 268435454;
	add.s32 	%r150, %r483, %r485;
	ld.shared.u16 	%rs4, [%r150];
	add.s16 	%rs23, %rs4, 1;
	st.shared.u16 	[%r150], %rs23;
	// begin inline asm
	shr.b32 %r386, %r874, %r430;
	// end inline asm
	and.b32  	%r486, %r371, %r386;
	shl.b32 	%r487, %r486, 10;
	and.b32  	%r488, %r487, 31744;
	add.s32 	%r489, %r100, %r488;
	shr.u32 	%r490, %r486, 4;
	and.b32  	%r491, %r490, 268435454;
	add.s32 	%r151, %r489, %r491;
	ld.shared.u16 	%rs5, [%r151];
	add.s16 	%rs24, %rs5, 1;
	st.shared.u16 	[%r151], %rs24;
	// begin inline asm
	shr.b32 %r389, %r873, %r430;
	// end inline asm
	and.b32  	%r492, %r371, %r389;
	shl.b32 	%r493, %r492, 10;
	and.b32  	%r494, %r493, 31744;
	add.s32 	%r495, %r100, %r494;
	shr.u32 	%r496, %r492, 4;
	and.b32  	%r497, %r496, 268435454;
	add.s32 	%r152, %r495, %r497;
	ld.shared.u16 	%rs6, [%r152];
	add.s16 	%rs25, %rs6, 1;
	st.shared.u16 	[%r152], %rs25;
	// begin inline asm
	shr.b32 %r392, %r872, %r430;
	// end inline asm
	and.b32  	%r498, %r371, %r392;
	shl.b32 	%r499, %r498, 10;
	and.b32  	%r500, %r499, 31744;
	add.s32 	%r501, %r100, %r500;
	shr.u32 	%r502, %r498, 4;
	and.b32  	%r503, %r502, 268435454;
	add.s32 	%r153, %r501, %r503;
	ld.shared.u16 	%rs7, [%r153];
	add.s16 	%rs26, %rs7, 1;
	st.shared.u16 	[%r153], %rs26;
	// begin inline asm
	shr.b32 %r395, %r871, %r430;
	// end inline asm
	and.b32  	%r504, %r371, %r395;
	shl.b32 	%r505, %r504, 10;
	and.b32  	%r506, %r505, 31744;
	add.s32 	%r507, %r100, %r506;
	shr.u32 	%r508, %r504, 4;
	and.b32  	%r509, %r508, 268435454;
	add.s32 	%r154, %r507, %r509;
	ld.shared.u16 	%rs8, [%r154];
	add.s16 	%rs27, %rs8, 1;
	st.shared.u16 	[%r154], %rs27;
	// begin inline asm
	shr.b32 %r398, %r870, %r430;
	// end inline asm
	and.b32  	%r510, %r371, %r398;
	shl.b32 	%r511, %r510, 10;
	and.b32  	%r512, %r511, 31744;
	add.s32 	%r513, %r100, %r512;
	shr.u32 	%r514, %r510, 4;
	and.b32  	%r515, %r514, 268435454;
	add.s32 	%r155, %r513, %r515;
	ld.shared.u16 	%rs9, [%r155];
	add.s16 	%rs28, %rs9, 1;
	st.shared.u16 	[%r155], %rs28;
	// begin inline asm
	shr.b32 %r401, %r869, %r430;
	// end inline asm
	and.b32  	%r516, %r371, %r401;
	shl.b32 	%r517, %r516, 10;
	and.b32  	%r518, %r517, 31744;
	add.s32 	%r519, %r100, %r518;
	shr.u32 	%r520, %r516, 4;
	and.b32  	%r521, %r520, 268435454;
	add.s32 	%r156, %r519, %r521;
	ld.shared.u16 	%rs10, [%r156];
	add.s16 	%rs29, %rs10, 1;
	st.shared.u16 	[%r156], %rs29;
	// begin inline asm
	shr.b32 %r404, %r868, %r430;
	// end inline asm
	and.b32  	%r522, %r371, %r404;
	shl.b32 	%r523, %r522, 10;
	and.b32  	%r524, %r523, 31744;
	add.s32 	%r525, %r100, %r524;
	shr.u32 	%r526, %r522, 4;
	and.b32  	%r527, %r526, 268435454;
	add.s32 	%r157, %r525, %r527;
	ld.shared.u16 	%rs11, [%r157];
	add.s16 	%rs30, %rs11, 1;
	st.shared.u16 	[%r157], %rs30;
	// begin inline asm
	shr.b32 %r407, %r867, %r430;
	// end inline asm
	and.b32  	%r528, %r371, %r407;
	shl.b32 	%r529, %r528, 10;
	and.b32  	%r530, %r529, 31744;
	add.s32 	%r531, %r100, %r530;
	shr.u32 	%r532, %r528, 4;
	and.b32  	%r533, %r532, 268435454;
	add.s32 	%r158, %r531, %r533;
	ld.shared.u16 	%rs12, [%r158];
	add.s16 	%rs31, %rs12, 1;
	st.shared.u16 	[%r158], %rs31;
	// begin inline asm
	shr.b32 %r410, %r866, %r430;
	// end inline asm
	and.b32  	%r534, %r371, %r410;
	shl.b32 	%r535, %r534, 10;
	and.b32  	%r536, %r535, 31744;
	add.s32 	%r537, %r100, %r536;
	shr.u32 	%r538, %r534, 4;
	and.b32  	%r539, %r538, 268435454;
	add.s32 	%r159, %r537, %r539;
	ld.shared.u16 	%rs13, [%r159];
	add.s16 	%rs32, %rs13, 1;
	st.shared.u16 	[%r159], %rs32;
	// begin inline asm
	shr.b32 %r413, %r865, %r430;
	// end inline asm
	and.b32  	%r540, %r371, %r413;
	shl.b32 	%r541, %r540, 10;
	and.b32  	%r542, %r541, 31744;
	add.s32 	%r543, %r100, %r542;
	shr.u32 	%r544, %r540, 4;
	and.b32  	%r545, %r544, 268435454;
	add.s32 	%r160, %r543, %r545;
	ld.shared.u16 	%rs14, [%r160];
	add.s16 	%rs33, %rs14, 1;
	st.shared.u16 	[%r160], %rs33;
	// begin inline asm
	shr.b32 %r416, %r864, %r430;
	// end inline asm
	and.b32  	%r546, %r371, %r416;
	shl.b32 	%r547, %r546, 10;
	and.b32  	%r548, %r547, 31744;
	add.s32 	%r549, %r100, %r548;
	shr.u32 	%r550, %r546, 4;
	and.b32  	%r551, %r550, 268435454;
	add.s32 	%r161, %r549, %r551;
	ld.shared.u16 	%rs15, [%r161];
	add.s16 	%rs34, %rs15, 1;
	st.shared.u16 	[%r161], %rs34;
	// begin inline asm
	shr.b32 %r419, %r863, %r430;
	// end inline asm
	and.b32  	%r552, %r371, %r419;
	shl.b32 	%r553, %r552, 10;
	and.b32  	%r554, %r553, 31744;
	add.s32 	%r555, %r100, %r554;
	shr.u32 	%r556, %r552, 4;
	and.b32  	%r557, %r556, 268435454;
	add.s32 	%r162, %r555, %r557;
	ld.shared.u16 	%rs16, [%r162];
	add.s16 	%rs35, %rs16, 1;
	st.shared.u16 	[%r162], %rs35;
	// begin inline asm
	shr.b32 %r422, %r862, %r430;
	// end inline asm
	and.b32  	%r558, %r371, %r422;
	shl.b32 	%r559, %r558, 10;
	and.b32  	%r560, %r559, 31744;
	add.s32 	%r561, %r100, %r560;
	shr.u32 	%r562, %r558, 4;
	and.b32  	%r563, %r562, 268435454;
	add.s32 	%r163, %r561, %r563;
	ld.shared.u16 	%rs17, [%r163];
	add.s16 	%rs36, %rs17, 1;
	st.shared.u16 	[%r163], %rs36;
	// begin inline asm
	shr.b32 %r425, %r861, %r430;
	// end inline asm
	and.b32  	%r564, %r371, %r425;
	shl.b32 	%r565, %r564, 10;
	and.b32  	%r566, %r565, 31744;
	add.s32 	%r567, %r100, %r566;
	shr.u32 	%r568, %r564, 4;
	and.b32  	%r569, %r568, 268435454;
	add.s32 	%r164, %r567, %r569;
	ld.shared.u16 	%rs18, [%r164];
	add.s16 	%rs37, %rs18, 1;
	st.shared.u16 	[%r164], %rs37;
	// begin inline asm
	shr.b32 %r428, %r860, %r430;
	// end inline asm
	and.b32  	%r570, %r371, %r428;
	shl.b32 	%r571, %r570, 10;
	and.b32  	%r572, %r571, 31744;
	add.s32 	%r573, %r100, %r572;
	shr.u32 	%r574, %r570, 4;
	and.b32  	%r575, %r574, 268435454;
	add.s32 	%r165, %r573, %r575;
	ld.shared.u16 	%rs19, [%r165];
	add.s16 	%rs38, %rs19, 1;
	st.shared.u16 	[%r165], %rs38;
	bar.sync 	0;
	ld.shared.u32 	%r166, [%r101];
	ld.shared.u32 	%r576, [%r101+4];
	ld.shared.u32 	%r577, [%r101+8];
	ld.shared.u32 	%r578, [%r101+12];
	ld.shared.u32 	%r579, [%r101+16];
	ld.shared.u32 	%r580, [%r101+20];
	ld.shared.u32 	%r581, [%r101+24];
	ld.shared.u32 	%r582, [%r101+28];
	ld.shared.u32 	%r583, [%r101+32];
	ld.shared.u32 	%r584, [%r101+36];
	ld.shared.u32 	%r585, [%r101+40];
	ld.shared.u32 	%r586, [%r101+44];
	ld.shared.u32 	%r587, [%r101+48];
	ld.shared.u32 	%r588, [%r101+52];
	ld.shared.u32 	%r589, [%r101+56];
	ld.shared.u32 	%r590, [%r101+60];
	ld.shared.u32 	%r591, [%r101+64];
	ld.shared.u32 	%r592, [%r101+68];
	ld.shared.u32 	%r593, [%r101+72];
	ld.shared.u32 	%r594, [%r101+76];
	ld.shared.u32 	%r595, [%r101+80];
	ld.shared.u32 	%r596, [%r101+84];
	ld.shared.u32 	%r597, [%r101+88];
	ld.shared.u32 	%r598, [%r101+92];
	ld.shared.u32 	%r599, [%r101+96];
	ld.shared.u32 	%r600, [%r101+100];
	ld.shared.u32 	%r601, [%r101+104];
	ld.shared.u32 	%r602, [%r101+108];
	ld.shared.u32 	%r603, [%r101+112];
	ld.shared.u32 	%r604, [%r101+116];
	ld.shared.u32 	%r605, [%r101+120];
	ld.shared.u32 	%r606, [%r101+124];
	ld.shared.u32 	%r607, [%r101+128];
	add.s32 	%r167, %r576, %r166;
	add.s32 	%r168, %r577, %r167;
	add.s32 	%r169, %r578, %r168;
	add.s32 	%r170, %r579, %r169;
	add.s32 	%r171, %r580, %r170;
	add.s32 	%r172, %r581, %r171;
	add.s32 	%r173, %r582, %r172;
	add.s32 	%r174, %r583, %r173;
	add.s32 	%r175, %r584, %r174;
	add.s32 	%r176, %r585, %r175;
	add.s32 	%r177, %r586, %r176;
	add.s32 	%r178, %r587, %r177;
	add.s32 	%r179, %r588, %r178;
	add.s32 	%r180, %r589, %r179;
	add.s32 	%r181, %r590, %r180;
	add.s32 	%r182, %r591, %r181;
	add.s32 	%r183, %r592, %r182;
	add.s32 	%r184, %r593, %r183;
	add.s32 	%r185, %r594, %r184;
	add.s32 	%r186, %r595, %r185;
	add.s32 	%r187, %r596, %r186;
	add.s32 	%r188, %r597, %r187;
	add.s32 	%r189, %r598, %r188;
	add.s32 	%r190, %r599, %r189;
	add.s32 	%r191, %r600, %r190;
	add.s32 	%r192, %r601, %r191;
	add.s32 	%r193, %r602, %r192;
	add.s32 	%r194, %r603, %r193;
	add.s32 	%r195, %r604, %r194;
	add.s32 	%r196, %r605, %r195;
	add.s32 	%r197, %r606, %r196;
	add.s32 	%r436, %r607, %r197;
	// begin inline asm
	mov.u32 %r431, %laneid;
	// end inline asm
	mov.b32 	%r434, 1;
	mov.b32 	%r461, -1;
	// begin inline asm
	{  .reg .u32 r0;  .reg .pred p;  shfl.sync.up.b32 r0|p, %r436, %r434, %r459, %r461;  @p add.u32 r0, r0, %r436;  mov.u32 %r432, r0;}
	// end inline asm
	mov.b32 	%r440, 2;
	// begin inline asm
	{  .reg .u32 r0;  .reg .pred p;  shfl.sync.up.b32 r0|p, %r432, %r440, %r459, %r461;  @p add.u32 r0, r0, %r432;  mov.u32 %r438, r0;}
	// end inline asm
	mov.b32 	%r446, 4;
	// begin inline asm
	{  .reg .u32 r0;  .reg .pred p;  shfl.sync.up.b32 r0|p, %r438, %r446, %r459, %r461;  @p add.u32 r0, r0, %r438;  mov.u32 %r444, r0;}
	// end inline asm
	mov.b32 	%r452, 8;
	// begin inline asm
	{  .reg .u32 r0;  .reg .pred p;  shfl.sync.up.b32 r0|p, %r444, %r452, %r459, %r461;  @p add.u32 r0, r0, %r444;  mov.u32 %r450, r0;}
	// end inline asm
	mov.b32 	%r458, 16;
	// begin inline asm
	{  .reg .u32 r0;  .reg .pred p;  shfl.sync.up.b32 r0|p, %r450, %r458, %r459, %r461;  @p add.u32 r0, r0, %r450;  mov.u32 %r456, r0;}
	// end inline asm
	setp.ne.s32 	%p41, %r431, 31;
	@%p41 bra 	$L__BB14_79;
	st.shared.u32 	[%r102], %r456;
$L__BB14_79:
	sub.s32 	%r608, %r456, %r436;
	setp.gt.u32 	%p42, %r2, 31;
	setp.eq.s32 	%p43, %r99, 7;
	setp.eq.s32 	%p44, %r99, 6;
	setp.eq.s32 	%p45, %r99, 5;
	setp.eq.s32 	%p46, %r99, 4;
	setp.eq.s32 	%p47, %r99, 3;
	setp.eq.s32 	%p48, %r99, 2;
	setp.eq.s32 	%p49, %r99, 1;
	bar.sync 	0;
	ld.shared.v4.u32 	{%r609, %r610, %r611, %r612}, [_ZZN3cub18CUB_300001_SM_10006detail10radix_sort31DeviceRadixSortSingleTileKernelINS1_5radix10policy_hubIiiyE10Policy1000ELNS0_9SortOrderE0EiiyNS1_21identity_decomposer_tEEEvPKT1_PSA_PKT2_PSE_T3_iiT4_E12temp_storage+33792];
	selp.b32 	%r613, %r609, %r898, %p49;
	add.s32 	%r614, %r610, %r609;
	selp.b32 	%r615, %r614, %r613, %p48;
	add.s32 	%r616, %r614, %r611;
	selp.b32 	%r617, %r616, %r615, %p47;
	add.s32 	%r618, %r616, %r612;
	selp.b32 	%r619, %r618, %r617, %p46;
	ld.shared.v4.u32 	{%r620, %r621, %r622, %r623}, [_ZZN3cub18CUB_300001_SM_10006detail10radix_sort31DeviceRadixSortSingleTileKernelINS1_5radix10policy_hubIiiyE10Policy1000ELNS0_9SortOrderE0EiiyNS1_21identity_decomposer_tEEEvPKT1_PSA_PKT2_PSE_T3_iiT4_E12temp_storage+33808];
	add.s32 	%r624, %r618, %r620;
	selp.b32 	%r625, %r624, %r619, %p45;
	add.s32 	%r626, %r624, %r621;
	selp.b32 	%r627, %r626, %r625, %p44;
	add.s32 	%r628, %r626, %r622;
	selp.b32 	%r898, %r628, %r627, %p43;
	add.s32 	%r202, %r628, %r623;
	setp.ne.s32 	%p50, %r431, 0;
	selp.b32 	%r629, %r608, 0, %p50;
	add.s32 	%r630, %r898, %r629;
	or.pred  	%p51, %p42, %p50;
	selp.b32 	%r899, %r630, %r608, %p42;
	@%p51 bra 	$L__BB14_81;
	shl.b32 	%r899, %r202, 16;
	st.shared.u32 	[_ZZN3cub18CUB_300001_SM_10006detail10radix_sort31DeviceRadixSortSingleTileKernelINS1_5radix10policy_hubIiiyE10Policy1000ELNS0_9SortOrderE0EiiyNS1_21identity_decomposer_tEEEvPKT1_PSA_PKT2_PSE_T3_iiT4_E12temp_storage+33832], %r899;
$L__BB14_81:
	setp.eq.s32 	%p52, %r2, 0;
	bar.sync 	0;
	ld.shared.u32 	%r631, [_ZZN3cub18CUB_300001_SM_10006detail10radix_sort31DeviceRadixSortSingleTileKernelINS1_5radix10policy_hubIiiyE10Policy1000ELNS0_9SortOrderE0EiiyNS1_21identity_decomposer_tEEEvPKT1_PSA_PKT2_PSE_T3_iiT4_E12temp_storage+33832];
	selp.b32 	%r632, 0, %r631, %p52;
	add.s32 	%r633, %r899, %r632;
	add.s32 	%r634, %r166, %r633;
	add.s32 	%r635, %r167, %r633;
	add.s32 	%r636, %r168, %r633;
	add.s32 	%r637, %r169, %r633;
	add.s32 	%r638, %r170, %r633;
	add.s32 	%r639, %r171, %r633;
	add.s32 	%r640, %r172, %r633;
	add.s32 	%r641, %r173, %r633;
	add.s32 	%r642, %r174, %r633;
	add.s32 	%r643, %r175, %r633;
	add.s32 	%r644, %r176, %r633;
	add.s32 	%r645, %r177, %r633;
	add.s32 	%r646, %r178, %r633;
	add.s32 	%r647, %r179, %r633;
	add.s32 	%r648, %r180, %r633;
	add.s32 	%r649, %r181, %r633;
	add.s32 	%r650, %r182, %r633;
	add.s32 	%r651, %r183, %r633;
	add.s32 	%r652, %r184, %r633;
	add.s32 	%r653, %r185, %r633;
	add.s32 	%r654, %r186, %r633;
	add.s32 	%r655, %r187, %r633;
	add.s32 	%r656, %r188, %r633;
	add.s32 	%r657, %r189, %r633;
	add.s32 	%r658, %r190, %r633;
	add.s32 	%r659, %r191, %r633;
	add.s32 	%r660, %r192, %r633;
	add.s32 	%r661, %r193, %r633;
	add.s32 	%r662, %r194, %r633;
	add.s32 	%r663, %r195, %r633;
	add.s32 	%r664, %r196, %r633;
	add.s32 	%r665, %r197, %r633;
	st.shared.u32 	[%r101], %r633;
	st.shared.u32 	[%r101+4], %r634;
	st.shared.u32 	[%r101+8], %r635;
	st.shared.u32 	[%r101+12], %r636;
	st.shared.u32 	[%r101+16], %r637;
	st.shared.u32 	[%r101+20], %r638;
	st.shared.u32 	[%r101+24], %r639;
	st.shared.u32 	[%r101+28], %r640;
	st.shared.u32 	[%r101+32], %r641;
	st.shared.u32 	[%r101+36], %r642;
	st.shared.u32 	[%r101+40], %r643;
	st.shared.u32 	[%r101+44], %r644;
	st.shared.u32 	[%r101+48], %r645;
	st.shared.u32 	[%r101+52], %r646;
	st.shared.u32 	[%r101+56], %r647;
	st.shared.u32 	[%r101+60], %r648;
	st.shared.u32 	[%r101+64], %r649;
	st.shared.u32 	[%r101+68], %r650;
	st.shared.u32 	[%r101+72], %r651;
	st.shared.u32 	[%r101+76], %r652;
	st.shared.u32 	[%r101+80], %r653;
	st.shared.u32 	[%r101+84], %r654;
	st.shared.u32 	[%r101+88], %r655;
	st.shared.u32 	[%r101+92], %r656;
	st.shared.u32 	[%r101+96], %r657;
	st.shared.u32 	[%r101+100], %r658;
	st.shared.u32 	[%r101+104], %r659;
	st.shared.u32 	[%r101+108], %r660;
	st.shared.u32 	[%r101+112], %r661;
	st.shared.u32 	[%r101+116], %r662;
	st.shared.u32 	[%r101+120], %r663;
	st.shared.u32 	[%r101+124], %r664;
	st.shared.u32 	[%r101+128], %r665;
	bar.sync 	0;
	cvt.u32.u16 	%r666, %rs1;
	ld.shared.u16 	%r667, [%r147];
	add.s32 	%r206, %r667, %r666;
	cvt.u32.u16 	%r668, %rs2;
	ld.shared.u16 	%r669, [%r148];
	add.s32 	%r207, %r669, %r668;
	cvt.u32.u16 	%r670, %rs3;
	ld.shared.u16 	%r671, [%r149];
	add.s32 	%r208, %r671, %r670;
	cvt.u32.u16 	%r672, %rs4;
	ld.shared.u16 	%r673, [%r150];
	add.s32 	%r209, %r673, %r672;
	cvt.u32.u16 	%r674, %rs5;
	ld.shared.u16 	%r675, [%r151];
	add.s32 	%r210, %r675, %r674;
	cvt.u32.u16 	%r676, %rs6;
	ld.shared.u16 	%r677, [%r152];
	add.s32 	%r211, %r677, %r676;
	cvt.u32.u16 	%r678, %rs7;
	ld.shared.u16 	%r679, [%r153];
	add.s32 	%r212, %r679, %r678;
	cvt.u32.u16 	%r680, %rs8;
	ld.shared.u16 	%r681, [%r154];
	add.s32 	%r213, %r681, %r680;
	cvt.u32.u16 	%r682, %rs9;
	ld.shared.u16 	%r683, [%r155];
	add.s32 	%r214, %r683, %r682;
	cvt.u32.u16 	%r684, %rs10;
	ld.shared.u16 	%r685, [%r156];
	add.s32 	%r215, %r685, %r684;
	cvt.u32.u16 	%r686, %rs11;
	ld.shared.u16 	%r687, [%r157];
	add.s32 	%r216, %r687, %r686;
	cvt.u32.u16 	%r688, %rs12;
	ld.shared.u16 	%r689, [%r158];
	add.s32 	%r217, %r689, %r688;
	cvt.u32.u16 	%r690, %rs13;
	ld.shared.u16 	%r691, [%r159];
	add.s32 	%r218, %r691, %r690;
	cvt.u32.u16 	%r692, %rs14;
	ld.shared.u16 	%r693, [%r160];
	add.s32 	%r219, %r693, %r692;
	cvt.u32.u16 	%r694, %rs15;
	ld.shared.u16 	%r695, [%r161];
	add.s32 	%r220, %r695, %r694;
	cvt.u32.u16 	%r696, %rs16;
	ld.shared.u16 	%r697, [%r162];
	add.s32 	%r221, %r697, %r696;
	cvt.u32.u16 	%r698, %rs17;
	ld.shared.u16 	%r699, [%r163];
	add.s32 	%r222, %r699, %r698;
	cvt.u32.u16 	%r700, %rs18;
	ld.shared.u16 	%r701, [%r164];
	add.s32 	%r223, %r701, %r700;
	cvt.u32.u16 	%r702, %rs19;
	ld.shared.u16 	%r703, [%r165];
	add.s32 	%r224, %r703, %r702;
	bar.sync 	0;
	setp.lt.s32 	%p53, %r859, %r304;
	@%p53 bra 	$L__BB14_121;
	cvt.u64.u32 	%rd15, %r2;
	shl.b32 	%r704, %r206, 2;
	mov.u32 	%r705, _ZZN3cub18CUB_300001_SM_10006detail10radix_sort31DeviceRadixSortSingleTileKernelINS1_5radix10policy_hubIiiyE10Policy1000ELNS0_9SortOrderE0EiiyNS1_21identity_decomposer_tEEEvPKT1_PSA_PKT2_PSE_T3_iiT4_E12temp_storage;
	add.s32 	%r706, %r705, %r704;
	st.shared.u32 	[%r706], %r878;
	shl.b32 	%r707, %r207, 2;
	add.s32 	%r708, %r705, %r707;
	st.shared.u32 	[%r708], %r877;
	shl.b32 	%r709, %r208, 2;
	add.s32 	%r710, %r705, %r709;
	st.shared.u32 	[%r710], %r876;
	shl.b32 	%r711, %r209, 2;
	add.s32 	%r712, %r705, %r711;
	st.shared.u32 	[%r712], %r875;
	shl.b32 	%r713, %r210, 2;
	add.s32 	%r714, %r705, %r713;
	st.shared.u32 	[%r714], %r874;
	shl.b32 	%r715, %r211, 2;
	add.s32 	%r716, %r705, %r715;
	st.shared.u32 	[%r716], %r873;
	shl.b32 	%r717, %r212, 2;
	add.s32 	%r718, %r705, %r717;
	st.shared.u32 	[%r718], %r872;
	shl.b32 	%r719, %r213, 2;
	add.s32 	%r720, %r705, %r719;
	st.shared.u32 	[%r720], %r871;
	shl.b32 	%r721, %r214, 2;
	add.s32 	%r722, %r705, %r721;
	st.shared.u32 	[%r722], %r870;
	shl.b32 	%r723, %r215, 2;
	add.s32 	%r724, %r705, %r723;
	st.shared.u32 	[%r724], %r869;
	shl.b32 	%r725, %r216, 2;
	add.s32 	%r726, %r705, %r725;
	st.shared.u32 	[%r726], %r868;
	shl.b32 	%r727, %r217, 2;
	add.s32 	%r728, %r705, %r727;
	st.shared.u32 	[%r728], %r867;
	shl.b32 	%r729, %r218, 2;
	add.s32 	%r730, %r705, %r729;
	st.shared.u32 	[%r730], %r866;
	shl.b32 	%r731, %r219, 2;
	add.s32 	%r732, %r705, %r731;
	st.shared.u32 	[%r732], %r865;
	shl.b32 	%r733, %r220, 2;
	add.s32 	%r734, %r705, %r733;
	st.shared.u32 	[%r734], %r864;
	shl.b32 	%r735, %r221, 2;
	add.s32 	%r736, %r705, %r735;
	st.shared.u32 	[%r736], %r863;
	shl.b32 	%r737, %r222, 2;
	add.s32 	%r738, %r705, %r737;
	st.shared.u32 	[%r738], %r862;
	shl.b32 	%r739, %r223, 2;
	add.s32 	%r740, %r705, %r739;
	st.shared.u32 	[%r740], %r861;
	shl.b32 	%r741, %r224, 2;
	add.s32 	%r742, %r705, %r741;
	st.shared.u32 	[%r742], %r860;
	bar.sync 	0;
	mad.lo.s32 	%r225, %r2, -72, %r103;
	ld.shared.u32 	%r226, [%r225];
	ld.shared.u32 	%r227, [%r225+1024];
	ld.shared.u32 	%r228, [%r225+2048];
	ld.shared.u32 	%r229, [%r225+3072];
	ld.shared.u32 	%r230, [%r225+4096];
	ld.shared.u32 	%r231, [%r225+5120];
	ld.shared.u32 	%r232, [%r225+6144];
	ld.shared.u32 	%r233, [%r225+7168];
	ld.shared.u32 	%r234, [%r225+8192];
	ld.shared.u32 	%r235, [%r225+9216];
	ld.shared.u32 	%r236, [%r225+10240];
	ld.shared.u32 	%r237, [%r225+11264];
	ld.shared.u32 	%r238, [%r225+12288];
	ld.shared.u32 	%r239, [%r225+13312];
	ld.shared.u32 	%r240, [%r225+14336];
	ld.shared.u32 	%r241, [%r225+15360];
	ld.shared.u32 	%r242, [%r225+16384];
	ld.shared.u32 	%r243, [%r225+17408];
	ld.shared.u32 	%r244, [%r225+18432];
	bar.sync 	0;
	st.shared.u32 	[%r706], %r897;
	st.shared.u32 	[%r708], %r896;
	st.shared.u32 	[%r710], %r895;
	st.shared.u32 	[%r712], %r894;
	st.shared.u32 	[%r714], %r893;
	st.shared.u32 	[%r716], %r892;
	st.shared.u32 	[%r718], %r891;
	st.shared.u32 	[%r720], %r890;
	st.shared.u32 	[%r722], %r889;
	st.shared.u32 	[%r724], %r888;
	st.shared.u32 	[%r726], %r887;
	st.shared.u32 	[%r728], %r886;
	st.shared.u32 	[%r730], %r885;
	st.shared.u32 	[%r732], %r884;
	st.shared.u32 	[%r734], %r883;
	st.shared.u32 	[%r736], %r882;
	st.shared.u32 	[%r738], %r881;
	st.shared.u32 	[%r740], %r880;
	st.shared.u32 	[%r742], %r879;
	bar.sync 	0;
	ld.shared.u32 	%r245, [%r225+1024];
	ld.shared.u32 	%r246, [%r225+2048];
	ld.shared.u32 	%r247, [%r225+3072];
	ld.shared.u32 	%r248, [%r225+4096];
	ld.shared.u32 	%r249, [%r225+5120];
	ld.shared.u32 	%r250, [%r225+6144];
	ld.shared.u32 	%r251, [%r225+7168];
	ld.shared.u32 	%r252, [%r225+8192];
	ld.shared.u32 	%r253, [%r225+9216];
	ld.shared.u32 	%r254, [%r225+10240];
	ld.shared.u32 	%r255, [%r225+11264];
	ld.shared.u32 	%r256, [%r225+12288];
	ld.shared.u32 	%r257, [%r225+13312];
	ld.shared.u32 	%r258, [%r225+14336];
	ld.shared.u32 	%r259, [%r225+15360];
	ld.shared.u32 	%r260, [%r225+16384];
	ld.shared.u32 	%r261, [%r225+17408];
	ld.shared.u32 	%r262, [%r225+18432];
	setp.gt.u64 	%p54, %rd2, %rd15;
	cvta.to.global.u64 	%rd16, %rd6;
	mul.wide.u32 	%rd17, %r2, 4;
	add.s64 	%rd4, %rd16, %rd17;
	cvta.to.global.u64 	%rd18, %rd8;
	add.s64 	%rd5, %rd18, %rd17;
	@%p54 bra 	$L__BB14_83;
	bra.uni 	$L__BB14_84;
$L__BB14_83:
	xor.b32  	%r743, %r226, -2147483648;
	ld.shared.u32 	%r744, [%r225];
	st.global.u32 	[%rd4], %r743;
	st.global.u32 	[%rd5], %r744;
$L__BB14_84:
	add.s32 	%r745, %r2, 256;
	cvt.u64.u32 	%rd19, %r745;
	setp.le.u64 	%p55, %rd2, %rd19;
	@%p55 bra 	$L__BB14_86;
	xor.b32  	%r746, %r227, -2147483648;
	st.global.u32 	[%rd4+1024], %r746;
	st.global.u32 	[%rd5+1024], %r245;
$L__BB14_86:
	add.s32 	%r747, %r2, 512;
	cvt.u64.u32 	%rd20, %r747;
	setp.le.u64 	%p56, %rd2, %rd20;
	@%p56 bra 	$L__BB14_88;
	xor.b32  	%r748, %r228, -2147483648;
	st.global.u32 	[%rd4+2048], %r748;
	st.global.u32 	[%rd5+2048], %r246;
$L__BB14_88:
	add.s32 	%r749, %r2, 768;
	cvt.u64.u32 	%rd21, %r749;
	setp.le.u64 	%p57, %rd2, %rd21;
	@%p57 bra 	$L__BB14_90;
	xor.b32  	%r750, %r229, -2147483648;
	st.global.u32 	[%rd4+3072], %r750;
	st.global.u32 	[%rd5+3072], %r247;
$L__BB14_90:
	or.b32  	%r751, %r2, 1024;
	cvt.u64.u32 	%rd22, %r751;
	setp.le.u64 	%p58, %rd2, %rd22;
	@%p58 bra 	$L__BB14_92;
	xor.b32  	%r752, %r230, -2147483648;
	st.global.u32 	[%rd4+4096], %r752;
	st.global.u32 	[%rd5+4096], %r248;
$L__BB14_92:
	add.s32 	%r753, %r2, 1280;
	cvt.u64.u32 	%rd23, %r753;
	setp.le.u64 	%p59, %rd2, %rd23;
	@%p59 bra 	$L__BB14_94;
	xor.b32  	%r754, %r231, -2147483648;
	st.global.u32 	[%rd4+5120], %r754;
	st.global.u32 	[%rd5+5120], %r249;
$L__BB14_94:
	add.s32 	%r755, %r2, 1536;
	cvt.u64.u32 	%rd24, %r755;
	setp.le.u64 	%p60, %rd2, %rd24;
	@%p60 bra 	$L__BB14_96;
	xor.b32  	%r756, %r232, -2147483648;
	st.global.u32 	[%rd4+6144], %r756;
	st.global.u32 	[%rd5+6144], %r250;
$L__BB14_96:
	add.s32 	%r757, %r2, 1792;
	cvt.u64.u32 	%rd25, %r757;
	setp.le.u64 	%p61, %rd2, %rd25;
	@%p61 bra 	$L__BB14_98;
	xor.b32  	%r758, %r233, -2147483648;
	st.global.u32 	[%rd4+7168], %r758;
	st.global.u32 	[%rd5+7168], %r251;
$L__BB14_98:
	or.b32  	%r759, %r2, 2048;
	cvt.u64.u32 	%rd26, %r759;
	setp.le.u64 	%p62, %rd2, %rd26;
	@%p62 bra 	$L__BB14_100;
	xor.b32  	%r760, %r234, -2147483648;
	st.global.u32 	[%rd4+8192], %r760;
	st.global.u32 	[%rd5+8192], %r252;
$L__BB14_100:
	add.s32 	%r761, %r2, 2304;
	cvt.u64.u32 	%rd27, %r761;
	setp.le.u64 	%p63, %rd2, %rd27;
	@%p63 bra 	$L__BB14_102;
	xor.b32  	%r762, %r235, -2147483648;
	st.global.u32 	[%rd4+9216], %r762;
	st.global.u32 	[%rd5+9216], %r253;
$L__BB14_102:
	add.s32 	%r763, %r2, 2560;
	cvt.u64.u32 	%rd28, %r763;
	setp.le.u64 	%p64, %rd2, %rd28;
	@%p64 bra 	$L__BB14_104;
	xor.b32  	%r764, %r236, -2147483648;
	st.global.u32 	[%rd4+10240], %r764;
	st.global.u32 	[%rd5+10240], %r254;
$L__BB14_104:
	add.s32 	%r765, %r2, 2816;
	cvt.u64.u32 	%rd29, %r765;
	setp.le.u64 	%p65, %rd2, %rd29;
	@%p65 bra 	$L__BB14_106;
	xor.b32  	%r766, %r237, -2147483648;
	st.global.u32 	[%rd4+11264], %r766;
	st.global.u32 	[%rd5+11264], %r255;
$L__BB14_106:
	or.b32  	%r767, %r2, 3072;
	cvt.u64.u32 	%rd30, %r767;
	setp.le.u64 	%p66, %rd2, %rd30;
	@%p66 bra 	$L__BB14_108;
	xor.b32  	%r768, %r238, -2147483648;
	st.global.u32 	[%rd4+12288], %r768;
	st.global.u32 	[%rd5+12288], %r256;
$L__BB14_108:
	add.s32 	%r769, %r2, 3328;
	cvt.u64.u32 	%rd31, %r769;
	setp.le.u64 	%p67, %rd2, %rd31;
	@%p67 bra 	$L__BB14_110;
	xor.b32  	%r770, %r239, -2147483648;
	st.global.u32 	[%rd4+13312], %r770;
	st.global.u32 	[%rd5+13312], %r257;
$L__BB14_110:
	add.s32 	%r771, %r2, 3584;
	cvt.u64.u32 	%rd32, %r771;
	setp.le.u64 	%p68, %rd2, %rd32;
	@%p68 bra 	$L__BB14_112;
	xor.b32  	%r772, %r240, -2147483648;
	st.global.u32 	[%rd4+14336], %r772;
	st.global.u32 	[%rd5+14336], %r258;
$L__BB14_112:
	add.s32 	%r773, %r2, 3840;
	cvt.u64.u32 	%rd33, %r773;
	setp.le.u64 	%p69, %rd2, %rd33;
	@%p69 bra 	$L__BB14_114;
	xor.b32  	%r774, %r241, -2147483648;
	st.global.u32 	[%rd4+15360], %r774;
	st.global.u32 	[%rd5+15360], %r259;
$L__BB14_114:
	or.b32  	%r775, %r2, 4096;
	cvt.u64.u32 	%rd34, %r775;
	setp.le.u64 	%p70, %rd2, %rd34;
	@%p70 bra 	$L__BB14_116;
	xor.b32  	%r776, %r242, -2147483648;
	st.global.u32 	[%rd4+16384], %r776;
	st.global.u32 	[%rd5+16384], %r260;
$L__BB14_116:
	add.s32 	%r777, %r2, 4352;
	cvt.u64.u32 	%rd35, %r777;
	setp.le.u64 	%p71, %rd2, %rd35;
	@%p71 bra 	$L__BB14_118;
	xor.b32  	%r778, %r243, -2147483648;
	st.global.u32 	[%rd4+17408], %r778;
	st.global.u32 	[%rd5+17408], %r261;
$L__BB14_118:
	add.s32 	%r779, %r2, 4608;
	cvt.u64.u32 	%rd36, %r779;
	setp.le.u64 	%p72, %rd2, %rd36;
	@%p72 bra 	$L__BB14_120;
	xor.b32  	%r780, %r244, -2147483648;
	st.global.u32 	[%rd4+18432], %r780;
	st.global.u32 	[%rd5+18432], %r262;
$L__BB14_120:
	ret;
$L__BB14_121:
	shl.b32 	%r781, %r206, 2;
	mov.u32 	%r782, _ZZN3cub18CUB_300001_SM_10006detail10radix_sort31DeviceRadixSortSingleTileKernelINS1_5radix10policy_hubIiiyE10Policy1000ELNS0_9SortOrderE0EiiyNS1_21identity_decomposer_tEEEvPKT1_PSA_PKT2_PSE_T3_iiT4_E12temp_storage;
	add.s32 	%r783, %r782, %r781;
	st.shared.u32 	[%r783], %r878;
	shl.b32 	%r784, %r207, 2;
	add.s32 	%r785, %r782, %r784;
	st.shared.u32 	[%r785], %r877;
	shl.b32 	%r786, %r208, 2;
	add.s32 	%r787, %r782, %r786;
	st.shared.u32 	[%r787], %r876;
	shl.b32 	%r788, %r209, 2;
	add.s32 	%r789, %r782, %r788;
	st.shared.u32 	[%r789], %r875;
	shl.b32 	%r790, %r210, 2;
	add.s32 	%r791, %r782, %r790;
	st.shared.u32 	[%r791], %r874;
	shl.b32 	%r792, %r211, 2;
	add.s32 	%r793, %r782, %r792;
	st.shared.u32 	[%r793], %r873;
	shl.b32 	%r794, %r212, 2;
	add.s32 	%r795, %r782, %r794;
	st.shared.u32 	[%r795], %r872;
	shl.b32 	%r796, %r213, 2;
	add.s32 	%r797, %r782, %r796;
	st.shared.u32 	[%r797], %r871;
	shl.b32 	%r798, %r214, 2;
	add.s32 	%r799, %r782, %r798;
	st.shared.u32 	[%r799], %r870;
	shl.b32 	%r800, %r215, 2;
	add.s32 	%r801, %r782, %r800;
	st.shared.u32 	[%r801], %r869;
	shl.b32 	%r802, %r216, 2;
	add.s32 	%r803, %r782, %r802;
	st.shared.u32 	[%r803], %r868;
	shl.b32 	%r804, %r217, 2;
	add.s32 	%r805, %r782, %r804;
	st.shared.u32 	[%r805], %r867;
	shl.b32 	%r806, %r218, 2;
	add.s32 	%r807, %r782, %r806;
	st.shared.u32 	[%r807], %r866;
	shl.b32 	%r808, %r219, 2;
	add.s32 	%r809, %r782, %r808;
	st.shared.u32 	[%r809], %r865;
	shl.b32 	%r810, %r220, 2;
	add.s32 	%r811, %r782, %r810;
	st.shared.u32 	[%r811], %r864;
	shl.b32 	%r812, %r221, 2;
	add.s32 	%r813, %r782, %r812;
	st.shared.u32 	[%r813], %r863;
	shl.b32 	%r814, %r222, 2;
	add.s32 	%r815, %r782, %r814;
	st.shared.u32 	[%r815], %r862;
	shl.b32 	%r816, %r223, 2;
	add.s32 	%r817, %r782, %r816;
	st.shared.u32 	[%r817], %r861;
	shl.b32 	%r818, %r224, 2;
	add.s32 	%r819, %r782, %r818;
	st.shared.u32 	[%r819], %r860;
	bar.sync 	0;
	ld.shared.u32 	%r878, [%r103];
	ld.shared.u32 	%r877, [%r103+4];
	ld.shared.u32 	%r876, [%r103+8];
	ld.shared.u32 	%r875, [%r103+12];
	ld.shared.u32 	%r874, [%r103+16];
	ld.shared.u32 	%r873, [%r103+20];
	ld.shared.u32 	%r872, [%r103+24];
	ld.shared.u32 	%r871, [%r103+28];
	ld.shared.u32 	%r870, [%r103+32];
	ld.shared.u32 	%r869, [%r103+36];
	ld.shared.u32 	%r868, [%r103+40];
	ld.shared.u32 	%r867, [%r103+44];
	ld.shared.u32 	%r866, [%r103+48];
	ld.shared.u32 	%r865, [%r103+52];
	ld.shared.u32 	%r864, [%r103+56];
	ld.shared.u32 	%r863, [%r103+60];
	ld.shared.u32 	%r862, [%r103+64];
	ld.shared.u32 	%r861, [%r103+68];
	ld.shared.u32 	%r860, [%r103+72];
	bar.sync 	0;
	st.shared.u32 	[%r783], %r897;
	st.shared.u32 	[%r785], %r896;
	st.shared.u32 	[%r787], %r895;
	st.shared.u32 	[%r789], %r894;
	st.shared.u32 	[%r791], %r893;
	st.shared.u32 	[%r793], %r892;
	st.shared.u32 	[%r795], %r891;
	st.shared.u32 	[%r797], %r890;
	st.shared.u32 	[%r799], %r889;
	st.shared.u32 	[%r801], %r888;
	st.shared.u32 	[%r803], %r887;
	st.shared.u32 	[%r805], %r886;
	st.shared.u32 	[%r807], %r885;
	st.shared.u32 	[%r809], %r884;
	st.shared.u32 	[%r811], %r883;
	st.shared.u32 	[%r813], %r882;
	st.shared.u32 	[%r815], %r881;
	st.shared.u32 	[%r817], %r880;
	st.shared.u32 	[%r819], %r879;
	bar.sync 	0;
	ld.shared.u32 	%r897, [%r103];
	ld.shared.u32 	%r896, [%r103+4];
	ld.shared.u32 	%r895, [%r103+8];
	ld.shared.u32 	%r894, [%r103+12];
	ld.shared.u32 	%r893, [%r103+16];
	ld.shared.u32 	%r892, [%r103+20];
	ld.shared.u32 	%r891, [%r103+24];
	ld.shared.u32 	%r890, [%r103+28];
	ld.shared.u32 	%r889, [%r103+32];
	ld.shared.u32 	%r888, [%r103+36];
	ld.shared.u32 	%r887, [%r103+40];
	ld.shared.u32 	%r886, [%r103+44];
	ld.shared.u32 	%r885, [%r103+48];
	ld.shared.u32 	%r884, [%r103+52];
	ld.shared.u32 	%r883, [%r103+56];
	ld.shared.u32 	%r882, [%r103+60];
	ld.shared.u32 	%r881, [%r103+64];
	ld.shared.u32 	%r880, [%r103+68];
	ld.shared.u32 	%r879, [%r103+72];
	bar.sync 	0;
	add.s32 	%r859, %r859, 6;
	add.s32 	%r858, %r858, -6;
	bra.uni 	$L__BB14_77;

}
	// .globl	_ZN3cub18CUB_300001_SM_10006detail10radix_sort30DeviceRadixSortHistogramKernelINS1_5radix10policy_hubIiiyE10Policy1000ELNS0_9SortOrderE0EiyNS1_21identity_decomposer_tEEEvPT2_PKT1_SA_iiT3_
.visible .entry _ZN3cub18CUB_300001_SM_10006detail10radix_sort30DeviceRadixSortHistogramKernelINS1_5radix10policy_hubIiiyE10Policy1000ELNS0_9SortOrderE0EiyNS1_21identity_decomposer_tEEEvPT2_PKT1_SA_iiT3_(
	.param .u64 .ptr .align 1 _ZN3cub18CUB_300001_SM_10006detail10radix_sort30DeviceRadixSortHistogramKernelINS1_5radix10policy_hubIiiyE10Policy1000ELNS0_9SortOrderE0EiyNS1_21identity_decomposer_tEEEvPT2_PKT1_SA_iiT3__param_0,
	.param .u64 .ptr .align 1 _ZN3cub18CUB_300001_SM_10006detail10radix_sort30DeviceRadixSortHistogramKernelINS1_5radix10policy_hubIiiyE10Policy1000ELNS0_9SortOrderE0EiyNS1_21identity_decomposer_tEEEvPT2_PKT1_SA_iiT3__param_1,
	.param .u64 _ZN3cub18CUB_300001_SM_10006detail10radix_sort30DeviceRadixSortHistogramKernelINS1_5radix10policy_hubIiiyE10Policy1000ELNS0_9SortOrderE0EiyNS1_21identity_decomposer_tEEEvPT2_PKT1_SA_iiT3__param_2,
	.param .u32 _ZN3cub18CUB_300001_SM_10006detail10radix_sort30DeviceRadixSortHistogramKernelINS1_5radix10policy_hubIiiyE10Policy1000ELNS0_9SortOrderE0EiyNS1_21identity_decomposer_tEEEvPT2_PKT1_SA_iiT3__param_3,
	.param .u32 _ZN3cub18CUB_300001_SM_10006detail10radix_sort30DeviceRadixSortHistogramKernelINS1_5radix10policy_hubIiiyE10Policy1000ELNS0_9SortOrderE0EiyNS1_21identity_decomposer_tEEEvPT2_PKT1_SA_iiT3__param_4,
	.param .align 1 .b8 _ZN3cub18CUB_300001_SM_10006detail10radix_sort30DeviceRadixSortHistogramKernelINS1_5radix10policy_hubIiiyE10Policy1000ELNS0_9SortOrderE0EiyNS1_21identity_decomposer_tEEEvPT2_PKT1_SA_iiT3__param_5[1]
)
.maxntid 128
{
	.reg .pred 	%p<91>;
	.reg .b32 	%r<486>;
	.reg .b64 	%rd<137>;
	// demoted variable
	.shared .align 4 .b8 _ZZN3cub18CUB_300001_SM_10006detail10radix_sort30DeviceRadixSortHistogramKernelINS1_5radix10policy_hubIiiyE10Policy1000ELNS0_9SortOrderE0EiyNS1_21identity_decomposer_tEEEvPT2_PKT1_SA_iiT3_E12temp_storage[4096];
	ld.param.u64 	%rd18, [_ZN3cub18CUB_300001_SM_10006detail10radix_sort30DeviceRadixSortHistogramKernelINS1_5radix10policy_hubIiiyE10Policy1000ELNS0_9SortOrderE0EiyNS1_21identity_decomposer_tEEEvPT2_PKT1_SA_iiT3__param_0];
	ld.param.u64 	%rd19, [_ZN3cub18CUB_300001_SM_10006detail10radix_sort30DeviceRadixSortHistogramKernelINS1_5radix10policy_hubIiiyE10Policy1000ELNS0_9SortOrderE0EiyNS1_21identity_decomposer_tEEEvPT2_PKT1_SA_iiT3__param_1];
	ld.param.u64 	%rd17, [_ZN3cub18CUB_300001_SM_10006detail10radix_sort30DeviceRadixSortHistogramKernelINS1_5radix10policy_hubIiiyE10Policy1000ELNS0_9SortOrderE0EiyNS1_21identity_decomposer_tEEEvPT2_PKT1_SA_iiT3__param_2];
	ld.param.u32 	%r174, [_ZN3cub18CUB_300001_SM_10006detail10radix_sort30DeviceRadixSortHistogramKernelINS1_5radix10policy_hubIiiyE10Policy1000ELNS0_9SortOrderE0EiyNS1_21identity_decomposer_tEEEvPT2_PKT1_SA_iiT3__param_3];
	ld.param.u32 	%r175, [_ZN3cub18CUB_300001_SM_10006detail10radix_sort30DeviceRadixSortHistogramKernelINS1_5radix10policy_hubIiiyE10Policy1000ELNS0_9SortOrderE0EiyNS1_21identity_decomposer_tEEEvPT2_PKT1_SA_iiT3__param_4];
	cvta.to.global.u64 	%rd1, %rd19;
	cvta.to.global.u64 	%rd2, %rd18;
	setp.eq.s64 	%p2, %rd17, 0;
	@%p2 bra 	$L__BB15_153;
	sub.s32 	%r176, %r175, %r174;
	add.s32 	%r177, %r176, 7;
	shr.s32 	%r178, %r177, 31;
	shr.u32 	%r179, %r178, 29;
	add.s32 	%r180, %r177, %r179;
	shr.s32 	%r181, %r180, 3;
	mov.u32 	%r182, %tid.x;
	setp.gt.u32 	%p3, %r182, 255;
	setp.lt.s32 	%p4, %r177, 8;
	mov.u32 	%r183, %ctaid.x;
	shl.b32 	%r184, %r183, 11;
	cvt.u64.u32 	%rd3, %r184;
	mov.u32 	%r185, %nctaid.x;
	shl.b32 	%r186, %r185, 11;
	cvt.u64.u32 	%rd4, %r186;
	add.s32 	%r1, %r181, -1;
	and.b32  	%r2, %r181, 15;
	and.b32  	%r3, %r181, 7;
	add.s32 	%r4, %r3, -1;
	and.b32  	%r5, %r181, 3;
	or.pred  	%p1, %p3, %p4;
	shl.b32 	%r187, %r182, 2;
	mov.u32 	%r188, _ZZN3cub18CUB_300001_SM_10006detail10radix_sort30DeviceRadixSortHistogramKernelINS1_5radix10policy_hubIiiyE10Policy1000ELNS0_9SortOrderE0EiyNS1_21identity_decomposer_tEEEvPT2_PKT1_SA_iiT3_E12temp_storage;
	add.s32 	%r6, %r188, %r187;
	and.b32  	%r7, %r181, 268435440;
	cvt.u64.u32 	%rd5, %r182;
	add.s32 	%r8, %r182, 128;
	add.s32 	%r9, %r182, 256;
	add.s32 	%r10, %r182, 384;
	add.s32 	%r11, %r182, 512;
	add.s32 	%r12, %r182, 640;
	add.s32 	%r13, %r182, 768;
	or.b32  	%r14, %r182, 1024;
	add.s32 	%r15, %r182, 1920;
	and.b32  	%r16, %r181, 268435448;
	and.b32  	%r17, %r181, 1;
	neg.s32 	%r18, %r7;
	add.s32 	%r19, %r6, 8192;
	add.s64 	%rd21, %rd17, -1;
	shr.u64 	%rd22, %rd21, 30;
	add.s64 	%rd23, %rd22, 1;
	min.u64 	%rd6, %rd23, %rd17;
	mov.b64 	%rd135, 0;
$L__BB15_2:
	@%p1 bra 	$L__BB15_30;
	setp.lt.u32 	%p5, %r1, 15;
	mov.b32 	%r439, 0;
	@%p5 bra 	$L__BB15_6;
	mov.u32 	%r436, %r19;
	mov.u32 	%r437, %r18;
$L__BB15_5:
	.pragma "nounroll";
	mov.b32 	%r190, 0;
	st.shared.u32 	[%r436+-8192], %r190;
	st.shared.u32 	[%r436+-7168], %r190;
	st.shared.u32 	[%r436+-6144], %r190;
	st.shared.u32 	[%r436+-5120], %r190;
	st.shared.u32 	[%r436+-4096], %r190;
	st.shared.u32 	[%r436+-3072], %r190;
	st.shared.u32 	[%r436+-2048], %r190;
	st.shared.u32 	[%r436+-1024], %r190;
	st.shared.u32 	[%r436], %r190;
	st.shared.u32 	[%r436+1024], %r190;
	st.shared.u32 	[%r436+2048], %r190;
	st.shared.u32 	[%r436+3072], %r190;
	st.shared.u32 	[%r436+4096], %r190;
	st.shared.u32 	[%r436+5120], %r190;
	st.shared.u32 	[%r436+6144], %r190;
	st.shared.u32 	[%r436+7168], %r190;
	add.s32 	%r437, %r437, 16;
	add.s32 	%r436, %r436, 16384;
	setp.ne.s32 	%p6, %r437, 0;
	mov.u32 	%r439, %r7;
	@%p6 bra 	$L__BB15_5;
$L__BB15_6:
	add.s32 	%r25, %r2, -1;
	setp.eq.s32 	%p7, %r2, 0;
	@%p7 bra 	$L__BB15_16;
	setp.lt.u32 	%p8, %r25, 7;
	@%p8 bra 	$L__BB15_9;
	shl.b32 	%r191, %r439, 10;
	add.s32 	%r192, %r6, %r191;
	mov.b32 	%r193, 0;
	st.shared.u32 	[%r192], %r193;
	st.shared.u32 	[%r192+1024], %r193;
	st.shared.u32 	[%r192+2048], %r193;
	st.shared.u32 	[%r192+3072], %r193;
	st.shared.u32 	[%r192+4096], %r193;
	st.shared.u32 	[%r192+5120], %r193;
	st.shared.u32 	[%r192+6144], %r193;
	st.shared.u32 	[%r192+7168], %r193;
	add.s32 	%r439, %r439, 8;
$L__BB15_9:
	setp.eq.s32 	%p9, %r3, 0;
	@%p9 bra 	$L__BB15_16;
	setp.lt.u32 	%p10, %r4, 3;
	@%p10 bra 	$L__BB15_12;
	shl.b32 	%r194, %r439, 10;
	add.s32 	%r195, %r6, %r194;
	mov.b32 	%r196, 0;
	st.shared.u32 	[%r195], %r196;
	st.shared.u32 	[%r195+1024], %r196;
	st.shared.u32 	[%r195+2048], %r196;
	st.shared.u32 	[%r195+3072], %r196;
	add.s32 	%r439, %r439, 4;
$L__BB15_12:
	setp.eq.s32 	%p11, %r5, 0;
	@%p11 bra 	$L__BB15_16;
	setp.eq.s32 	%p12, %r5, 1;
	shl.b32 	%r197, %r439, 10;
	add.s32 	%r30, %r6, %r197;
	mov.b32 	%r198, 0;
	st.shared.u32 	[%r30], %r198;
	@%p12 bra 	$L__BB15_16;
	setp.eq.s32 	%p13, %r5, 2;
	mov.b32 	%r199, 0;
	st.shared.u32 	[%r30+1024], %r199;
	@%p13 bra 	$L__BB15_16;
	mov.b32 	%r200, 0;
	st.shared.u32 	[%r30+2048], %r200;
$L__BB15_16:
	cvt.u32.u64 	%r201, %rd5;
	setp.gt.u32 	%p14, %r201, 127;
	@%p14 bra 	$L__BB15_30;
	setp.lt.u32 	%p15, %r1, 15;
	mov.b32 	%r443, 0;
	@%p15 bra 	$L__BB15_20;
	mov.b32 	%r441, 0;
$L__BB15_19:
	.pragma "nounroll";
	shl.b32 	%r204, %r441, 10;
	add.s32 	%r205, %r6, %r204;
	mov.b32 	%r206, 0;
	st.shared.u32 	[%r205+512], %r206;
	st.shared.u32 	[%r205+1536], %r206;
	st.shared.u32 	[%r205+2560], %r206;
	st.shared.u32 	[%r205+3584], %r206;
	st.shared.u32 	[%r205+4608], %r206;
	st.shared.u32 	[%r205+5632], %r206;
	st.shared.u32 	[%r205+6656], %r206;
	st.shared.u32 	[%r205+7680], %r206;
	st.shared.u32 	[%r205+8704], %r206;
	st.shared.u32 	[%r205+9728], %r206;
	st.shared.u32 	[%r205+10752], %r206;
	st.shared.u32 	[%r205+11776], %r206;
	st.shared.u32 	[%r205+12800], %r206;
	st.shared.u32 	[%r205+13824], %r206;
	st.shared.u32 	[%r205+14848], %r206;
	st.shared.u32 	[%r205+15872], %r206;
	add.s32 	%r441, %r441, 16;
	setp.ne.s32 	%p16, %r441, %r7;
	mov.u32 	%r443, %r7;
	@%p16 bra 	$L__BB15_19;
$L__BB15_20:
	setp.eq.s32 	%p17, %r2, 0;
	@%p17 bra 	$L__BB15_30;
	setp.lt.u32 	%p18, %r25, 7;
	@%p18 bra 	$L__BB15_23;
	shl.b32 	%r207, %r443, 10;
	add.s32 	%r208, %r6, %r207;
	mov.b32 	%r209, 0;
	st.shared.u32 	[%r208+512], %r209;
	st.shared.u32 	[%r208+1536], %r209;
	st.shared.u32 	[%r208+2560], %r209;
	st.shared.u32 	[%r208+3584], %r209;
	st.shared.u32 	[%r208+4608], %r209;
	st.shared.u32 	[%r208+5632], %r209;
	st.shared.u32 	[%r208+6656], %r209;
	st.shared.u32 	[%r208+7680], %r209;
	add.s32 	%r443, %r443, 8;
$L__BB15_23:
	setp.eq.s32 	%p19, %r3, 0;
	@%p19 bra 	$L__BB15_30;
	setp.lt.u32 	%p20, %r4, 3;
	@%p20 bra 	$L__BB15_26;
	shl.b32 	%r210, %r443, 10;
	add.s32 	%r211, %r6, %r210;
	mov.b32 	%r212, 0;
	st.shared.u32 	[%r211+512], %r212;
	st.shared.u32 	[%r211+1536], %r212;
	st.shared.u32 	[%r211+2560], %r212;
	st.shared.u32 	[%r211+3584], %r212;
	add.s32 	%r443, %r443, 4;
$L__BB15_26:
	setp.eq.s32 	%p21, %r5, 0;
	@%p21 bra 	$L__BB15_30;
	setp.eq.s32 	%p22, %r5, 1;
	shl.b32 	%r213, %r443, 10;
	add.s32 	%r38, %r6, %r213;
	mov.b32 	%r214, 0;
	st.shared.u32 	[%r38+512], %r214;
	@%p22 bra 	$L__BB15_30;
	setp.eq.s32 	%p23, %r5, 2;
	mov.b32 	%r215, 0;
	st.shared.u32 	[%r38+1536], %r215;
	@%p23 bra 	$L__BB15_30;
	mov.b32 	%r216, 0;
	st.shared.u32 	[%r38+2560], %r216;
$L__BB15_30:
	bar.sync 	0;
	bar.sync 	0;
	shl.b64 	%rd8, %rd135, 30;
	sub.s64 	%rd24, %rd17, %rd8;
	min.u64 	%rd9, %rd24, 1073741824;
	setp.le.u64 	%p24, %rd9, %rd3;
	@%p24 bra 	$L__BB15_70;
	mov.u64 	%rd136, %rd3;
$L__BB15_32:
	add.s64 	%rd11, %rd136, %rd8;
	sub.s64 	%rd12, %rd17, %rd11;
	setp.lt.u64 	%p25, %rd12, 2048;
	@%p25 bra 	$L__BB15_34;
	add.s64 	%rd27, %rd11, %rd5;
	shl.b64 	%rd28, %rd27, 2;
	add.s64 	%rd29, %rd1, %rd28;
	ld.global.u32 	%r475, [%rd29];
	ld.global.u32 	%r474, [%rd29+512];
	ld.global.u32 	%r473, [%rd29+1024];
	ld.global.u32 	%r472, [%rd29+1536];
	ld.global.u32 	%r471, [%rd29+2048];
	ld.global.u32 	%r470, [%rd29+2560];
	ld.global.u32 	%r469, [%rd29+3072];
	ld.global.u32 	%r468, [%rd29+3584];
	ld.global.u32 	%r467, [%rd29+4096];
	ld.global.u32 	%r466, [%rd29+4608];
	ld.global.u32 	%r465, [%rd29+5120];
	ld.global.u32 	%r464, [%rd29+5632];
	ld.global.u32 	%r463, [%rd29+6144];
	ld.global.u32 	%r462, [%rd29+6656];
	ld.global.u32 	%r461, [%rd29+7168];
	ld.global.u32 	%r460, [%rd29+7680];
	bra.uni 	$L__BB15_66;
$L__BB15_34:
	cvt.u32.u64 	%r218, %rd5;
	cvt.u32.u64 	%r55, %rd12;
	setp.ge.s32 	%p26, %r218, %r55;
	add.s64 	%rd25, %rd11, %rd5;
	shl.b64 	%rd26, %rd25, 2;
	add.s64 	%rd13, %rd1, %rd26;
	mov.b32 	%r475, 2147483647;
	@%p26 bra 	$L__BB15_36;
	ld.global.u32 	%r475, [%rd13];
$L__BB15_36:
	setp.ge.s32 	%p27, %r8, %r55;
	mov.b32 	%r474, 2147483647;
	@%p27 bra 	$L__BB15_38;
	ld.global.u32 	%r474, [%rd13+512];
$L__BB15_38:
	setp.ge.s32 	%p28, %r9, %r55;
	mov.b32 	%r473, 2147483647;
	@%p28 bra 	$L__BB15_40;
	ld.global.u32 	%r473, [%rd13+1024];
$L__BB15_40:
	setp.ge.s32 	%p29, %r10, %r55;
	mov.b32 	%r472, 2147483647;
	@%p29 bra 	$L__BB15_42;
	ld.global.u32 	%r472, [%rd13+1536];
$L__BB15_42:
	setp.ge.s32 	%p30, %r11, %r55;
	mov.b32 	%r471, 2147483647;
	@%p30 bra 	$L__BB15_44;
	ld.global.u32 	%r471, [%rd13+2048];
$L__BB15_44:
	setp.ge.s32 	%p31, %r12, %r55;
	mov.b32 	%r470, 2147483647;
	@%p31 bra 	$L__BB15_46;
	ld.global.u32 	%r470, [%rd13+2560];
$L__BB15_46:
	setp.ge.s32 	%p32, %r13, %r55;
	mov.b32 	%r469, 2147483647;
	@%p32 bra 	$L__BB15_48;
	ld.global.u32 	%r469, [%rd13+3072];
$L__BB15_48:
	mov.u32 	%r226, %tid.x;
	add.s32 	%r227, %r226, 896;
	setp.ge.s32 	%p33, %r227, %r55;
	mov.b32 	%r468, 2147483647;
	@%p33 bra 	$L__BB15_50;
	ld.global.u32 	%r468, [%rd13+3584];
$L__BB15_50:
	setp.ge.s32 	%p34, %r14, %r55;
	mov.b32 	%r467, 2147483647;
	@%p34 bra 	$L__BB15_52;
	ld.global.u32 	%r467, [%rd13+4096];
$L__BB15_52:
	add.s32 	%r231, %r226, 1152;
	setp.ge.s32 	%p35, %r231, %r55;
	mov.b32 	%r466, 2147483647;
	@%p35 bra 	$L__BB15_54;
	ld.global.u32 	%r466, [%rd13+4608];
$L__BB15_54:
	add.s32 	%r234, %r226, 1280;
	setp.ge.s32 	%p36, %r234, %r55;
	mov.b32 	%r465, 2147483647;
	@%p36 bra 	$L__BB15_56;
	ld.global.u32 	%r465, [%rd13+5120];
$L__BB15_56:
	add.s32 	%r237, %r226, 1408;
	setp.ge.s32 	%p37, %r237, %r55;
	mov.b32 	%r464, 2147483647;
	@%p37 bra 	$L__BB15_58;
	ld.global.u32 	%r464, [%rd13+5632];
$L__BB15_58:
	add.s32 	%r240, %r226, 1536;
	setp.ge.s32 	%p38, %r240, %r55;
	mov.b32 	%r463, 2147483647;
	@%p38 bra 	$L__BB15_60;
	ld.global.u32 	%r463, [%rd13+6144];
$L__BB15_60:
	add.s32 	%r243, %r226, 1664;
	setp.ge.s32 	%p39, %r243, %r55;
	mov.b32 	%r462, 2147483647;
	@%p39 bra 	$L__BB15_62;
	ld.global.u32 	%r462, [%rd13+6656];
$L__BB15_62:
	add.s32 	%r246, %r226, 1792;
	setp.ge.s32 	%p40, %r246, %r55;
	mov.b32 	%r461, 2147483647;
	@%p40 bra 	$L__BB15_64;
	ld.global.u32 	%r461, [%rd13+7168];
$L__BB15_64:
	setp.ge.s32 	%p41, %r15, %r55;
	mov.b32 	%r460, 2147483647;
	@%p41 bra 	$L__BB15_66;
	ld.global.u32 	%r460, [%rd13+7680];
$L__BB15_66:
	setp.le.s32 	%p42, %r175, %r174;
	@%p42 bra 	$L__BB15_69;
	xor.b32  	%r103, %r460, -2147483648;
	xor.b32  	%r104, %r461, -2147483648;
	xor.b32  	%r105, %r462, -2147483648;
	xor.b32  	%r106, %r463, -2147483648;
	xor.b32  	%r107, %r464, -2147483648;
	xor.b32  	%r108, %r465, -2147483648;
	xor.b32  	%r109, %r466, -2147483648;
	xor.b32  	%r110, %r467, -2147483648;
	xor.b32  	%r111, %r468, -2147483648;
	xor.b32  	%r112, %r469, -2147483648;
	xor.b32  	%r113, %r470, -2147483648;
	xor.b32  	%r114, %r471, -2147483648;
	xor.b32  	%r115, %r472, -2147483648;
	xor.b32  	%r116, %r473, -2147483648;
	xor.b32  	%r117, %r474, -2147483648;
	xor.b32  	%r118, %r475, -2147483648;
	mov.b32 	%r476, 0;
	mov.u32 	%r477, %r174;
$L__BB15_68:
	sub.s32 	%r249, %r175, %r477;
	shl.b32 	%r250, %r476, 10;
	mov.u32 	%r251, _ZZN3cub18CUB_300001_SM_10006detail10radix_sort30DeviceRadixSortHistogramKernelINS1_5radix10policy_hubIiiyE10Policy1000ELNS0_9SortOrderE0EiyNS1_21identity_decomposer_tEEEvPT2_PKT1_SA_iiT3_E12temp_storage;
	add.s32 	%r252, %r251, %r250;
	min.s32 	%r253, %r249, 8;
	mov.b32 	%r254, -1;
	shl.b32 	%r255, %r254, %r253;
	not.b32 	%r256, %r255;
	shr.u32 	%r257, %r118, %r477;
	and.b32  	%r258, %r257, %r256;
	shl.b32 	%r259, %r258, 2;
	add.s32 	%r260, %r252, %r259;
	atom.shared.add.u32 	%r261, [%r260], 1;
	shr.u32 	%r262, %r117, %r477;
	and.b32  	%r263, %r262, %r256;
	shl.b32 	%r264, %r263, 2;
	add.s32 	%r265, %r252, %r264;
	atom.shared.add.u32 	%r266, [%r265], 1;
	shr.u32 	%r267, %r116, %r477;
	and.b32  	%r268, %r267, %r256;
	shl.b32 	%r269, %r268, 2;
	add.s32 	%r270, %r252, %r269;
	atom.shared.add.u32 	%r271, [%r270], 1;
	shr.u32 	%r272, %r115, %r477;
	and.b32  	%r273, %r272, %r256;
	shl.b32 	%r274, %r273, 2;
	add.s32 	%r275, %r252, %r274;
	atom.shared.add.u32 	%r276, [%r275], 1;
	shr.u32 	%r277, %r114, %r477;
	and.b32  	%r278, %r277, %r256;
	shl.b32 	%r279, %r278, 2;
	add.s32 	%r280, %r252, %r279;
	atom.shared.add.u32 	%r281, [%r280], 1;
	shr.u32 	%r282, %r113, %r477;
	and.b32  	%r283, %r282, %r256;
	shl.b32 	%r284, %r283, 2;
	add.s32 	%r285, %r252, %r284;
	atom.shared.add.u32 	%r286, [%r285], 1;
	shr.u32 	%r287, %r112, %r477;
	and.b32  	%r288, %r287, %r256;
	shl.b32 	%r289, %r288, 2;
	add.s32 	%r290, %r252, %r289;
	atom.shared.add.u32 	%r291, [%r290], 1;
	shr.u32 	%r292, %r111, %r477;
	and.b32  	%r293, %r292, %r256;
	shl.b32 	%r294, %r293, 2;
	add.s32 	%r295, %r252, %r294;
	atom.shared.add.u32 	%r296, [%r295], 1;
	shr.u32 	%r297, %r110, %r477;
	and.b32  	%r298, %r297, %r256;
	shl.b32 	%r299, %r298, 2;
	add.s32 	%r300, %r252, %r299;
	atom.shared.add.u32 	%r301, [%r300], 1;
	shr.u32 	%r302, %r109, %r477;
	and.b32  	%r303, %r302, %r256;
	shl.b32 	%r304, %r303, 2;
	add.s32 	%r305, %r252, %r304;
	atom.shared.add.u32 	%r306, [%r305], 1;
	shr.u32 	%r307, %r108, %r477;
	and.b32  	%r308, %r307, %r256;
	shl.b32 	%r309, %r308, 2;
	add.s32 	%r310, %r252, %r309;
	atom.shared.add.u32 	%r311, [%r310], 1;
	shr.u32 	%r312, %r107, %r477;
	and.b32  	%r313, %r312, %r256;
	shl.b32 	%r314, %r313, 2;
	add.s32 	%r315, %r252, %r314;
	atom.shared.add.u32 	%r316, [%r315], 1;
	shr.u32 	%r317, %r106, %r477;
	and.b32  	%r318, %r317, %r256;
	shl.b32 	%r319, %r318, 2;
	add.s32 	%r320, %r252, %r319;
	atom.shared.add.u32 	%r321, [%r320], 1;
	shr.u32 	%r322, %r105, %r477;
	and.b32  	%r323, %r322, %r256;
	shl.b32 	%r324, %r323, 2;
	add.s32 	%r325, %r252, %r324;
	atom.shared.add.u32 	%r326, [%r325], 1;
	shr.u32 	%r327, %r104, %r477;
	and.b32  	%r328, %r327, %r256;
	shl.b32 	%r329, %r328, 2;
	add.s32 	%r330, %r252, %r329;
	atom.shared.add.u32 	%r331, [%r330], 1;
	shr.u32 	%r332, %r103, %r477;
	and.b32  	%r333, %r332, %r256;
	shl.b32 	%r334, %r333, 2;
	add.s32 	%r335, %r252, %r334;
	atom.shared.add.u32 	%r336, [%r335], 1;
	add.s32 	%r477, %r477, 8;
	add.s32 	%r476, %r476, 1;
	setp.lt.s32 	%p43, %r477, %r175;
	@%p43 bra 	$L__BB15_68;
$L__BB15_69:
	add.s64 	%rd136, %rd136, %rd4;
	setp.lt.u64 	%p44, %rd136, %rd9;
	@%p44 bra 	$L__BB15_32;
$L__BB15_70:
	bar.sync 	0;
	@%p1 bra 	$L__BB15_152;
	setp.lt.u32 	%p45, %r1, 7;
	mov.b32 	%r480, 0;
	@%p45 bra 	$L__BB15_90;
	mov.b32 	%r478, 0;
$L__BB15_73:
	.pragma "nounroll";
	shl.b32 	%r339, %r478, 10;
	add.s32 	%r124, %r6, %r339;
	ld.shared.u32 	%r125, [%r124];
	setp.eq.s32 	%p46, %r125, 0;
	@%p46 bra 	$L__BB15_75;
	cvt.u32.u64 	%r340, %rd5;
	shl.b32 	%r341, %r478, 8;
	add.s32 	%r342, %r341, %r340;
	mul.wide.u32 	%rd30, %r342, 8;
	add.s64 	%rd31, %rd2, %rd30;
	cvt.u64.u32 	%rd32, %r125;
	atom.global.add.u64 	%rd33, [%rd31], %rd32;
$L__BB15_75:
	ld.shared.u32 	%r126, [%r124+1024];
	setp.eq.s32 	%p47, %r126, 0;
	@%p47 bra 	$L__BB15_77;
	cvt.u32.u64 	%r343, %rd5;
	shl.b32 	%r344, %r478, 8;
	add.s32 	%r345, %r344, %r343;
	add.s32 	%r346, %r345, 256;
	mul.wide.u32 	%rd34, %r346, 8;
	add.s64 	%rd35, %rd2, %rd34;
	cvt.u64.u32 	%rd36, %r126;
	atom.global.add.u64 	%rd37, [%rd35], %rd36;
$L__BB15_77:
	ld.shared.u32 	%r127, [%r124+2048];
	setp.eq.s32 	%p48, %r127, 0;
	@%p48 bra 	$L__BB15_79;
	cvt.u32.u64 	%r347, %rd5;
	shl.b32 	%r348, %r478, 8;
	add.s32 	%r349, %r348, %r347;
	add.s32 	%r350, %r349, 512;
	mul.wide.u32 	%rd38, %r350, 8;
	add.s64 	%rd39, %rd2, %rd38;
	cvt.u64.u32 	%rd40, %r127;
	atom.global.add.u64 	%rd41, [%rd39], %rd40;
$L__BB15_79:
	ld.shared.u32 	%r128, [%r124+3072];
	setp.eq.s32 	%p49, %r128, 0;
	@%p49 bra 	$L__BB15_81;
	cvt.u32.u64 	%r351, %rd5;
	shl.b32 	%r352, %r478, 8;
	add.s32 	%r353, %r352, %r351;
	add.s32 	%r354, %r353, 768;
	mul.wide.u32 	%rd42, %r354, 8;
	add.s64 	%rd43, %rd2, %rd42;
	cvt.u64.u32 	%rd44, %r128;
	atom.global.add.u64 	%rd45, [%rd43], %rd44;
$L__BB15_81:
	ld.shared.u32 	%r129, [%r124+4096];
	setp.eq.s32 	%p50, %r129, 0;
	@%p50 bra 	$L__BB15_83;
	cvt.u32.u64 	%r355, %rd5;
	shl.b32 	%r356, %r478, 8;
	add.s32 	%r357, %r356, %r355;
	add.s32 	%r358, %r357, 1024;
	mul.wide.u32 	%rd46, %r358, 8;
	add.s64 	%rd47, %rd2, %rd46;
	cvt.u64.u32 	%rd48, %r129;
	atom.global.add.u64 	%rd49, [%rd47], %rd48;
$L__BB15_83:
	ld.shared.u32 	%r130, [%r124+5120];
	setp.eq.s32 	%p51, %r130, 0;
	@%p51 bra 	$L__BB15_85;
	cvt.u32.u64 	%r359, %rd5;
	shl.b32 	%r360, %r478, 8;
	add.s32 	%r361, %r360, %r359;
	add.s32 	%r362, %r361, 1280;
	mul.wide.u32 	%rd50, %r362, 8;
	add.s64 	%rd51, %rd2, %rd50;
	cvt.u64.u32 	%rd52, %r130;
	atom.global.add.u64 	%rd53, [%rd51], %rd52;
$L__BB15_85:
	ld.shared.u32 	%r131, [%r124+6144];
	setp.eq.s32 	%p52, %r131, 0;
	@%p52 bra 	$L__BB15_87;
	cvt.u32.u64 	%r363, %rd5;
	shl.b32 	%r364, %r478, 8;
	add.s32 	%r365, %r364, %r363;
	add.s32 	%r366, %r365, 1536;
	mul.wide.u32 	%rd54, %r366, 8;
	add.s64 	%rd55, %rd2, %rd54;
	cvt.u64.u32 	%rd56, %r131;
	atom.global.add.u64 	%rd57, [%rd55], %rd56;
$L__BB15_87:
	ld.shared.u32 	%r132, [%r124+7168];
	setp.eq.s32 	%p53, %r132, 0;
	@%p53 bra 	$L__BB15_89;
	cvt.u32.u64 	%r367, %rd5;
	shl.b32 	%r368, %r478, 8;
	add.s32 	%r369, %r368, %r367;
	add.s32 	%r370, %r369, 1792;
	mul.wide.u32 	%rd58, %r370, 8;
	add.s64 	%rd59, %rd2, %rd58;
	cvt.u64.u32 	%rd60, %r132;
	atom.global.add.u64 	%rd61, [%rd59], %rd60;
$L__BB15_89:
	add.s32 	%r478, %r478, 8;
	setp.ne.s32 	%p54, %r478, %r16;
	mov.u32 	%r480, %r16;
	@%p54 bra 	$L__BB15_73;
$L__BB15_90:
	add.s32 	%r135, %r5, -1;
	setp.eq.s32 	%p55, %r3, 0;
	@%p55 bra 	$L__BB15_111;
	setp.lt.u32 	%p56, %r4, 3;
	@%p56 bra 	$L__BB15_101;
	shl.b32 	%r371, %r480, 10;
	add.s32 	%r136, %r6, %r371;
	ld.shared.u32 	%r137, [%r136];
	setp.eq.s32 	%p57, %r137, 0;
	@%p57 bra 	$L__BB15_94;
	cvt.u32.u64 	%r372, %rd5;
	shl.b32 	%r373, %r480, 8;
	add.s32 	%r374, %r373, %r372;
	mul.wide.u32 	%rd62, %r374, 8;
	add.s64 	%rd63, %rd2, %rd62;
	cvt.u64.u32 	%rd64, %r137;
	atom.global.add.u64 	%rd65, [%rd63], %rd64;
$L__BB15_94:
	ld.shared.u32 	%r138, [%r136+1024];
	setp.eq.s32 	%p58, %r138, 0;
	@%p58 bra 	$L__BB15_96;
	cvt.u32.u64 	%r375, %rd5;
	shl.b32 	%r376, %r480, 8;
	add.s32 	%r377, %r376, %r375;
	add.s32 	%r378, %r377, 256;
	mul.wide.u32 	%rd66, %r378, 8;
	add.s64 	%rd67, %rd2, %rd66;
	cvt.u64.u32 	%rd68, %r138;
	atom.global.add.u64 	%rd69, [%rd67], %rd68;
$L__BB15_96:
	ld.shared.u32 	%r139, [%r136+2048];
	setp.eq.s32 	%p59, %r139, 0;
	@%p59 bra 	$L__BB15_98;
	cvt.u32.u64 	%r379, %rd5;
	shl.b32 	%r380, %r480, 8;
	add.s32 	%r381, %r380, %r379;
	add.s32 	%r382, %r381, 512;
	mul.wide.u32 	%rd70, %r382, 8;
	add.s64 	%rd71, %rd2, %rd70;
	cvt.u64.u32 	%rd72, %r139;
	atom.global.add.u64 	%rd73, [%rd71], %rd72;
$L__BB15_98:
	ld.shared.u32 	%r140, [%r136+3072];
	setp.eq.s32 	%p60, %r140, 0;
	@%p60 bra 	$L__BB15_100;
	cvt.u32.u64 	%r383, %rd5;
	shl.b32 	%r384, %r480, 8;
	add.s32 	%r385, %r384, %r383;
	add.s32 	%r386, %r385, 768;
	mul.wide.u32 	%rd74, %r386, 8;
	add.s64 	%rd75, %rd2, %rd74;
	cvt.u64.u32 	%rd76, %r140;
	atom.global.add.u64 	%rd77, [%rd75], %rd76;
$L__BB15_100:
	add.s32 	%r480, %r480, 4;
$L__BB15_101:
	setp.eq.s32 	%p61, %r5, 0;
	@%p61 bra 	$L__BB15_111;
	setp.eq.s32 	%p62, %r135, 0;
	@%p62 bra 	$L__BB15_108;
	shl.b32 	%r387, %r480, 10;
	add.s32 	%r143, %r6, %r387;
	ld.shared.u32 	%r144, [%r143];
	setp.eq.s32 	%p63, %r144, 0;
	@%p63 bra 	$L__BB15_105;
	cvt.u32.u64 	%r388, %rd5;
	shl.b32 	%r389, %r480, 8;
	add.s32 	%r390, %r389, %r388;
	mul.wide.u32 	%rd78, %r390, 8;
	add.s64 	%rd79, %rd2, %rd78;
	cvt.u64.u32 	%rd80, %r144;
	atom.global.add.u64 	%rd81, [%rd79], %rd80;
$L__BB15_105:
	ld.shared.u32 	%r145, [%r143+1024];
	setp.eq.s32 	%p64, %r145, 0;
	@%p64 bra 	$L__BB15_107;
	cvt.u32.u64 	%r391, %rd5;
	shl.b32 	%r392, %r480, 8;
	add.s32 	%r393, %r392, %r391;
	add.s32 	%r394, %r393, 256;
	mul.wide.u32 	%rd82, %r394, 8;
	add.s64 	%rd83, %rd2, %rd82;
	cvt.u64.u32 	%rd84, %r145;
	atom.global.add.u64 	%rd85, [%rd83], %rd84;
$L__BB15_107:
	add.s32 	%r480, %r480, 2;
$L__BB15_108:
	setp.eq.s32 	%p65, %r17, 0;
	@%p65 bra 	$L__BB15_111;
	shl.b32 	%r395, %r480, 10;
	add.s32 	%r396, %r6, %r395;
	ld.shared.u32 	%r148, [%r396];
	setp.eq.s32 	%p66, %r148, 0;
	@%p66 bra 	$L__BB15_111;
	cvt.u32.u64 	%r397, %rd5;
	shl.b32 	%r398, %r480, 8;
	add.s32 	%r399, %r398, %r397;
	mul.wide.u32 	%rd86, %r399, 8;
	add.s64 	%rd87, %rd2, %rd86;
	cvt.u64.u32 	%rd88, %r148;
	atom.global.add.u64 	%rd89, [%rd87], %rd88;
$L__BB15_111:
	cvt.u32.u64 	%r400, %rd5;
	setp.gt.u32 	%p67, %r400, 127;
	@%p67 bra 	$L__BB15_152;
	setp.lt.u32 	%p68, %r1, 7;
	mov.b32 	%r484, 0;
	@%p68 bra 	$L__BB15_131;
	mov.b32 	%r482, 0;
$L__BB15_114:
	.pragma "nounroll";
	shl.b32 	%r404, %r482, 10;
	add.s32 	%r150, %r6, %r404;
	ld.shared.u32 	%r151, [%r150+512];
	setp.eq.s32 	%p69, %r151, 0;
	shl.b32 	%r405, %r482, 8;
	add.s32 	%r406, %r405, %r400;
	mul.wide.u32 	%rd90, %r406, 8;
	add.s64 	%rd15, %rd2, %rd90;
	@%p69 bra 	$L__BB15_116;
	cvt.u64.u32 	%rd91, %r151;
	atom.global.add.u64 	%rd92, [%rd15+1024], %rd91;
$L__BB15_116:
	ld.shared.u32 	%r152, [%r150+1536];
	setp.eq.s32 	%p70, %r152, 0;
	@%p70 bra 	$L__BB15_118;
	cvt.u64.u32 	%rd93, %r152;
	atom.global.add.u64 	%rd94, [%rd15+3072], %rd93;
$L__BB15_118:
	ld.shared.u32 	%r153, [%r150+2560];
	setp.eq.s32 	%p71, %r153, 0;
	@%p71 bra 	$L__BB15_120;
	cvt.u64.u32 	%rd95, %r153;
	atom.global.add.u64 	%rd96, [%rd15+5120], %rd95;
$L__BB15_120:
	ld.shared.u32 	%r154, [%r150+3584];
	setp.eq.s32 	%p72, %r154, 0;
	@%p72 bra 	$L__BB15_122;
	cvt.u64.u32 	%rd97, %r154;
	atom.global.add.u64 	%rd98, [%rd15+7168], %rd97;
$L__BB15_122:
	ld.shared.u32 	%r155, [%r150+4608];
	setp.eq.s32 	%p73, %r155, 0;
	@%p73 bra 	$L__BB15_124;
	cvt.u64.u32 	%rd99, %r155;
	atom.global.add.u64 	%rd100, [%rd15+9216], %rd99;
$L__BB15_124:
	ld.shared.u32 	%r156, [%r150+5632];
	setp.eq.s32 	%p74, %r156, 0;
	@%p74 bra 	$L__BB15_126;
	cvt.u64.u32 	%rd101, %r156;
	atom.global.add.u64 	%rd102, [%rd15+11264], %rd101;
$L__BB15_126:
	ld.shared.u32 	%r157, [%r150+6656];
	setp.eq.s32 	%p75, %r157, 0;
	@%p75 bra 	$L__BB15_128;
	cvt.u64.u32 	%rd103, %r157;
	atom.global.add.u64 	%rd104, [%rd15+13312], %rd103;
$L__BB15_128:
	ld.shared.u32 	%r158, [%r150+7680];
	setp.eq.s32 	%p76, %r158, 0;
	@%p76 bra 	$L__BB15_130;
	cvt.u64.u32 	%rd105, %r158;
	atom.global.add.u64 	%rd106, [%rd15+15360], %rd105;
$L__BB15_130:
	add.s32 	%r482, %r482, 8;
	setp.ne.s32 	%p77, %r482, %r16;
	mov.u32 	%r484, %r16;
	@%p77 bra 	$L__BB15_114;
$L__BB15_131:
	setp.eq.s32 	%p78, %r3, 0;
	@%p78 bra 	$L__BB15_152;
	setp.lt.u32 	%p79, %r4, 3;
	@%p79 bra 	$L__BB15_142;
	shl.b32 	%r407, %r484, 10;
	add.s32 	%r161, %r6, %r407;
	ld.shared.u32 	%r162, [%r161+512];
	setp.eq.s32 	%p80, %r162, 0;
	@%p80 bra 	$L__BB15_135;
	shl.b32 	%r409, %r484, 8;
	add.s32 	%r410, %r409, %r400;
	mul.wide.u32 	%rd107, %r410, 8;
	add.s64 	%rd108, %rd2, %rd107;
	cvt.u64.u32 	%rd109, %r162;
	atom.global.add.u64 	%rd110, [%rd108+1024], %rd109;
$L__BB15_135:
	ld.shared.u32 	%r163, [%r161+1536];
	setp.eq.s32 	%p81, %r163, 0;
	@%p81 bra 	$L__BB15_137;
	shl.b32 	%r412, %r484, 8;
	add.s32 	%r413, %r412, %r400;
	add.s32 	%r414, %r413, 256;
	mul.wide.u32 	%rd111, %r414, 8;
	add.s64 	%rd112, %rd2, %rd111;
	cvt.u64.u32 	%rd113, %r163;
	atom.global.add.u64 	%rd114, [%rd112+1024], %rd113;
$L__BB15_137:
	ld.shared.u32 	%r164, [%r161+2560];
	setp.eq.s32 	%p82, %r164, 0;
	@%p82 bra 	$L__BB15_139;
	shl.b32 	%r416, %r484, 8;
	add.s32 	%r417, %r416, %r400;
	add.s32 	%r418, %r417, 512;
	mul.wide.u32 	%rd115, %r418, 8;
	add.s64 	%rd116, %rd2, %rd115;
	cvt.u64.u32 	%rd117, %r164;
	atom.global.add.u64 	%rd118, [%rd116+1024], %rd117;
$L__BB15_139:
	ld.shared.u32 	%r165, [%r161+3584];
	setp.eq.s32 	%p83, %r165, 0;
	@%p83 bra 	$L__BB15_141;
	shl.b32 	%r420, %r484, 8;
	add.s32 	%r421, %r420, %r400;
	add.s32 	%r422, %r421, 768;
	mul.wide.u32 	%rd119, %r422, 8;
	add.s64 	%rd120, %rd2, %rd119;
	cvt.u64.u32 	%rd121, %r165;
	atom.global.add.u64 	%rd122, [%rd120+1024], %rd121;
$L__BB15_141:
	add.s32 	%r484, %r484, 4;
$L__BB15_142:
	setp.eq.s32 	%p84, %r5, 0;
	@%p84 bra 	$L__BB15_152;
	setp.eq.s32 	%p85, %r135, 0;
	@%p85 bra 	$L__BB15_149;
	shl.b32 	%r423, %r484, 10;
	add.s32 	%r168, %r6, %r423;
	ld.shared.u32 	%r169, [%r168+512];
	setp.eq.s32 	%p86, %r169, 0;
	@%p86 bra 	$L__BB15_146;
	shl.b32 	%r425, %r484, 8;
	add.s32 	%r426, %r425, %r400;
	mul.wide.u32 	%rd123, %r426, 8;
	add.s64 	%rd124, %rd2, %rd123;
	cvt.u64.u32 	%rd125, %r169;
	atom.global.add.u64 	%rd126, [%rd124+1024], %rd125;
$L__BB15_146:
	ld.shared.u32 	%r170, [%r168+1536];
	setp.eq.s32 	%p87, %r170, 0;
	@%p87 bra 	$L__BB15_148;
	shl.b32 	%r428, %r484, 8;
	add.s32 	%r429, %r428, %r400;
	add.s32 	%r430, %r429, 256;
	mul.wide.u32 	%rd127, %r430, 8;
	add.s64 	%rd128, %rd2, %rd127;
	cvt.u64.u32 	%rd129, %r170;
	atom.global.add.u64 	%rd130, [%rd128+1024], %rd129;
$L__BB15_148:
	add.s32 	%r484, %r484, 2;
$L__BB15_149:
	setp.eq.s32 	%p88, %r17, 0;
	@%p88 bra 	$L__BB15_152;
	shl.b32 	%r431, %r484, 10;
	add.s32 	%r432, %r6, %r431;
	ld.shared.u32 	%r173, [%r432+512];
	setp.eq.s32 	%p89, %r173, 0;
	@%p89 bra 	$L__BB15_152;
	shl.b32 	%r434, %r484, 8;
	add.s32 	%r435, %r434, %r400;
	mul.wide.u32 	%rd131, %r435, 8;
	add.s64 	%rd132, %rd2, %rd131;
	cvt.u64.u32 	%rd133, %r173;
	atom.global.add.u64 	%rd134, [%rd132+1024], %rd133;
$L__BB15_152:
	bar.sync 	0;
	add.s64 	%rd135, %rd135, 1;
	setp.ne.s64 	%p90, %rd135, %rd6;
	@%p90 bra 	$L__BB15_2;
$L__BB15_153:
	ret;

}
	// .globl	_ZN3cub18CUB_300001_SM_10006detail10radix_sort33DeviceRadixSortExclusiveSumKernelINS1_5radix10policy_hubIiiyE10Policy1000EyEEvPT0_
.visible .entry _ZN3cub18CUB_300001_SM_10006detail10radix_sort33DeviceRadixSortExclusiveSumKernelINS1_5radix10policy_hubIiiyE10Policy1000EyEEvPT0_(
	.param .u64 .ptr .align 1 _ZN3cub18CUB_300001_SM_10006detail10radix_sort33DeviceRadixSortExclusiveSumKernelINS1_5radix10policy_hubIiiyE10Policy1000EyEEvPT0__param_0
)
{
	.reg .pred 	%p<4>;
	.reg .b32 	%r<28>;
	.reg .b64 	%rd<54>;
	// demoted variable
	.shared .align 16 .b8 _ZZN3cub18CUB_300001_SM_10006detail10radix_sort33DeviceRadixSortExclusiveSumKernelINS1_5radix10policy_hubIiiyE10Policy1000EyEEvPT0_E12temp_storage[2336];
	ld.param.u64 	%rd5, [_ZN3cub18CUB_300001_SM_10006detail10radix_sort33DeviceRadixSortExclusiveSumKernelINS1_5radix10policy_hubIiiyE10Policy1000EyEEvPT0__param_0];
	cvta.to.global.u64 	%rd6, %rd5;
	mov.u32 	%r3, %ctaid.x;
	shl.b32 	%r4, %r3, 8;
	mov.u32 	%r1, %tid.x;
	setp.gt.u32 	%p1, %r1, 255;
	add.s32 	%r5, %r4, %r1;
	mul.wide.s32 	%rd7, %r5, 8;
	add.s64 	%rd1, %rd6, %rd7;
	@%p1 bra 	$L__BB16_2;
	ld.global.u64 	%rd53, [%rd1];
$L__BB16_2:
	shr.u32 	%r6, %r1, 3;
	add.s32 	%r7, %r6, %r1;
	shl.b32 	%r8, %r7, 3;
	mov.u32 	%r9, _ZZN3cub18CUB_300001_SM_10006detail10radix_sort33DeviceRadixSortExclusiveSumKernelINS1_5radix10policy_hubIiiyE10Policy1000EyEEvPT0_E12temp_storage;
	add.s32 	%r10, %r9, %r8;
	add.s32 	%r2, %r10, 16;
	st.shared.u64 	[%r10+16], %rd53;
	bar.sync 	0;
	setp.gt.u32 	%p2, %r1, 31;
	@%p2 bra 	$L__BB16_4;
	mad.lo.s32 	%r27, %r1, 72, %r9;
	ld.shared.u64 	%rd23, [%r27+16];
	ld.shared.u64 	%rd24, [%r27+24];
	ld.shared.u64 	%rd25, [%r27+32];
	ld.shared.u64 	%rd26, [%r27+40];
	ld.shared.u64 	%rd27, [%r27+48];
	ld.shared.u64 	%rd28, [%r27+56];
	ld.shared.u64 	%rd29, [%r27+64];
	ld.shared.u64 	%rd30, [%r27+72];
	add.s64 	%rd31, %rd24, %rd23;
	add.s64 	%rd32, %rd31, %rd25;
	add.s64 	%rd33, %rd32, %rd26;
	add.s64 	%rd34, %rd33, %rd27;
	add.s64 	%rd35, %rd34, %rd28;
	add.s64 	%rd36, %rd35, %rd29;
	add.s64 	%rd10, %rd36, %rd30;
	mov.b32 	%r11, 1;
	mov.b32 	%r24, 0;
	mov.b32 	%r25, -1;
	// begin inline asm
	{  .reg .u64 r0;  .reg .u32 lo;  .reg .u32 hi;  .reg .pred p;  mov.b64 {lo, hi}, %rd10;  shfl.sync.up.b32 lo|p, lo, %r11, %r24, %r25;  shfl.sync.up.b32 hi|p, hi, %r11, %r24, %r25;  mov.b64 r0, {lo, hi};  @p add.u64 r0, r0, %rd10;  mov.u64 %rd8, r0;}
	// end inline asm
	mov.b32 	%r14, 2;
	// begin inline asm
	{  .reg .u64 r0;  .reg .u32 lo;  .reg .u32 hi;  .reg .pred p;  mov.b64 {lo, hi}, %rd8;  shfl.sync.up.b32 lo|p, lo, %r14, %r24, %r25;  shfl.sync.up.b32 hi|p, hi, %r14, %r24, %r25;  mov.b64 r0, {lo, hi};  @p add.u64 r0, r0, %rd8;  mov.u64 %rd11, r0;}
	// end inline asm
	mov.b32 	%r17, 4;
	// begin inline asm
	{  .reg .u64 r0;  .reg .u32 lo;  .reg .u32 hi;  .reg .pred p;  mov.b64 {lo, hi}, %rd11;  shfl.sync.up.b32 lo|p, lo, %r17, %r24, %r25;  shfl.sync.up.b32 hi|p, hi, %r17, %r24, %r25;  mov.b64 r0, {lo, hi};  @p add.u64 r0, r0, %rd11;  mov.u64 %rd14, r0;}
	// end inline asm
	mov.b32 	%r20, 8;
	// begin inline asm
	{  .reg .u64 r0;  .reg .u32 lo;  .reg .u32 hi;  .reg .pred p;  mov.b64 {lo, hi}, %rd14;  shfl.sync.up.b32 lo|p, lo, %r20, %r24, %r25;  shfl.sync.up.b32 hi|p, hi, %r20, %r24, %r25;  mov.b64 r0, {lo, hi};  @p add.u64 r0, r0, %rd14;  mov.u64 %rd17, r0;}
	// end inline asm
	mov.b32 	%r23, 16;
	// begin inline asm
	{  .reg .u64 r0;  .reg .u32 lo;  .reg .u32 hi;  .reg .pred p;  mov.b64 {lo, hi}, %rd17;  shfl.sync.up.b32 lo|p, lo, %r23, %r24, %r25;  shfl.sync.up.b32 hi|p, hi, %r23, %r24, %r25;  mov.b64 r0, {lo, hi};  @p add.u64 r0, r0, %rd17;  mov.u64 %rd20, r0;}
	// end inline asm
	sub.s64 	%rd37, %rd20, %rd10;
	ld.shared.u64 	%rd38, [%r27+16];
	ld.shared.u64 	%rd39, [%r27+24];
	ld.shared.u64 	%rd40, [%r27+32];
	ld.shared.u64 	%rd41, [%r27+40];
	ld.shared.u64 	%rd42, [%r27+48];
	ld.shared.u64 	%rd43, [%r27+56];
	ld.shared.u64 	%rd44, [%r27+64];
	add.s64 	%rd45, %rd38, %rd37;
	add.s64 	%rd46, %rd39, %rd45;
	add.s64 	%rd47, %rd40, %rd46;
	add.s64 	%rd48, %rd41, %rd47;
	add.s64 	%rd49, %rd42, %rd48;
	add.s64 	%rd50, %rd43, %rd49;
	add.s64 	%rd51, %rd44, %rd50;
	st.shared.u64 	[%r27+16], %rd37;
	st.shared.u64 	[%r27+24], %rd45;
	st.shared.u64 	[%r27+32], %rd46;
	st.shared.u64 	[%r27+40], %rd47;
	st.shared.u64 	[%r27+48], %rd48;
	st.shared.u64 	[%r27+56], %rd49;
	st.shared.u64 	[%r27+64], %rd50;
	st.shared.u64 	[%r27+72], %rd51;
$L__BB16_4:
	setp.gt.u32 	%p3, %r1, 255;
	bar.sync 	0;
	@%p3 bra 	$L__BB16_6;
	ld.shared.u64 	%rd52, [%r2];
	st.global.u64 	[%rd1], %rd52;
$L__BB16_6:
	ret;

}
	// .globl	_ZN3cub18CUB_300001_SM_10006detail10radix_sort29DeviceRadixSortOnesweepKernelINS1_5radix10policy_hubIiiyE10Policy1000ELNS0_9SortOrderE0EiiyiiNS1_21identity_decomposer_tEEEvPT5_SB_PT3_PKSC_PT1_PKSG_PT2_PKSK_T4_iiT6_
.visible .entry _ZN3cub18CUB_300001_SM_10006detail10radix_sort29DeviceRadixSortOnesweepKernelINS1_5radix10policy_hubIiiyE10Policy1000ELNS0_9SortOrderE0EiiyiiNS1_21identity_decomposer_tEEEvPT5_SB_PT3_PKSC_PT1_PKSG_PT2_PKSK_T4_iiT6_(
	.param .u64 .ptr .align 1 _ZN3cub18CUB_300001_SM_10006detail10radix_sort29DeviceRadixSortOnesweepKernelINS1_5radix10policy_hubIiiyE10Policy1000ELNS0_9SortOrderE0EiiyiiNS1_21identity_decomposer_tEEEvPT5_SB_PT3_PKSC_PT1_PKSG_PT2_PKSK_T4_iiT6__param_0,
	.param .u64 .ptr .align 1 _ZN3cub18CUB_300001_SM_10006detail10radix_sort29DeviceRadixSortOnesweepKernelINS1_5radix10policy_hubIiiyE10Policy1000ELNS0_9SortOrderE0EiiyiiNS1_21identity_decomposer_tEEEvPT5_SB_PT3_PKSC_PT1_PKSG_PT2_PKSK_T4_iiT6__param_1,
	.param .u64 .ptr .align 1 _ZN3cub18CUB_300001_SM_10006detail10radix_sort29DeviceRadixSortOnesweepKernelINS1_5radix10policy_hubIiiyE10Policy1000ELNS0_9SortOrderE0EiiyiiNS1_21identity_decomposer_tEEEvPT5_SB_PT3_PKSC_PT1_PKSG_PT2_PKSK_T4_iiT6__param_2,
	.param .u64 .ptr .align 1 _ZN3cub18CUB_300001_SM_10006detail10radix_sort29DeviceRadixSortOnesweepKernelINS1_5radix10policy_hubIiiyE10Policy1000ELNS0_9SortOrderE0EiiyiiNS1_21identity_decomposer_tEEEvPT5_SB_PT3_PKSC_PT1_PKSG_PT2_PKSK_T4_iiT6__param_3,
	.param .u64 .ptr .align 1 _ZN3cub18CUB_300001_SM_10006detail10radix_sort29DeviceRadixSortOnesweepKernelINS1_5radix10policy_hubIiiyE10Policy1000ELNS0_9SortOrderE0EiiyiiNS1_21identity_decomposer_tEEEvPT5_SB_PT3_PKSC_PT1_PKSG_PT2_PKSK_T4_iiT6__param_4,
	.param .u64 .ptr .align 1 _ZN3cub18CUB_300001_SM_10006detail10radix_sort29DeviceRadixSortOnesweepKernelINS1_5radix10policy_hubIiiyE10Policy1000ELNS0_9SortOrderE0EiiyiiNS1_21identity_decomposer_tEEEvPT5_SB_PT3_PKSC_PT1_PKSG_PT2_PKSK_T4_iiT6__param_5,
	.param .u64 .ptr .align 1 _ZN3cub18CUB_300001_SM_10006detail10radix_sort29DeviceRadixSortOnesweepKernelINS1_5radix10policy_hubIiiyE10Policy1000ELNS0_9SortOrderE0EiiyiiNS1_21identity_decomposer_tEEEvPT5_SB_PT3_PKSC_PT1_PKSG_PT2_PKSK_T4_iiT6__param_6,
	.param .u64 .ptr .align 1 _ZN3cub18CUB_300001_SM_10006detail10radix_sort29DeviceRadixSortOnesweepKernelINS1_5radix10policy_hubIiiyE10Policy1000ELNS0_9SortOrderE0EiiyiiNS1_21identity_decomposer_tEEEvPT5_SB_PT3_PKSC_PT1_PKSG_PT2_PKSK_T4_iiT6__param_7,
	.param .u32 _ZN3cub18CUB_300001_SM_10006detail10radix_sort29DeviceRadixSortOnesweepKernelINS1_5radix10policy_hubIiiyE10Policy1000ELNS0_9SortOrderE0EiiyiiNS1_21identity_decomposer_tEEEvPT5_SB_PT3_PKSC_PT1_PKSG_PT2_PKSK_T4_iiT6__param_8,
	.param .u32 _ZN3cub18CUB_300001_SM_10006detail10radix_sort29DeviceRadixSortOnesweepKernelINS1_5radix10policy_hubIiiyE10Policy1000ELNS0_9SortOrderE0EiiyiiNS1_21identity_decomposer_tEEEvPT5_SB_PT3_PKSC_PT1_PKSG_PT2_PKSK_T4_iiT6__param_9,
	.param .u32 _ZN3cub18CUB_300001_SM_10006detail10radix_sort29DeviceRadixSortOnesweepKernelINS1_5radix10policy_hubIiiyE10Policy1000ELNS0_9SortOrderE0EiiyiiNS1_21identity_decomposer_tEEEvPT5_SB_PT3_PKSC_PT1_PKSG_PT2_PKSK_T4_iiT6__param_10,
	.param .align 1 .b8 _ZN3cub18CUB_300001_SM_10006detail10radix_sort29DeviceRadixSortOnesweepKernelINS1_5radix10policy_hubIiiyE10Policy1000ELNS0_9SortOrderE0EiiyiiNS1_21identity_decomposer_tEEEvPT5_SB_PT3_PKSC_PT1_PKSG_PT2_PKSK_T4_iiT6__param_11[1]
)
.maxntid 384
{
	.reg .pred 	%p<205>;
	.reg .b32 	%r<2283>;
	.reg .b64 	%rd<457>;
	// demoted variable
	.shared .align 16 .b8 _ZZN3cub18CUB_300001_SM_10006detail10radix_sort29DeviceRadixSortOnesweepKernelINS1_5radix10policy_hubIiiyE10Policy1000ELNS0_9SortOrderE0EiiyiiNS1_21identity_decomposer_tEEEvPT5_SB_PT3_PKSC_PT1_PKSG_PT2_PKSK_T4_iiT6_E1s[28160];
	ld.param.u64 	%rd43, [_ZN3cub18CUB_300001_SM_10006detail10radix_sort29DeviceRadixSortOnesweepKernelINS1_5radix10policy_hubIiiyE10Policy1000ELNS0_9SortOrderE0EiiyiiNS1_21identity_decomposer_tEEEvPT5_SB_PT3_PKSC_PT1_PKSG_PT2_PKSK_T4_iiT6__param_0];
	ld.param.u64 	%rd44, [_ZN3cub18CUB_300001_SM_10006detail10radix_sort29DeviceRadixSortOnesweepKernelINS1_5radix10policy_hubIiiyE10Policy1000ELNS0_9SortOrderE0EiiyiiNS1_21identity_decomposer_tEEEvPT5_SB_PT3_PKSC_PT1_PKSG_PT2_PKSK_T4_iiT6__param_1];
	ld.param.u64 	%rd47, [_ZN3cub18CUB_300001_SM_10006detail10radix_sort29DeviceRadixSortOnesweepKernelINS1_5radix10policy_hubIiiyE10Policy1000ELNS0_9SortOrderE0EiiyiiNS1_21identity_decomposer_tEEEvPT5_SB_PT3_PKSC_PT1_PKSG_PT2_PKSK_T4_iiT6__param_4];
	ld.param.u64 	%rd50, [_ZN3cub18CUB_300001_SM_10006detail10radix_sort29DeviceRadixSortOnesweepKernelINS1_5radix10policy_hubIiiyE10Policy1000ELNS0_9SortOrderE0EiiyiiNS1_21identity_decomposer_tEEEvPT5_SB_PT3_PKSC_PT1_PKSG_PT2_PKSK_T4_iiT6__param_5];
	cvta.to.global.u64 	%rd1, %rd47;
	cvta.to.global.u64 	%rd2, %rd43;
	cvta.to.global.u64 	%rd3, %rd50;
	mov.u32 	%r1, %tid.x;
	// begin inline asm
	mov.u32 %r443, %laneid;
	// end inline asm
	setp.ne.s32 	%p1, %r1, 0;
	@%p1 bra 	$L__BB17_2;
	cvta.to.global.u64 	%rd51, %rd44;
	atom.global.add.u32 	%r444, [%rd51], 1;
	st.shared.u32 	[_ZZN3cub18CUB_300001_SM_10006detail10radix_sort29DeviceRadixSortOnesweepKernelINS1_5radix10policy_hubIiiyE10Policy1000ELNS0_9SortOrderE0EiiyiiNS1_21identity_decomposer_tEEEvPT5_SB_PT3_PKSC_PT1_PKSG_PT2_PKSK_T4_iiT6_E1s+26112], %r444;
$L__BB17_2:
	ld.param.u32 	%r2078, [_ZN3cub18CUB_300001_SM_10006detail10radix_sort29DeviceRadixSortOnesweepKernelINS1_5radix10policy_hubIiiyE10Policy1000ELNS0_9SortOrderE0EiiyiiNS1_21identity_decomposer_tEEEvPT5_SB_PT3_PKSC_PT1_PKSG_PT2_PKSK_T4_iiT6__param_8];
	bar.sync 	0;
	ld.shared.u32 	%r3, [_ZZN3cub18CUB_300001_SM_10006detail10radix_sort29DeviceRadixSortOnesweepKernelINS1_5radix10policy_hubIiiyE10Policy1000ELNS0_9SortOrderE0EiiyiiNS1_21identity_decomposer_tEEEvPT5_SB_PT3_PKSC_PT1_PKSG_PT2_PKSK_T4_iiT6_E1s+26112];
	mul.lo.s32 	%r445, %r3, 6528;
	add.s32 	%r4, %r445, 6528;
	setp.gt.s32 	%p2, %r4, %r2078;
	cvt.s64.s32 	%rd4, %r445;
	@%p2 bra 	$L__BB17_4;
	and.b32  	%r446, %r1, 31;
	and.b32  	%r447, %r1, 992;
	mul.lo.s32 	%r448, %r447, 17;
	or.b32  	%r449, %r448, %r446;
	cvt.u64.u32 	%rd52, %r449;
	add.s64 	%rd53, %rd52, %rd4;
	shl.b64 	%rd54, %rd53, 2;
	add.s64 	%rd55, %rd3, %rd54;
	ld.global.u32 	%r2165, [%rd55];
	ld.global.u32 	%r2164, [%rd55+128];
	ld.global.u32 	%r2163, [%rd55+256];
	ld.global.u32 	%r2162, [%rd55+384];
	ld.global.u32 	%r2161, [%rd55+512];
	ld.global.u32 	%r2160, [%rd55+640];
	ld.global.u32 	%r2159, [%rd55+768];
	ld.global.u32 	%r2158, [%rd55+896];
	ld.global.u32 	%r2157, [%rd55+1024];
	ld.global.u32 	%r2156, [%rd55+1152];
	ld.global.u32 	%r2155, [%rd55+1280];
	ld.global.u32 	%r2154, [%rd55+1408];
	ld.global.u32 	%r2153, [%rd55+1536];
	ld.global.u32 	%r2152, [%rd55+1664];
	ld.global.u32 	%r2151, [%rd55+1792];
	ld.global.u32 	%r2150, [%rd55+1920];
	ld.global.u32 	%r2149, [%rd55+2048];
	bra.uni 	$L__BB17_38;
$L__BB17_4:
	ld.param.u32 	%r2079, [_ZN3cub18CUB_300001_SM_10006detail10radix_sort29DeviceRadixSortOnesweepKernelINS1_5radix10policy_hubIiiyE10Policy1000ELNS0_9SortOrderE0EiiyiiNS1_21identity_decomposer_tEEEvPT5_SB_PT3_PKSC_PT1_PKSG_PT2_PKSK_T4_iiT6__param_8];
	cvt.u32.u64 	%r451, %rd4;
	sub.s32 	%r22, %r2079, %r451;
	and.b32  	%r452, %r1, 31;
	and.b32  	%r453, %r1, 992;
	mul.lo.s32 	%r454, %r453, 17;
	or.b32  	%r23, %r454, %r452;
	setp.ge.s32 	%p3, %r23, %r22;
	cvt.u64.u32 	%rd56, %r23;
	add.s64 	%rd57, %rd56, %rd4;
	shl.b64 	%rd58, %rd57, 2;
	add.s64 	%rd5, %rd3, %rd58;
	mov.b32 	%r2165, 2147483647;
	@%p3 bra 	$L__BB17_6;
	ld.global.u32 	%r2165, [%rd5];
$L__BB17_6:
	add.s32 	%r456, %r23, 32;
	setp.ge.s32 	%p4, %r456, %r22;
	mov.b32 	%r2164, 2147483647;
	@%p4 bra 	$L__BB17_8;
	ld.global.u32 	%r2164, [%rd5+128];
$L__BB17_8:
	add.s32 	%r458, %r23, 64;
	setp.ge.s32 	%p5, %r458, %r22;
	mov.b32 	%r2163, 2147483647;
	@%p5 bra 	$L__BB17_10;
	ld.global.u32 	%r2163, [%rd5+256];
$L__BB17_10:
	add.s32 	%r460, %r23, 96;
	setp.ge.s32 	%p6, %r460, %r22;
	mov.b32 	%r2162, 2147483647;
	@%p6 bra 	$L__BB17_12;
	ld.global.u32 	%r2162, [%rd5+384];
$L__BB17_12:
	add.s32 	%r462, %r23, 128;
	setp.ge.s32 	%p7, %r462, %r22;
	mov.b32 	%r2161, 2147483647;
	@%p7 bra 	$L__BB17_14;
	ld.global.u32 	%r2161, [%rd5+512];
$L__BB17_14:
	add.s32 	%r464, %r23, 160;
	setp.ge.s32 	%p8, %r464, %r22;
	mov.b32 	%r2160, 2147483647;
	@%p8 bra 	$L__BB17_16;
	ld.global.u32 	%r2160, [%rd5+640];
$L__BB17_16:
	add.s32 	%r466, %r23, 192;
	setp.ge.s32 	%p9, %r466, %r22;
	mov.b32 	%r2159, 2147483647;
	@%p9 bra 	$L__BB17_18;
	ld.global.u32 	%r2159, [%rd5+768];
$L__BB17_18:
	add.s32 	%r468, %r23, 224;
	setp.ge.s32 	%p10, %r468, %r22;
	mov.b32 	%r2158, 2147483647;
	@%p10 bra 	$L__BB17_20;
	ld.global.u32 	%r2158, [%rd5+896];
$L__BB17_20:
	add.s32 	%r470, %r23, 256;
	setp.ge.s32 	%p11, %r470, %r22;
	mov.b32 	%r2157, 2147483647;
	@%p11 bra 	$L__BB17_22;
	ld.global.u32 	%r2157, [%rd5+1024];
$L__BB17_22:
	add.s32 	%r472, %r23, 288;
	setp.ge.s32 	%p12, %r472, %r22;
	mov.b32 	%r2156, 2147483647;
	@%p12 bra 	$L__BB17_24;
	ld.global.u32 	%r2156, [%rd5+1152];
$L__BB17_24:
	add.s32 	%r474, %r23, 320;
	setp.ge.s32 	%p13, %r474, %r22;
	mov.b32 	%r2155, 2147483647;
	@%p13 bra 	$L__BB17_26;
	ld.global.u32 	%r2155, [%rd5+1280];
$L__BB17_26:
	add.s32 	%r476, %r23, 352;
	setp.ge.s32 	%p14, %r476, %r22;
	mov.b32 	%r2154, 2147483647;
	@%p14 bra 	$L__BB17_28;
	ld.global.u32 	%r2154, [%rd5+1408];
$L__BB17_28:
	add.s32 	%r478, %r23, 384;
	setp.ge.s32 	%p15, %r478, %r22;
	mov.b32 	%r2153, 2147483647;
	@%p15 bra 	$L__BB17_30;
	ld.global.u32 	%r2153, [%rd5+1536];
$L__BB17_30:
	add.s32 	%r480, %r23, 416;
	setp.ge.s32 	%p16, %r480, %r22;
	mov.b32 	%r2152, 2147483647;
	@%p16 bra 	$L__BB17_32;
	ld.global.u32 	%r2152, [%rd5+1664];
$L__BB17_32:
	add.s32 	%r482, %r23, 448;
	setp.ge.s32 	%p17, %r482, %r22;
	mov.b32 	%r2151, 2147483647;
	@%p17 bra 	$L__BB17_34;
	ld.global.u32 	%r2151, [%rd5+1792];
$L__BB17_34:
	add.s32 	%r484, %r23, 480;
	setp.ge.s32 	%p18, %r484, %r22;
	mov.b32 	%r2150, 2147483647;
	@%p18 bra 	$L__BB17_36;
	ld.global.u32 	%r2150, [%rd5+1920];
$L__BB17_36:
	add.s32 	%r486, %r23, 512;
	setp.ge.s32 	%p19, %r486, %r22;
	mov.b32 	%r2149, 2147483647;
	@%p19 bra 	$L__BB17_38;
	ld.global.u32 	%r2149, [%rd5+2048];
$L__BB17_38:
	ld.param.u32 	%r2131, [_ZN3cub18CUB_300001_SM_10006detail10radix_sort29DeviceRadixSortOnesweepKernelINS1_5radix10policy_hubIiiyE10Policy1000ELNS0_9SortOrderE0EiiyiiNS1_21identity_decomposer_tEEEvPT5_SB_PT3_PKSC_PT1_PKSG_PT2_PKSK_T4_iiT6__param_10];
	mov.b32 	%r487, -1;
	shl.b32 	%r488, %r487, %r2131;
	not.b32 	%r74, %r488;
	shr.u32 	%r75, %r1, 5;
	shl.b32 	%r489, %r75, 10;
	mov.u32 	%r490, _ZZN3cub18CUB_300001_SM_10006detail10radix_sort29DeviceRadixSortOnesweepKernelINS1_5radix10policy_hubIiiyE10Policy1000ELNS0_9SortOrderE0EiiyiiNS1_21identity_decomposer_tEEEvPT5_SB_PT3_PKSC_PT1_PKSG_PT2_PKSK_T4_iiT6_E1s;
	add.s32 	%r76, %r490, %r489;
	setp.gt.s32 	%p20, %r443, 255;
	@%p20 bra 	$L__BB17_51;
	max.s32 	%r491, %r443, 224;
	sub.s32 	%r492, %r491, %r443;
	add.s32 	%r493, %r492, 31;
	shr.u32 	%r494, %r493, 5;
	add.s32 	%r77, %r494, 1;
	and.b32  	%r78, %r77, 15;
	setp.lt.u32 	%p21, %r493, 480;
	mov.u32 	%r2169, %r443;
	@%p21 bra 	$L__BB17_42;
	and.b32  	%r495, %r77, 268435440;
	neg.s32 	%r2167, %r495;
	shl.b32 	%r497, %r443, 2;
	add.s32 	%r498, %r489, %r497;
	add.s32 	%r500, %r498, %r490;
	add.s32 	%r2166, %r500, 1024;
	mov.u32 	%r2169, %r443;
$L__BB17_41:
	.pragma "nounroll";
	mov.b32 	%r501, 0;
	st.shared.u32 	[%r2166+-1024], %r501;
	st.shared.u32 	[%r2166+-896], %r501;
	st.shared.u32 	[%r2166+-768], %r501;
	st.shared.u32 	[%r2166+-640], %r501;
	st.shared.u32 	[%r2166+-512], %r501;
	st.shared.u32 	[%r2166+-384], %r501;
	st.shared.u32 	[%r2166+-256], %r501;
	st.shared.u32 	[%r2166+-128], %r501;
	st.shared.u32 	[%r2166], %r501;
	st.shared.u32 	[%r2166+128], %r501;
	st.shared.u32 	[%r2166+256], %r501;
	st.shared.u32 	[%r2166+384], %r501;
	st.shared.u32 	[%r2166+512], %r501;
	st.shared.u32 	[%r2166+640], %r501;
	st.shared.u32 	[%r2166+768], %r501;
	st.shared.u32 	[%r2166+896], %r501;
	add.s32 	%r2169, %r2169, 512;
	add.s32 	%r2167, %r2167, 16;
	add.s32 	%r2166, %r2166, 2048;
	setp.ne.s32 	%p22, %r2167, 0;
	@%p22 bra 	$L__BB17_41;
$L__BB17_42:
	setp.eq.s32 	%p23, %r78, 0;
	@%p23 bra 	$L__BB17_51;
	and.b32  	%r88, %r77, 7;
	setp.lt.u32 	%p24, %r78, 8;
	@%p24 bra 	$L__BB17_45;
	shl.b32 	%r502, %r2169, 2;
	add.s32 	%r503, %r76, %r502;
	mov.b32 	%r504, 0;
	st.shared.u32 	[%r503], %r504;
	st.shared.u32 	[%r503+128], %r504;
	st.shared.u32 	[%r503+256], %r504;
	st.shared.u32 	[%r503+384], %r504;
	st.shared.u32 	[%r503+512], %r504;
	st.shared.u32 	[%r503+640], %r504;
	st.shared.u32 	[%r503+768], %r504;
	st.shared.u32 	[%r503+896], %r504;
	add.s32 	%r2169, %r2169, 256;
$L__BB17_45:
	setp.eq.s32 	%p25, %r88, 0;
	@%p25 bra 	$L__BB17_51;
	and.b32  	%r91, %r77, 3;
	setp.lt.u32 	%p26, %r88, 4;
	@%p26 bra 	$L__BB17_48;
	shl.b32 	%r505, %r2169, 2;
	add.s32 	%r506, %r76, %r505;
	mov.b32 	%r507, 0;
	st.shared.u32 	[%r506], %r507;
	st.shared.u32 	[%r506+128], %r507;
	st.shared.u32 	[%r506+256], %r507;
	st.shared.u32 	[%r506+384], %r507;
	add.s32 	%r2169, %r2169, 128;
$L__BB17_48:
	setp.eq.s32 	%p27, %r91, 0;
	@%p27 bra 	$L__BB17_51;
	shl.b32 	%r509, %r2169, 2;
	add.s32 	%r510, %r489, %r509;
	add.s32 	%r2173, %r490, %r510;
	neg.s32 	%r2172, %r91;
$L__BB17_50:
	.pragma "nounroll";
	mov.b32 	%r512, 0;
	st.shared.u32 	[%r2173], %r512;
	add.s32 	%r2173, %r2173, 128;
	add.s32 	%r2172, %r2172, 1;
	setp.ne.s32 	%p28, %r2172, 0;
	@%p28 bra 	$L__BB17_50;
$L__BB17_51:
	ld.param.u32 	%r2094, [_ZN3cub18CUB_300001_SM_10006detail10radix_sort29DeviceRadixSortOnesweepKernelINS1_5radix10policy_hubIiiyE10Policy1000ELNS0_9SortOrderE0EiiyiiNS1_21identity_decomposer_tEEEvPT5_SB_PT3_PKSC_PT1_PKSG_PT2_PKSK_T4_iiT6__param_9];
	bar.warp.sync 	-1;
	xor.b32  	%r514, %r2165, -2147483648;
	shr.u32 	%r515, %r514, %r2094;
	and.b32  	%r100, %r515, %r74;
	shl.b32 	%r516, %r100, 2;
	add.s32 	%r517, %r76, %r516;
	atom.shared.add.u32 	%r518, [%r517], 1;
	xor.b32  	%r2227, %r2164, -2147483648;
	shr.u32 	%r520, %r2227, %r2094;
	and.b32  	%r521, %r520, %r74;
	shl.b32 	%r522, %r521, 2;
	add.s32 	%r523, %r76, %r522;
	atom.shared.add.u32 	%r524, [%r523], 1;
	xor.b32  	%r2226, %r2163, -2147483648;
	shr.u32 	%r526, %r2226, %r2094;
	and.b32  	%r527, %r526, %r74;
	shl.b32 	%r528, %r527, 2;
	add.s32 	%r529, %r76, %r528;
	atom.shared.add.u32 	%r530, [%r529], 1;
	xor.b32  	%r2225, %r2162, -2147483648;
	shr.u32 	%r532, %r2225, %r2094;
	and.b32  	%r533, %r532, %r74;
	shl.b32 	%r534, %r533, 2;
	add.s32 	%r535, %r76, %r534;
	atom.shared.add.u32 	%r536, [%r535], 1;
	xor.b32  	%r537, %r2161, -2147483648;
	shr.u32 	%r538, %r537, %r2094;
	and.b32  	%r539, %r538, %r74;
	shl.b32 	%r540, %r539, 2;
	add.s32 	%r541, %r76, %r540;
	atom.shared.add.u32 	%r542, [%r541], 1;
	xor.b32  	%r543, %r2160, -2147483648;
	shr.u32 	%r544, %r543, %r2094;
	and.b32  	%r545, %r544, %r74;
	shl.b32 	%r546, %r545, 2;
	add.s32 	%r547, %r76, %r546;
	atom.shared.add.u32 	%r548, [%r547], 1;
	xor.b32  	%r549, %r2159, -2147483648;
	shr.u32 	%r550, %r549, %r2094;
	and.b32  	%r551, %r550, %r74;
	shl.b32 	%r552, %r551, 2;
	add.s32 	%r553, %r76, %r552;
	atom.shared.add.u32 	%r554, [%r553], 1;
	xor.b32  	%r555, %r2158, -2147483648;
	shr.u32 	%r556, %r555, %r2094;
	and.b32  	%r557, %r556, %r74;
	shl.b32 	%r558, %r557, 2;
	add.s32 	%r559, %r76, %r558;
	atom.shared.add.u32 	%r560, [%r559], 1;
	xor.b32  	%r561, %r2157, -2147483648;
	shr.u32 	%r562, %r561, %r2094;
	and.b32  	%r563, %r562, %r74;
	shl.b32 	%r564, %r563, 2;
	add.s32 	%r565, %r76, %r564;
	atom.shared.add.u32 	%r566, [%r565], 1;
	xor.b32  	%r567, %r2156, -2147483648;
	shr.u32 	%r568, %r567, %r2094;
	and.b32  	%r569, %r568, %r74;
	shl.b32 	%r570, %r569, 2;
	add.s32 	%r571, %r76, %r570;
	atom.shared.add.u32 	%r572, [%r571], 1;
	xor.b32  	%r573, %r2155, -2147483648;
	shr.u32 	%r574, %r573, %r2094;
	and.b32  	%r575, %r574, %r74;
	shl.b32 	%r576, %r575, 2;
	add.s32 	%r577, %r76, %r576;
	atom.shared.add.u32 	%r578, [%r577], 1;
	xor.b32  	%r579, %r2154, -2147483648;
	shr.u32 	%r580, %r579, %r2094;
	and.b32  	%r581, %r580, %r74;
	shl.b32 	%r582, %r581, 2;
	add.s32 	%r583, %r76, %r582;
	atom.shared.add.u32 	%r584, [%r583], 1;
	xor.b32  	%r585, %r2153, -2147483648;
	shr.u32 	%r586, %r585, %r2094;
	and.b32  	%r587, %r586, %r74;
	shl.b32 	%r588, %r587, 2;
	add.s32 	%r589, %r76, %r588;
	atom.shared.add.u32 	%r590, [%r589], 1;
	xor.b32  	%r591, %r2152, -2147483648;
	shr.u32 	%r592, %r591, %r2094;
	and.b32  	%r593, %r592, %r74;
	shl.b32 	%r594, %r593, 2;
	add.s32 	%r595, %r76, %r594;
	atom.shared.add.u32 	%r596, [%r595], 1;
	xor.b32  	%r597, %r2151, -2147483648;
	shr.u32 	%r598, %r597, %r2094;
	and.b32  	%r599, %r598, %r74;
	shl.b32 	%r600, %r599, 2;
	add.s32 	%r601, %r76, %r600;
	atom.shared.add.u32 	%r602, [%r601], 1;
	xor.b32  	%r603, %r2150, -2147483648;
	shr.u32 	%r604, %r603, %r2094;
	and.b32  	%r605, %r604, %r74;
	shl.b32 	%r606, %r605, 2;
	add.s32 	%r607, %r76, %r606;
	atom.shared.add.u32 	%r608, [%r607], 1;
	xor.b32  	%r2212, %r2149, -2147483648;
	shr.u32 	%r610, %r2212, %r2094;
	and.b32  	%r611, %r610, %r74;
	shl.b32 	%r612, %r611, 2;
	add.s32 	%r613, %r76, %r612;
	atom.shared.add.u32 	%r614, [%r613], 1;
	bar.sync 	0;
	setp.gt.u32 	%p29, %r1, 255;
	shl.b32 	%r615, %r1, 2;
	add.s32 	%r101, %r490, %r615;
	mov.b32 	%r2174, 0;
	@%p29 bra 	$L__BB17_53;
	ld.shared.u32 	%r617, [%r101];
	mov.b32 	%r618, 0;
	st.shared.u32 	[%r101], %r618;
	ld.shared.u32 	%r619, [%r101+1024];
	st.shared.u32 	[%r101+1024], %r617;
	add.s32 	%r620, %r619, %r617;
	ld.shared.u32 	%r621, [%r101+2048];
	st.shared.u32 	[%r101+2048], %r620;
	add.s32 	%r622, %r621, %r620;
	ld.shared.u32 	%r623, [%r101+3072];
	st.shared.u32 	[%r101+3072], %r622;
	add.s32 	%r624, %r623, %r622;
	ld.shared.u32 	%r625, [%r101+4096];
	st.shared.u32 	[%r101+4096], %r624;
	add.s32 	%r626, %r625, %r624;
	ld.shared.u32 	%r627, [%r101+5120];
	st.shared.u32 	[%r101+5120], %r626;
	add.s32 	%r628, %r627, %r626;
	ld.shared.u32 	%r629, [%r101+6144];
	st.shared.u32 	[%r101+6144], %r628;
	add.s32 	%r630, %r629, %r628;
	ld.shared.u32 	%r631, [%r101+7168];
	st.shared.u32 	[%r101+7168], %r630;
	add.s32 	%r632, %r631, %r630;
	ld.shared.u32 	%r633, [%r101+8192];
	st.shared.u32 	[%r101+8192], %r632;
	add.s32 	%r634, %r633, %r632;
	ld.shared.u32 	%r635, [%r101+9216];
	st.shared.u32 	[%r101+9216], %r634;
	add.s32 	%r636, %r635, %r634;
	ld.shared.u32 	%r637, [%r101+10240];
	st.shared.u32 	[%r101+10240], %r636;
	add.s32 	%r638, %r637, %r636;
	ld.shared.u32 	%r639, [%r101+11264];
	st.shared.u32 	[%r101+11264], %r638;
	add.s32 	%r2174, %r639, %r638;
$L__BB17_53:
	setp.gt.u32 	%p30, %r1, 255;
	shl.b32 	%r640, %r3, 8;
	add.s32 	%r641, %r640, %r1;
	mul.wide.s32 	%rd59, %r641, 4;
	add.s64 	%rd6, %rd2, %rd59;
	@%p30 bra 	$L__BB17_55;
	or.b32  	%r642, %r2174, 1073741824;
	st.volatile.global.u32 	[%rd6], %r642;
$L__BB17_55:
	ld.param.u64 	%rd442, [_ZN3cub18CUB_300001_SM_10006detail10radix_sort29DeviceRadixSortOnesweepKernelINS1_5radix10policy_hubIiiyE10Policy1000ELNS0_9SortOrderE0EiiyiiNS1_21identity_decomposer_tEEEvPT5_SB_PT3_PKSC_PT1_PKSG_PT2_PKSK_T4_iiT6__param_7];
	xor.b32  	%r2223, %r2160, -2147483648;
	xor.b32  	%r2224, %r2161, -2147483648;
	xor.b32  	%r2222, %r2159, -2147483648;
	xor.b32  	%r2221, %r2158, -2147483648;
	xor.b32  	%r2228, %r2165, -2147483648;
	xor.b32  	%r2218, %r2155, -2147483648;
	xor.b32  	%r2220, %r2157, -2147483648;
	xor.b32  	%r2217, %r2154, -2147483648;
	xor.b32  	%r2219, %r2156, -2147483648;
	xor.b32  	%r2215, %r2152, -2147483648;
	xor.b32  	%r2216, %r2153, -2147483648;
	xor.b32  	%r2213, %r2150, -2147483648;
	xor.b32  	%r2214, %r2151, -2147483648;
	setp.lt.u32 	%p31, %r1, 256;
	setp.eq.s32 	%p32, %r2174, 6528;
	and.pred  	%p33, %p31, %p32;
	selp.u32 	%r643, 1, 0, %p33;
	{ 
	.reg .pred 	%p1; 
	.reg .pred 	%p2; 
	setp.ne.u32 	%p1, %r643, 0; 
	bar.red.or.pred 	%p2, 0, %p1; 
	selp.u32 	%r644, 1, 0, %p2; 
	}
	setp.eq.s32 	%p34, %r644, 0;
	and.b32  	%r645, %r1, 992;
	and.b32  	%r646, %r1, 31;
	mul.lo.s32 	%r647, %r645, 17;
	or.b32  	%r648, %r647, %r646;
	cvt.u64.u32 	%rd7, %r648;
	mul.lo.s32 	%r649, %r3, 6528;
	cvt.s64.s32 	%rd60, %r649;
	add.s64 	%rd61, %rd7, %rd60;
	cvta.to.global.u64 	%rd62, %rd442;
	shl.b64 	%rd63, %rd61, 2;
	add.s64 	%rd8, %rd62, %rd63;
	cvt.u64.u32 	%rd9, %r1;
	@%p34 bra 	$L__BB17_175;
	setp.gt.u32 	%p35, %r1, 255;
	shl.b32 	%r650, %r1, 3;
	mov.u32 	%r651, _ZZN3cub18CUB_300001_SM_10006detail10radix_sort29DeviceRadixSortOnesweepKernelINS1_5radix10policy_hubIiiyE10Policy1000ELNS0_9SortOrderE0EiiyiiNS1_21identity_decomposer_tEEEvPT5_SB_PT3_PKSC_PT1_PKSG_PT2_PKSK_T4_iiT6_E1s;
	add.s32 	%r652, %r651, %r650;
	add.s32 	%r121, %r652, 26112;
	@%p35 bra 	$L__BB17_64;
	ld.param.u64 	%rd436, [_ZN3cub18CUB_300001_SM_10006detail10radix_sort29DeviceRadixSortOnesweepKernelINS1_5radix10policy_hubIiiyE10Policy1000ELNS0_9SortOrderE0EiiyiiNS1_21identity_decomposer_tEEEvPT5_SB_PT3_PKSC_PT1_PKSG_PT2_PKSK_T4_iiT6__param_3];
	cvta.to.global.u64 	%rd64, %rd436;
	shl.b64 	%rd65, %rd9, 3;
	add.s64 	%rd66, %rd64, %rd65;
	ld.global.u64 	%rd67, [%rd66];
	setp.gt.u32 	%p36, %r1, %r100;
	selp.b64 	%rd68, 6528, 0, %p36;
	sub.s64 	%rd455, %rd67, %rd68;
	st.shared.u64 	[%r121], %rd455;
	setp.lt.s32 	%p37, %r3, 1;
	mov.u32 	%r2178, %r2174;
	@%p37 bra 	$L__BB17_63;
	mov.b32 	%r2176, -1;
	mov.u32 	%r2175, %r3;
	mov.u32 	%r2178, %r2174;
$L__BB17_59:
	ld.param.u64 	%rd429, [_ZN3cub18CUB_300001_SM_10006detail10radix_sort29DeviceRadixSortOnesweepKernelINS1_5radix10policy_hubIiiyE10Policy1000ELNS0_9SortOrderE0EiiyiiNS1_21identity_decomposer_tEEEvPT5_SB_PT3_PKSC_PT1_PKSG_PT2_PKSK_T4_iiT6__param_0];
	add.s32 	%r125, %r2175, -1;
	shl.b32 	%r654, %r125, 8;
	add.s32 	%r655, %r654, %r1;
	cvta.to.global.u64 	%rd69, %rd429;
	mul.wide.s32 	%rd70, %r655, 4;
	add.s64 	%rd11, %rd69, %rd70;
$L__BB17_60:
	membar.cta;
	ld.volatile.global.u32 	%r126, [%rd11];
	setp.eq.s32 	%p38, %r126, 0;
	@%p38 bra 	$L__BB17_60;
	and.b32  	%r656, %r126, 1073741823;
	add.s32 	%r2178, %r656, %r2178;
	setp.gt.s32 	%p39, %r126, -1;
	vote.sync.ballot.b32 	%r2176, %p39, %r2176;
	setp.gt.u32 	%p41, %r2175, 1;
	and.pred  	%p42, %p39, %p41;
	mov.u32 	%r2175, %r125;
	@%p42 bra 	$L__BB17_59;
	ld.shared.u64 	%rd455, [%r121];
$L__BB17_63:
	or.b32  	%r657, %r2178, -2147483648;
	st.volatile.global.u32 	[%rd6], %r657;
	sub.s32 	%r658, %r2178, %r2174;
	cvt.s64.s32 	%rd71, %r658;
	add.s64 	%rd72, %rd455, %rd71;
	st.shared.u64 	[%r121], %rd72;
$L__BB17_64:
	ld.param.u32 	%r2080, [_ZN3cub18CUB_300001_SM_10006detail10radix_sort29DeviceRadixSortOnesweepKernelINS1_5radix10policy_hubIiiyE10Policy1000ELNS0_9SortOrderE0EiiyiiNS1_21identity_decomposer_tEEEvPT5_SB_PT3_PKSC_PT1_PKSG_PT2_PKSK_T4_iiT6__param_8];
	ld.param.u64 	%rd432, [_ZN3cub18CUB_300001_SM_10006detail10radix_sort29DeviceRadixSortOnesweepKernelINS1_5radix10policy_hubIiiyE10Policy1000ELNS0_9SortOrderE0EiiyiiNS1_21identity_decomposer_tEEEvPT5_SB_PT3_PKSC_PT1_PKSG_PT2_PKSK_T4_iiT6__param_2];
	setp.gt.u32 	%p43, %r1, 255;
	setp.lt.s32 	%p44, %r4, %r2080;
	setp.eq.s64 	%p45, %rd432, 0;
	or.pred  	%p46, %p45, %p44;
	or.pred  	%p47, %p43, %p46;
	@%p47 bra 	$L__BB17_66;
	ld.param.u64 	%rd433, [_ZN3cub18CUB_300001_SM_10006detail10radix_sort29DeviceRadixSortOnesweepKernelINS1_5radix10policy_hubIiiyE10Policy1000ELNS0_9SortOrderE0EiiyiiNS1_21identity_decomposer_tEEEvPT5_SB_PT3_PKSC_PT1_PKSG_PT2_PKSK_T4_iiT6__param_2];
	ld.shared.u64 	%rd73, [%r121];
	setp.gt.u32 	%p48, %r1, %r100;
	selp.b64 	%rd74, 6528, 0, %p48;
	cvt.s64.s32 	%rd75, %r2174;
	add.s64 	%rd76, %rd74, %rd75;
	add.s64 	%rd77, %rd76, %rd73;
	cvta.to.global.u64 	%rd78, %rd433;
	shl.b64 	%rd79, %rd9, 3;
	add.s64 	%rd80, %rd78, %rd79;
	st.global.u64 	[%rd80], %rd77;
$L__BB17_66:
	ld.param.u32 	%r2081, [_ZN3cub18CUB_300001_SM_10006detail10radix_sort29DeviceRadixSortOnesweepKernelINS1_5radix10policy_hubIiiyE10Policy1000ELNS0_9SortOrderE0EiiyiiNS1_21identity_decomposer_tEEEvPT5_SB_PT3_PKSC_PT1_PKSG_PT2_PKSK_T4_iiT6__param_8];
	setp.gt.s32 	%p49, %r4, %r2081;
	bar.sync 	0;
	shl.b32 	%r659, %r100, 3;
	add.s32 	%r661, %r651, %r659;
	ld.shared.u64 	%rd14, [%r661+26112];
	@%p49 bra 	$L__BB17_68;
	add.s64 	%rd81, %rd14, %rd7;
	shl.b64 	%rd82, %rd81, 2;
	add.s64 	%rd83, %rd1, %rd82;
	st.global.u32 	[%rd83], %r2165;
	st.global.u32 	[%rd83+128], %r2164;
	st.global.u32 	[%rd83+256], %r2163;
	st.global.u32 	[%rd83+384], %r2162;
	st.global.u32 	[%rd83+512], %r2161;
	st.global.u32 	[%rd83+640], %r2160;
	st.global.u32 	[%rd83+768], %r2159;
	st.global.u32 	[%rd83+896], %r2158;
	st.global.u32 	[%rd83+1024], %r2157;
	st.global.u32 	[%rd83+1152], %r2156;
	st.global.u32 	[%rd83+1280], %r2155;
	st.global.u32 	[%rd83+1408], %r2154;
	st.global.u32 	[%rd83+1536], %r2153;
	st.global.u32 	[%rd83+1664], %r2152;
	st.global.u32 	[%rd83+1792], %r2151;
	st.global.u32 	[%rd83+1920], %r2150;
	st.global.u32 	[%rd83+2048], %r2149;
	bra.uni 	$L__BB17_102;
$L__BB17_68:
	ld.param.u32 	%r2082, [_ZN3cub18CUB_300001_SM_10006detail10radix_sort29DeviceRadixSortOnesweepKernelINS1_5radix10policy_hubIiiyE10Policy1000ELNS0_9SortOrderE0EiiyiiNS1_21identity_decomposer_tEEEvPT5_SB_PT3_PKSC_PT1_PKSG_PT2_PKSK_T4_iiT6__param_8];
	cvt.u32.u64 	%r662, %rd7;
	mad.lo.s32 	%r130, %r3, -6528, %r2082;
	setp.ge.s32 	%p50, %r662, %r130;
	add.s64 	%rd84, %rd14, %rd7;
	shl.b64 	%rd85, %rd84, 2;
	add.s64 	%rd15, %rd1, %rd85;
	@%p50 bra 	$L__BB17_70;
	st.global.u32 	[%rd15], %r2165;
$L__BB17_70:
	add.s32 	%r664, %r662, 32;
	setp.ge.s32 	%p51, %r664, %r130;
	@%p51 bra 	$L__BB17_72;
	st.global.u32 	[%rd15+128], %r2164;
$L__BB17_72:
	add.s32 	%r666, %r662, 64;
	setp.ge.s32 	%p52, %r666, %r130;
	@%p52 bra 	$L__BB17_74;
	st.global.u32 	[%rd15+256], %r2163;
$L__BB17_74:
	add.s32 	%r668, %r662, 96;
	setp.ge.s32 	%p53, %r668, %r130;
	@%p53 bra 	$L__BB17_76;
	st.global.u32 	[%rd15+384], %r2162;
$L__BB17_76:
	add.s32 	%r670, %r662, 128;
	setp.ge.s32 	%p54, %r670, %r130;
	@%p54 bra 	$L__BB17_78;
	st.global.u32 	[%rd15+512], %r2161;
$L__BB17_78:
	add.s32 	%r672, %r662, 160;
	setp.ge.s32 	%p55, %r672, %r130;
	@%p55 bra 	$L__BB17_80;
	st.global.u32 	[%rd15+640], %r2160;
$L__BB17_80:
	add.s32 	%r674, %r662, 192;
	setp.ge.s32 	%p56, %r674, %r130;
	@%p56 bra 	$L__BB17_82;
	st.global.u32 	[%rd15+768], %r2159;
$L__BB17_82:
	add.s32 	%r676, %r662, 224;
	setp.ge.s32 	%p57, %r676, %r130;
	@%p57 bra 	$L__BB17_84;
	st.global.u32 	[%rd15+896], %r2158;
$L__BB17_84:
	add.s32 	%r678, %r662, 256;
	setp.ge.s32 	%p58, %r678, %r130;
	@%p58 bra 	$L__BB17_86;
	st.global.u32 	[%rd15+1024], %r2157;
$L__BB17_86:
	add.s32 	%r680, %r662, 288;
	setp.ge.s32 	%p59, %r680, %r130;
	@%p59 bra 	$L__BB17_88;
	st.global.u32 	[%rd15+1152], %r2156;
$L__BB17_88:
	add.s32 	%r682, %r662, 320;
	setp.ge.s32 	%p60, %r682, %r130;
	@%p60 bra 	$L__BB17_90;
	st.global.u32 	[%rd15+1280], %r2155;
$L__BB17_90:
	add.s32 	%r684, %r662, 352;
	setp.ge.s32 	%p61, %r684, %r130;
	@%p61 bra 	$L__BB17_92;
	st.global.u32 	[%rd15+1408], %r2154;
$L__BB17_92:
	add.s32 	%r686, %r662, 384;
	setp.ge.s32 	%p62, %r686, %r130;
	@%p62 bra 	$L__BB17_94;
	st.global.u32 	[%rd15+1536], %r2153;
$L__BB17_94:
	add.s32 	%r688, %r662, 416;
	setp.ge.s32 	%p63, %r688, %r130;
	@%p63 bra 	$L__BB17_96;
	st.global.u32 	[%rd15+1664], %r2152;
$L__BB17_96:
	add.s32 	%r690, %r662, 448;
	setp.ge.s32 	%p64, %r690, %r130;
	@%p64 bra 	$L__BB17_98;
	st.global.u32 	[%rd15+1792], %r2151;
$L__BB17_98:
	add.s32 	%r692, %r662, 480;
	setp.ge.s32 	%p65, %r692, %r130;
	@%p65 bra 	$L__BB17_100;
	st.global.u32 	[%rd15+1920], %r2150;
$L__BB17_100:
	add.s32 	%r694, %r662, 512;
	setp.ge.s32 	%p66, %r694, %r130;
	@%p66 bra 	$L__BB17_102;
	st.global.u32 	[%rd15+2048], %r2149;
$L__BB17_102:
	ld.param.u32 	%r2083, [_ZN3cub18CUB_300001_SM_10006detail10radix_sort29DeviceRadixSortOnesweepKernelINS1_5radix10policy_hubIiiyE10Policy1000ELNS0_9SortOrderE0EiiyiiNS1_21identity_decomposer_tEEEvPT5_SB_PT3_PKSC_PT1_PKSG_PT2_PKSK_T4_iiT6__param_8];
	setp.gt.s32 	%p67, %r4, %r2083;
	@%p67 bra 	$L__BB17_104;
	ld.global.u32 	%r2211, [%rd8];
	ld.global.u32 	%r2210, [%rd8+128];
	ld.global.u32 	%r2209, [%rd8+256];
	ld.global.u32 	%r2208, [%rd8+384];
	ld.global.u32 	%r2207, [%rd8+512];
	ld.global.u32 	%r2206, [%rd8+640];
	ld.global.u32 	%r2205, [%rd8+768];
	ld.global.u32 	%r2204, [%rd8+896];
	ld.global.u32 	%r2203, [%rd8+1024];
	ld.global.u32 	%r2202, [%rd8+1152];
	ld.global.u32 	%r2201, [%rd8+1280];
	ld.global.u32 	%r2200, [%rd8+1408];
	ld.global.u32 	%r2199, [%rd8+1536];
	ld.global.u32 	%r2198, [%rd8+1664];
	ld.global.u32 	%r2197, [%rd8+1792];
	ld.global.u32 	%r2196, [%rd8+1920];
	ld.global.u32 	%r2195, [%rd8+2048];
	bra.uni 	$L__BB17_138;
$L__BB17_104:
	ld.param.u32 	%r2084, [_ZN3cub18CUB_300001_SM_10006detail10radix_sort29DeviceRadixSortOnesweepKernelINS1_5radix10policy_hubIiiyE10Policy1000ELNS0_9SortOrderE0EiiyiiNS1_21identity_decomposer_tEEEvPT5_SB_PT3_PKSC_PT1_PKSG_PT2_PKSK_T4_iiT6__param_8];
	cvt.u32.u64 	%r696, %rd7;
	sub.s32 	%r148, %r2084, %r649;
	setp.ge.s32 	%p68, %r696, %r148;
	@%p68 bra 	$L__BB17_106;
	ld.global.u32 	%r2211, [%rd8];
$L__BB17_106:
	add.s32 	%r700, %r696, 32;
	setp.ge.s32 	%p69, %r700, %r148;
	@%p69 bra 	$L__BB17_108;
	ld.global.u32 	%r2210, [%rd8+128];
$L__BB17_108:
	add.s32 	%r703, %r696, 64;
	setp.ge.s32 	%p70, %r703, %r148;
	@%p70 bra 	$L__BB17_110;
	ld.global.u32 	%r2209, [%rd8+256];
$L__BB17_110:
	add.s32 	%r706, %r696, 96;
	setp.ge.s32 	%p71, %r706, %r148;
	@%p71 bra 	$L__BB17_112;
	ld.global.u32 	%r2208, [%rd8+384];
$L__BB17_112:
	add.s32 	%r709, %r696, 128;
	setp.ge.s32 	%p72, %r709, %r148;
	@%p72 bra 	$L__BB17_114;
	ld.global.u32 	%r2207, [%rd8+512];
$L__BB17_114:
	add.s32 	%r712, %r696, 160;
	setp.ge.s32 	%p73, %r712, %r148;
	@%p73 bra 	$L__BB17_116;
	ld.global.u32 	%r2206, [%rd8+640];
$L__BB17_116:
	add.s32 	%r715, %r696, 192;
	setp.ge.s32 	%p74, %r715, %r148;
	@%p74 bra 	$L__BB17_118;
	ld.global.u32 	%r2205, [%rd8+768];
$L__BB17_118:
	add.s32 	%r718, %r696, 224;
	setp.ge.s32 	%p75, %r718, %r148;
	@%p75 bra 	$L__BB17_120;
	ld.global.u32 	%r2204, [%rd8+896];
$L__BB17_120:
	add.s32 	%r721, %r696, 256;
	setp.ge.s32 	%p76, %r721, %r148;
	@%p76 bra 	$L__BB17_122;
	ld.global.u32 	%r2203, [%rd8+1024];
$L__BB17_122:
	add.s32 	%r724, %r696, 288;
	setp.ge.s32 	%p77, %r724, %r148;
	@%p77 bra 	$L__BB17_124;
	ld.global.u32 	%r2202, [%rd8+1152];
$L__BB17_124:
	add.s32 	%r727, %r696, 320;
	setp.ge.s32 	%p78, %r727, %r148;
	@%p78 bra 	$L__BB17_126;
	ld.global.u32 	%r2201, [%rd8+1280];
$L__BB17_126:
	add.s32 	%r730, %r696, 352;
	setp.ge.s32 	%p79, %r730, %r148;
	@%p79 bra 	$L__BB17_128;
	ld.global.u32 	%r2200, [%rd8+1408];
$L__BB17_128:
	add.s32 	%r733, %r696, 384;
	setp.ge.s32 	%p80, %r733, %r148;
	@%p80 bra 	$L__BB17_130;
	ld.global.u32 	%r2199, [%rd8+1536];
$L__BB17_130:
	add.s32 	%r736, %r696, 416;
	setp.ge.s32 	%p81, %r736, %r148;
	@%p81 bra 	$L__BB17_132;
	ld.global.u32 	%r2198, [%rd8+1664];
$L__BB17_132:
	add.s32 	%r739, %r696, 448;
	setp.ge.s32 	%p82, %r739, %r148;
	@%p82 bra 	$L__BB17_134;
	ld.global.u32 	%r2197, [%rd8+1792];
$L__BB17_134:
	add.s32 	%r742, %r696, 480;
	setp.ge.s32 	%p83, %r742, %r148;
	@%p83 bra 	$L__BB17_136;
	ld.global.u32 	%r2196, [%rd8+1920];
$L__BB17_136:
	add.s32 	%r745, %r696, 512;
	setp.ge.s32 	%p84, %r745, %r148;
	@%p84 bra 	$L__BB17_138;
	ld.global.u32 	%r2195, [%rd8+2048];
$L__BB17_138:
	ld.param.u32 	%r2085, [_ZN3cub18CUB_300001_SM_10006detail10radix_sort29DeviceRadixSortOnesweepKernelINS1_5radix10policy_hubIiiyE10Policy1000ELNS0_9SortOrderE0EiiyiiNS1_21identity_decomposer_tEEEvPT5_SB_PT3_PKSC_PT1_PKSG_PT2_PKSK_T4_iiT6__param_8];
	mad.lo.s32 	%r746, %r3, 6528, 6528;
	setp.gt.s32 	%p85, %r746, %r2085;
	@%p85 bra 	$L__BB17_140;
	ld.param.u64 	%rd439, [_ZN3cub18CUB_300001_SM_10006detail10radix_sort29DeviceRadixSortOnesweepKernelINS1_5radix10policy_hubIiiyE10Policy1000ELNS0_9SortOrderE0EiiyiiNS1_21identity_decomposer_tEEEvPT5_SB_PT3_PKSC_PT1_PKSG_PT2_PKSK_T4_iiT6__param_6];
	add.s64 	%rd86, %rd14, %rd7;
	cvta.to.global.u64 	%rd87, %rd439;
	shl.b64 	%rd88, %rd86, 2;
	add.s64 	%rd89, %rd87, %rd88;
	st.global.u32 	[%rd89], %r2211;
	st.global.u32 	[%rd89+128], %r2210;
	st.global.u32 	[%rd89+256], %r2209;
	st.global.u32 	[%rd89+384], %r2208;
	st.global.u32 	[%rd89+512], %r2207;
	st.global.u32 	[%rd89+640], %r2206;
	st.global.u32 	[%rd89+768], %r2205;
	st.global.u32 	[%rd89+896], %r2204;
	st.global.u32 	[%rd89+1024], %r2203;
	st.global.u32 	[%rd89+1152], %r2202;
	st.global.u32 	[%rd89+1280], %r2201;
	st.global.u32 	[%rd89+1408], %r2200;
	st.global.u32 	[%rd89+1536], %r2199;
	st.global.u32 	[%rd89+1664], %r2198;
	st.global.u32 	[%rd89+1792], %r2197;
	st.global.u32 	[%rd89+1920], %r2196;
	st.global.u32 	[%rd89+2048], %r2195;
	bra.uni 	$L__BB17_174;
$L__BB17_140:
	ld.param.u32 	%r2086, [_ZN3cub18CUB_300001_SM_10006detail10radix_sort29DeviceRadixSortOnesweepKernelINS1_5radix10policy_hubIiiyE10Policy1000ELNS0_9SortOrderE0EiiyiiNS1_21identity_decomposer_tEEEvPT5_SB_PT3_PKSC_PT1_PKSG_PT2_PKSK_T4_iiT6__param_8];
	ld.param.u64 	%rd440, [_ZN3cub18CUB_300001_SM_10006detail10radix_sort29DeviceRadixSortOnesweepKernelINS1_5radix10policy_hubIiiyE10Policy1000ELNS0_9SortOrderE0EiiyiiNS1_21identity_decomposer_tEEEvPT5_SB_PT3_PKSC_PT1_PKSG_PT2_PKSK_T4_iiT6__param_6];
	cvt.u32.u64 	%r747, %rd7;
	mad.lo.s32 	%r199, %r3, -6528, %r2086;
	setp.ge.s32 	%p86, %r747, %r199;
	add.s64 	%rd90, %rd14, %rd7;
	cvta.to.global.u64 	%rd91, %rd440;
	shl.b64 	%rd92, %rd90, 2;
	add.s64 	%rd16, %rd91, %rd92;
	@%p86 bra 	$L__BB17_142;
	st.global.u32 	[%rd16], %r2211;
$L__BB17_142:
	add.s32 	%r749, %r747, 32;
	setp.ge.s32 	%p87, %r749, %r199;
	@%p87 bra 	$L__BB17_144;
	st.global.u32 	[%rd16+128], %r2210;
$L__BB17_144:
	add.s32 	%r751, %r747, 64;
	setp.ge.s32 	%p88, %r751, %r199;
	@%p88 bra 	$L__BB17_146;
	st.global.u32 	[%rd16+256], %r2209;
$L__BB17_146:
	add.s32 	%r753, %r747, 96;
	setp.ge.s32 	%p89, %r753, %r199;
	@%p89 bra 	$L__BB17_148;
	st.global.u32 	[%rd16+384], %r2208;
$L__BB17_148:
	add.s32 	%r755, %r747, 128;
	setp.ge.s32 	%p90, %r755, %r199;
	@%p90 bra 	$L__BB17_150;
	st.global.u32 	[%rd16+512], %r2207;
$L__BB17_150:
	add.s32 	%r757, %r747, 160;
	setp.ge.s32 	%p91, %r757, %r199;
	@%p91 bra 	$L__BB17_152;
	st.global.u32 	[%rd16+640], %r2206;
$L__BB17_152:
	add.s32 	%r759, %r747, 192;
	setp.ge.s32 	%p92, %r759, %r199;
	@%p92 bra 	$L__BB17_154;
	st.global.u32 	[%rd16+768], %r2205;
$L__BB17_154:
	add.s32 	%r761, %r747, 224;
	setp.ge.s32 	%p93, %r761, %r199;
	@%p93 bra 	$L__BB17_156;
	st.global.u32 	[%rd16+896], %r2204;
$L__BB17_156:
	add.s32 	%r763, %r747, 256;
	setp.ge.s32 	%p94, %r763, %r199;
	@%p94 bra 	$L__BB17_158;
	st.global.u32 	[%rd16+1024], %r2203;
$L__BB17_158:
	add.s32 	%r765, %r747, 288;
	setp.ge.s32 	%p95, %r765, %r199;
	@%p95 bra 	$L__BB17_160;
	st.global.u32 	[%rd16+1152], %r2202;
$L__BB17_160:
	add.s32 	%r767, %r747, 320;
	setp.ge.s32 	%p96, %r767, %r199;
	@%p96 bra 	$L__BB17_162;
	st.global.u32 	[%rd16+1280], %r2201;
$L__BB17_162:
	add.s32 	%r769, %r747, 352;
	setp.ge.s32 	%p97, %r769, %r199;
	@%p97 bra 	$L__BB17_164;
	st.global.u32 	[%rd16+1408], %r2200;
$L__BB17_164:
	add.s32 	%r771, %r747, 384;
	setp.ge.s32 	%p98, %r771, %r199;
	@%p98 bra 	$L__BB17_166;
	st.global.u32 	[%rd16+1536], %r2199;
$L__BB17_166:
	add.s32 	%r773, %r747, 416;
	setp.ge.s32 	%p99, %r773, %r199;
	@%p99 bra 	$L__BB17_168;
	st.global.u32 	[%rd16+1664], %r2198;
$L__BB17_168:
	add.s32 	%r775, %r747, 448;
	setp.ge.s32 	%p100, %r775, %r199;
	@%p100 bra 	$L__BB17_170;
	st.global.u32 	[%rd16+1792], %r2197;
$L__BB17_170:
	add.s32 	%r777, %r747, 480;
	setp.ge.s32 	%p101, %r777, %r199;
	@%p101 bra 	$L__BB17_172;
	st.global.u32 	[%rd16+1920], %r2196;
$L__BB17_172:
	add.s32 	%r779, %r747, 512;
	setp.ge.s32 	%p102, %r779, %r199;
	@%p102 bra 	$L__BB17_174;
	st.global.u32 	[%rd16+2048], %r2195;
$L__BB17_174:
	// begin inline asm
	exit;
	// end inline asm
	mov.u32 	%r2212, %r2149;
	mov.u32 	%r2213, %r2150;
	mov.u32 	%r2214, %r2151;
	mov.u32 	%r2215, %r2152;
	mov.u32 	%r2216, %r2153;
	mov.u32 	%r2217, %r2154;
	mov.u32 	%r2218, %r2155;
	mov.u32 	%r2219, %r2156;
	mov.u32 	%r2220, %r2157;
	mov.u32 	%r2221, %r2158;
	mov.u32 	%r2222, %r2159;
	mov.u32 	%r2223, %r2160;
	mov.u32 	%r2224, %r2161;
	mov.u32 	%r2225, %r2162;
	mov.u32 	%r2226, %r2163;
	mov.u32 	%r2227, %r2164;
	mov.u32 	%r2228, %r2165;
$L__BB17_175:
	mul.hi.u32 	%r780, %r1, 357913942;
	add.s32 	%r781, %r780, %r1;
	shl.b32 	%r782, %r781, 2;
	mov.u32 	%r783, _ZZN3cub18CUB_300001_SM_10006detail10radix_sort29DeviceRadixSortOnesweepKernelINS1_5radix10policy_hubIiiyE10Policy1000ELNS0_9SortOrderE0EiiyiiNS1_21identity_decomposer_tEEEvPT5_SB_PT3_PKSC_PT1_PKSG_PT2_PKSK_T4_iiT6_E1s;
	add.s32 	%r784, %r783, %r782;
	add.s32 	%r217, %r784, 13328;
	st.shared.u32 	[%r784+13328], %r2174;
	bar.sync 	0;
	setp.gt.u32 	%p103, %r1, 31;
	@%p103 bra 	$L__BB17_177;
	mad.lo.s32 	%r816, %r1, 52, %r783;
	ld.shared.u32 	%r817, [%r816+13328];
	ld.shared.u32 	%r818, [%r816+13332];
	ld.shared.u32 	%r819, [%r816+13336];
	ld.shared.u32 	%r820, [%r816+13340];
	ld.shared.u32 	%r821, [%r816+13344];
	ld.shared.u32 	%r822, [%r816+13348];
	ld.shared.u32 	%r823, [%r816+13352];
	ld.shared.u32 	%r824, [%r816+13356];
	ld.shared.u32 	%r825, [%r816+13360];
	ld.shared.u32 	%r826, [%r816+13364];
	ld.shared.u32 	%r827, [%r816+13368];
	ld.shared.u32 	%r828, [%r816+13372];
	add.s32 	%r829, %r818, %r817;
	add.s32 	%r830, %r829, %r819;
	add.s32 	%r831, %r830, %r820;
	add.s32 	%r832, %r831, %r821;
	add.s32 	%r833, %r832, %r822;
	add.s32 	%r834, %r833, %r823;
	add.s32 	%r835, %r834, %r824;
	add.s32 	%r836, %r835, %r825;
	add.s32 	%r837, %r836, %r826;
	add.s32 	%r838, %r837, %r827;
	add.s32 	%r789, %r838, %r828;
	mov.b32 	%r787, 1;
	mov.b32 	%r812, 0;
	mov.b32 	%r814, -1;
	// begin inline asm
	{  .reg .s32 r0;  .reg .pred p;  shfl.sync.up.b32 r0|p, %r789, %r787, %r812, %r814;  @p add.s32 r0, r0, %r789;  mov.s32 %r785, r0;}
	// end inline asm
	mov.b32 	%r793, 2;
	// begin inline asm
	{  .reg .s32 r0;  .reg .pred p;  shfl.sync.up.b32 r0|p, %r785, %r793, %r812, %r814;  @p add.s32 r0, r0, %r785;  mov.s32 %r791, r0;}
	// end inline asm
	mov.b32 	%r799, 4;
	// begin inline asm
	{  .reg .s32 r0;  .reg .pred p;  shfl.sync.up.b32 r0|p, %r791, %r799, %r812, %r814;  @p add.s32 r0, r0, %r791;  mov.s32 %r797, r0;}
	// end inline asm
	mov.b32 	%r805, 8;
	// begin inline asm
	{  .reg .s32 r0;  .reg .pred p;  shfl.sync.up.b32 r0|p, %r797, %r805, %r812, %r814;  @p add.s32 r0, r0, %r797;  mov.s32 %r803, r0;}
	// end inline asm
	mov.b32 	%r811, 16;
	// begin inline asm
	{  .reg .s32 r0;  .reg .pred p;  shfl.sync.up.b32 r0|p, %r803, %r811, %r812, %r814;  @p add.s32 r0, r0, %r803;  mov.s32 %r809, r0;}
	// end inline asm
	sub.s32 	%r839, %r809, %r789;
	add.s32 	%r840, %r817, %r839;
	add.s32 	%r841, %r818, %r840;
	add.s32 	%r842, %r819, %r841;
	add.s32 	%r843, %r820, %r842;
	add.s32 	%r844, %r821, %r843;
	add.s32 	%r845, %r822, %r844;
	add.s32 	%r846, %r823, %r845;
	add.s32 	%r847, %r824, %r846;
	add.s32 	%r848, %r825, %r847;
	add.s32 	%r849, %r826, %r848;
	add.s32 	%r850, %r827, %r849;
	st.shared.u32 	[%r816+13328], %r839;
	st.shared.u32 	[%r816+13332], %r840;
	st.shared.u32 	[%r816+13336], %r841;
	st.shared.u32 	[%r816+13340], %r842;
	st.shared.u32 	[%r816+13344], %r843;
	st.shared.u32 	[%r816+13348], %r844;
	st.shared.u32 	[%r816+13352], %r845;
	st.shared.u32 	[%r816+13356], %r846;
	st.shared.u32 	[%r816+13360], %r847;
	st.shared.u32 	[%r816+13364], %r848;
	st.shared.u32 	[%r816+13368], %r849;
	st.shared.u32 	[%r816+13372], %r850;
$L__BB17_177:
	setp.gt.u32 	%p104, %r1, 255;
	bar.sync 	0;
	ld.shared.u32 	%r218, [%r217];
	@%p104 bra 	$L__BB17_179;
	shl.b32 	%r851, %r1, 2;
	add.s32 	%r853, %r783, %r851;
	ld.shared.u32 	%r854, [%r853];
	add.s32 	%r855, %r854, %r218;
	st.shared.u32 	[%r853], %r855;
	ld.shared.u32 	%r856, [%r853+1024];
	add.s32 	%r857, %r856, %r218;
	st.shared.u32 	[%r853+1024], %r857;
	ld.shared.u32 	%r858, [%r853+2048];
	add.s32 	%r859, %r858, %r218;
	st.shared.u32 	[%r853+2048], %r859;
	ld.shared.u32 	%r860, [%r853+3072];
	add.s32 	%r861, %r860, %r218;
	st.shared.u32 	[%r853+3072], %r861;
	ld.shared.u32 	%r862, [%r853+4096];
	add.s32 	%r863, %r862, %r218;
	st.shared.u32 	[%r853+4096], %r863;
	ld.shared.u32 	%r864, [%r853+5120];
	add.s32 	%r865, %r864, %r218;
	st.shared.u32 	[%r853+5120], %r865;
	ld.shared.u32 	%r866, [%r853+6144];
	add.s32 	%r867, %r866, %r218;
	st.shared.u32 	[%r853+6144], %r867;
	ld.shared.u32 	%r868, [%r853+7168];
	add.s32 	%r869, %r868, %r218;
	st.shared.u32 	[%r853+7168], %r869;
	ld.shared.u32 	%r870, [%r853+8192];
	add.s32 	%r871, %r870, %r218;
	st.shared.u32 	[%r853+8192], %r871;
	ld.shared.u32 	%r872, [%r853+9216];
	add.s32 	%r873, %r872, %r218;
	st.shared.u32 	[%r853+9216], %r873;
	ld.shared.u32 	%r874, [%r853+10240];
	add.s32 	%r875, %r874, %r218;
	st.shared.u32 	[%r853+10240], %r875;
	ld.shared.u32 	%r876, [%r853+11264];
	add.s32 	%r877, %r876, %r218;
	st.shared.u32 	[%r853+11264], %r877;
$L__BB17_179:
	ld.param.u32 	%r2132, [_ZN3cub18CUB_300001_SM_10006detail10radix_sort29DeviceRadixSortOnesweepKernelINS1_5radix10policy_hubIiiyE10Policy1000ELNS0_9SortOrderE0EiiyiiNS1_21identity_decomposer_tEEEvPT5_SB_PT3_PKSC_PT1_PKSG_PT2_PKSK_T4_iiT6__param_10];
	ld.param.u32 	%r2095, [_ZN3cub18CUB_300001_SM_10006detail10radix_sort29DeviceRadixSortOnesweepKernelINS1_5radix10policy_hubIiiyE10Policy1000ELNS0_9SortOrderE0EiiyiiNS1_21identity_decomposer_tEEEvPT5_SB_PT3_PKSC_PT1_PKSG_PT2_PKSK_T4_iiT6__param_9];
	shl.b32 	%r904, %r1, 5;
	and.b32  	%r905, %r904, 31744;
	add.s32 	%r219, %r783, %r905;
	bar.sync 	0;
	// begin inline asm
	mov.u32 %r878, %lanemask_le;
	// end inline asm
	shr.u32 	%r907, %r2228, %r2095;
	mov.b32 	%r908, -1;
	shl.b32 	%r909, %r908, %r2132;
	not.b32 	%r221, %r909;
	and.b32  	%r901, %r907, %r221;
	mov.b32 	%r881, 1;
	// begin inline asm
	{
    .reg .pred p;
    and.b32 %r879, %r901, %r881;    setp.ne.u32 p, %r879, 0;
    vote.ballot.sync.b32 %r879, p, 0xffffffff;
    @!p not.b32 %r879, %r879;
}

	// end inline asm
	mov.b32 	%r884, 2;
	// begin inline asm
	{
    .reg .pred p;
    and.b32 %r882, %r901, %r884;    setp.ne.u32 p, %r882, 0;
    vote.ballot.sync.b32 %r882, p, 0xffffffff;
    @!p not.b32 %r882, %r882;
}

	// end inline asm
	and.b32  	%r910, %r882, %r879;
	mov.b32 	%r887, 4;
	// begin inline asm
	{
    .reg .pred p;
    and.b32 %r885, %r901, %r887;    setp.ne.u32 p, %r885, 0;
    vote.ballot.sync.b32 %r885, p, 0xffffffff;
    @!p not.b32 %r885, %r885;
}

	// end inline asm
	and.b32  	%r911, %r885, %r910;
	mov.b32 	%r890, 8;
	// begin inline asm
	{
    .reg .pred p;
    and.b32 %r888, %r901, %r890;    setp.ne.u32 p, %r888, 0;
    vote.ballot.sync.b32 %r888, p, 0xffffffff;
    @!p not.b32 %r888, %r888;
}

	// end inline asm
	and.b32  	%r912, %r888, %r911;
	mov.b32 	%r893, 16;
	// begin inline asm
	{
    .reg .pred p;
    and.b32 %r891, %r901, %r893;    setp.ne.u32 p, %r891, 0;
    vote.ballot.sync.b32 %r891, p, 0xffffffff;
    @!p not.b32 %r891, %r891;
}

	// end inline asm
	and.b32  	%r913, %r891, %r912;
	mov.b32 	%r896, 32;
	// begin inline asm
	{
    .reg .pred p;
    and.b32 %r894, %r901, %r896;    setp.ne.u32 p, %r894, 0;
    vote.ballot.sync.b32 %r894, p, 0xffffffff;
    @!p not.b32 %r894, %r894;
}

	// end inline asm
	and.b32  	%r914, %r894, %r913;
	mov.b32 	%r899, 64;
	// begin inline asm
	{
    .reg .pred p;
    and.b32 %r897, %r901, %r899;    setp.ne.u32 p, %r897, 0;
    vote.ballot.sync.b32 %r897, p, 0xffffffff;
    @!p not.b32 %r897, %r897;
}

	// end inline asm
	and.b32  	%r915, %r897, %r914;
	mov.b32 	%r902, 128;
	// begin inline asm
	{
    .reg .pred p;
    and.b32 %r900, %r901, %r902;    setp.ne.u32 p, %r900, 0;
    vote.ballot.sync.b32 %r900, p, 0xffffffff;
    @!p not.b32 %r900, %r900;
}

	// end inline asm
	and.b32  	%r916, %r900, %r915;
	clz.b32 	%r917, %r916;
	sub.s32 	%r223, 31, %r917;
	and.b32  	%r918, %r878, %r916;
	popc.b32 	%r224, %r918;
	setp.ne.s32 	%p105, %r443, %r223;
	mov.b32 	%r2229, 0;
	@%p105 bra 	$L__BB17_181;
	shl.b32 	%r919, %r901, 2;
	add.s32 	%r920, %r219, %r919;
	atom.shared.add.u32 	%r2229, [%r920], %r224;
$L__BB17_181:
	ld.param.u32 	%r2096, [_ZN3cub18CUB_300001_SM_10006detail10radix_sort29DeviceRadixSortOnesweepKernelINS1_5radix10policy_hubIiiyE10Policy1000ELNS0_9SortOrderE0EiiyiiNS1_21identity_decomposer_tEEEvPT5_SB_PT3_PKSC_PT1_PKSG_PT2_PKSK_T4_iiT6__param_9];
	shfl.sync.idx.b32	%r946|%p106, %r2229, %r223, 31, -1;
	add.s32 	%r227, %r224, %r946;
	shr.u32 	%r947, %r2227, %r2096;
	and.b32  	%r943, %r947, %r221;
	mov.b32 	%r923, 1;
	// begin inline asm
	{
    .reg .pred p;
    and.b32 %r921, %r943, %r923;    setp.ne.u32 p, %r921, 0;
    vote.ballot.sync.b32 %r921, p, 0xffffffff;
    @!p not.b32 %r921, %r921;
}

	// end inline asm
	mov.b32 	%r926, 2;
	// begin inline asm
	{
    .reg .pred p;
    and.b32 %r924, %r943, %r926;    setp.ne.u32 p, %r924, 0;
    vote.ballot.sync.b32 %r924, p, 0xffffffff;
    @!p not.b32 %r924, %r924;
}

	// end inline asm
	and.b32  	%r948, %r924, %r921;
	mov.b32 	%r929, 4;
	// begin inline asm
	{
    .reg .pred p;
    and.b32 %r927, %r943, %r929;    setp.ne.u32 p, %r927, 0;
    vote.ballot.sync.b32 %r927, p, 0xffffffff;
    @!p not.b32 %r927, %r927;
}

	// end inline asm
	and.b32  	%r949, %r927, %r948;
	mov.b32 	%r932, 8;
	// begin inline asm
	{
    .reg .pred p;
    and.b32 %r930, %r943, %r932;    setp.ne.u32 p, %r930, 0;
    vote.ballot.sync.b32 %r930, p, 0xffffffff;
    @!p not.b32 %r930, %r930;
}

	// end inline asm
	and.b32  	%r950, %r930, %r949;
	mov.b32 	%r935, 16;
	// begin inline asm
	{
    .reg .pred p;
    and.b32 %r933, %r943, %r935;    setp.ne.u32 p, %r933, 0;
    vote.ballot.sync.b32 %r933, p, 0xffffffff;
    @!p not.b32 %r933, %r933;
}

	// end inline asm
	and.b32  	%r951, %r933, %r950;
	mov.b32 	%r938, 32;
	// begin inline asm
	{
    .reg .pred p;
    and.b32 %r936, %r943, %r938;    setp.ne.u32 p, %r936, 0;
    vote.ballot.sync.b32 %r936, p, 0xffffffff;
    @!p not.b32 %r936, %r936;
}

	// end inline asm
	and.b32  	%r952, %r936, %r951;
	mov.b32 	%r941, 64;
	// begin inline asm
	{
    .reg .pred p;
    and.b32 %r939, %r943, %r941;    setp.ne.u32 p, %r939, 0;
    vote.ballot.sync.b32 %r939, p, 0xffffffff;
    @!p not.b32 %r939, %r939;
}

	// end inline asm
	and.b32  	%r953, %r939, %r952;
	mov.b32 	%r944, 128;
	// begin inline asm
	{
    .reg .pred p;
    and.b32 %r942, %r943, %r944;    setp.ne.u32 p, %r942, 0;
    vote.ballot.sync.b32 %r942, p, 0xffffffff;
    @!p not.b32 %r942, %r942;
}

	// end inline asm
	and.b32  	%r954, %r942, %r953;
	clz.b32 	%r955, %r954;
	sub.s32 	%r229, 31, %r955;
	and.b32  	%r956, %r878, %r954;
	popc.b32 	%r230, %r956;
	setp.ne.s32 	%p107, %r443, %r229;
	mov.b32 	%r2230, 0;
	@%p107 bra 	$L__BB17_183;
	shl.b32 	%r957, %r943, 2;
	add.s32 	%r958, %r219, %r957;
	atom.shared.add.u32 	%r2230, [%r958], %r230;
$L__BB17_183:
	ld.param.u32 	%r2097, [_ZN3cub18CUB_300001_SM_10006detail10radix_sort29DeviceRadixSortOnesweepKernelINS1_5radix10policy_hubIiiyE10Policy1000ELNS0_9SortOrderE0EiiyiiNS1_21identity_decomposer_tEEEvPT5_SB_PT3_PKSC_PT1_PKSG_PT2_PKSK_T4_iiT6__param_9];
	shfl.sync.idx.b32	%r984|%p108, %r2230, %r229, 31, -1;
	add.s32 	%r233, %r230, %r984;
	shr.u32 	%r985, %r2226, %r2097;
	and.b32  	%r981, %r985, %r221;
	mov.b32 	%r961, 1;
	// begin inline asm
	{
    .reg .pred p;
    and.b32 %r959, %r981, %r961;    setp.ne.u32 p, %r959, 0;
    vote.ballot.sync.b32 %r959, p, 0xffffffff;
    @!p not.b32 %r959, %r959;
}

	// end inline asm
	mov.b32 	%r964, 2;
	// begin inline asm
	{
    .reg .pred p;
    and.b32 %r962, %r981, %r964;    setp.ne.u32 p, %r962, 0;
    vote.ballot.sync.b32 %r962, p, 0xffffffff;
    @!p not.b32 %r962, %r962;
}

	// end inline asm
	and.b32  	%r986, %r962, %r959;
	mov.b32 	%r967, 4;
	// begin inline asm
	{
    .reg .pred p;
    and.b32 %r965, %r981, %r967;    setp.ne.u32 p, %r965, 0;
    vote.ballot.sync.b32 %r965, p, 0xffffffff;
    @!p not.b32 %r965, %r965;
}

	// end inline asm
	and.b32  	%r987, %r965, %r986;
	mov.b32 	%r970, 8;
	// begin inline asm
	{
    .reg .pred p;
    and.b32 %r968, %r981, %r970;    setp.ne.u32 p, %r968, 0;
    vote.ballot.sync.b32 %r968, p, 0xffffffff;
    @!p not.b32 %r968, %r968;
}

	// end inline asm
	and.b32  	%r988, %r968, %r987;
	mov.b32 	%r973, 16;
	// begin inline asm
	{
    .reg .pred p;
    and.b32 %r971, %r981, %r973;    setp.ne.u32 p, %r971, 0;
    vote.ballot.sync.b32 %r971, p, 0xffffffff;
    @!p not.b32 %r971, %r971;
}

	// end inline asm
	and.b32  	%r989, %r971, %r988;
	mov.b32 	%r976, 32;
	// begin inline asm
	{
    .reg .pred p;
    and.b32 %r974, %r981, %r976;    setp.ne.u32 p, %r974, 0;
    vote.ballot.sync.b32 %r974, p, 0xffffffff;
    @!p not.b32 %r974, %r974;
}

	// end inline asm
	and.b32  	%r990, %r974, %r989;
	mov.b32 	%r979, 64;
	// begin inline asm
	{
    .reg .pred p;
    and.b32 %r977, %r981, %r979;    setp.ne.u32 p, %r977, 0;
    vote.ballot.sync.b32 %r977, p, 0xffffffff;
    @!p not.b32 %r977, %r977;
}

	// end inline asm
	and.b32  	%r991, %r977, %r990;
	mov.b32 	%r982, 128;
	// begin inline asm
	{
    .reg .pred p;
    and.b32 %r980, %r981, %r982;    setp.ne.u32 p, %r980, 0;
    vote.ballot.sync.b32 %r980, p, 0xffffffff;
    @!p not.b32 %r980, %r980;
}

	// end inline asm
	and.b32  	%r992, %r980, %r991;
	clz.b32 	%r993, %r992;
	sub.s32 	%r235, 31, %r993;
	and.b32  	%r994, %r878, %r992;
	popc.b32 	%r236, %r994;
	setp.ne.s32 	%p109, %r443, %r235;
	mov.b32 	%r2231, 0;
	@%p109 bra 	$L__BB17_185;
	shl.b32 	%r995, %r981, 2;
	add.s32 	%r996, %r219, %r995;
	atom.shared.add.u32 	%r2231, [%r996], %r236;
$L__BB17_185:
	ld.param.u32 	%r2098, [_ZN3cub18CUB_300001_SM_10006detail10radix_sort29DeviceRadixSortOnesweepKernelINS1_5radix10policy_hubIiiyE10Policy1000ELNS0_9SortOrderE0EiiyiiNS1_21identity_decomposer_tEEEvPT5_SB_PT3_PKSC_PT1_PKSG_PT2_PKSK_T4_iiT6__param_9];
	shfl.sync.idx.b32	%r1022|%p110, %r2231, %r235, 31, -1;
	add.s32 	%r239, %r236, %r1022;
	shr.u32 	%r1023, %r2225, %r2098;
	and.b32  	%r1019, %r1023, %r221;
	mov.b32 	%r999, 1;
	// begin inline asm
	{
    .reg .pred p;
    and.b32 %r997, %r1019, %r999;    setp.ne.u32 p, %r997, 0;
    vote.ballot.sync.b32 %r997, p, 0xffffffff;
    @!p not.b32 %r997, %r997;
}

	// end inline asm
	mov.b32 	%r1002, 2;
	// begin inline asm
	{
    .reg .pred p;
    and.b32 %r1000, %r1019, %r1002;    setp.ne.u32 p, %r1000, 0;
    vote.ballot.sync.b32 %r1000, p, 0xffffffff;
    @!p not.b32 %r1000, %r1000;
}

	// end inline asm
	and.b32  	%r1024, %r1000, %r997;
	mov.b32 	%r1005, 4;
	// begin inline asm
	{
    .reg .pred p;
    and.b32 %r1003, %r1019, %r1005;    setp.ne.u32 p, %r1003, 0;
    vote.ballot.sync.b32 %r1003, p, 0xffffffff;
    @!p not.b32 %r1003, %r1003;
}

	// end inline asm
	and.b32  	%r1025, %r1003, %r1024;
	mov.b32 	%r1008, 8;
	// begin inline asm
	{
    .reg .pred p;
    and.b32 %r1006, %r1019, %r1008;    setp.ne.u32 p, %r1006, 0;
    vote.ballot.sync.b32 %r1006, p, 0xffffffff;
    @!p not.b32 %r1006, %r1006;
}

	// end inline asm
	and.b32  	%r1026, %r1006, %r1025;
	mov.b32 	%r1011, 16;
	// begin inline asm
	{
    .reg .pred p;
    and.b32 %r1009, %r1019, %r1011;    setp.ne.u32 p, %r1009, 0;
    vote.ballot.sync.b32 %r1009, p, 0xffffffff;
    @!p not.b32 %r1009, %r1009;
}

	// end inline asm
	and.b32  	%r1027, %r1009, %r1026;
	mov.b32 	%r1014, 32;
	// begin inline asm
	{
    .reg .pred p;
    and.b32 %r1012, %r1019, %r1014;    setp.ne.u32 p, %r1012, 0;
    vote.ballot.sync.b32 %r1012, p, 0xffffffff;
    @!p not.b32 %r1012, %r1012;
}

	// end inline asm
	and.b32  	%r1028, %r1012, %r1027;
	mov.b32 	%r1017, 64;
	// begin inline asm
	{
    .reg .pred p;
    and.b32 %r1015, %r1019, %r1017;    setp.ne.u32 p, %r1015, 0;
    vote.ballot.sync.b32 %r1015, p, 0xffffffff;
    @!p not.b32 %r1015, %r1015;
}

	// end inline asm
	and.b32  	%r1029, %r1015, %r1028;
	mov.b32 	%r1020, 128;
	// begin inline asm
	{
    .reg .pred p;
    and.b32 %r1018, %r1019, %r1020;    setp.ne.u32 p, %r1018, 0;
    vote.ballot.sync.b32 %r1018, p, 0xffffffff;
    @!p not.b32 %r1018, %r1018;
}

	// end inline asm
	and.b32  	%r1030, %r1018, %r1029;
	clz.b32 	%r1031, %r1030;
	sub.s32 	%r241, 31, %r1031;
	and.b32  	%r1032, %r878, %r1030;
	popc.b32 	%r242, %r1032;
	setp.ne.s32 	%p111, %r443, %r241;
	mov.b32 	%r2232, 0;
	@%p111 bra 	$L__BB17_187;
	shl.b32 	%r1033, %r1019, 2;
	add.s32 	%r1034, %r219, %r1033;
	atom.shared.add.u32 	%r2232, [%r1034], %r242;
$L__BB17_187:
	ld.param.u32 	%r2099, [_ZN3cub18CUB_300001_SM_10006detail10radix_sort29DeviceRadixSortOnesweepKernelINS1_5radix10policy_hubIiiyE10Policy1000ELNS0_9SortOrderE0EiiyiiNS1_21identity_decomposer_tEEEvPT5_SB_PT3_PKSC_PT1_PKSG_PT2_PKSK_T4_iiT6__param_9];
	shfl.sync.idx.b32	%r1060|%p112, %r2232, %r241, 31, -1;
	add.s32 	%r245, %r242, %r1060;
	shr.u32 	%r1061, %r2224, %r2099;
	and.b32  	%r1057, %r1061, %r221;
	mov.b32 	%r1037, 1;
	// begin inline asm
	{
    .reg .pred p;
    and.b32 %r1035, %r1057, %r1037;    setp.ne.u32 p, %r1035, 0;
    vote.ballot.sync.b32 %r1035, p, 0xffffffff;
    @!p not.b32 %r1035, %r1035;
}

	// end inline asm
	mov.b32 	%r1040, 2;
	// begin inline asm
	{
    .reg .pred p;
    and.b32 %r1038, %r1057, %r1040;    setp.ne.u32 p, %r1038, 0;
    vote.ballot.sync.b32 %r1038, p, 0xffffffff;
    @!p not.b32 %r1038, %r1038;
}

	// end inline asm
	and.b32  	%r1062, %r1038, %r1035;
	mov.b32 	%r1043, 4;
	// begin inline asm
	{
    .reg .pred p;
    and.b32 %r1041, %r1057, %r1043;    setp.ne.u32 p, %r1041, 0;
    vote.ballot.sync.b32 %r1041, p, 0xffffffff;
    @!p not.b32 %r1041, %r1041;
}

	// end inline asm
	and.b32  	%r1063, %r1041, %r1062;
	mov.b32 	%r1046, 8;
	// begin inline asm
	{
    .reg .pred p;
    and.b32 %r1044, %r1057, %r1046;    setp.ne.u32 p, %r1044, 0;
    vote.ballot.sync.b32 %r1044, p, 0xffffffff;
    @!p not.b32 %r1044, %r1044;
}

	// end inline asm
	and.b32  	%r1064, %r1044, %r1063;
	mov.b32 	%r1049, 16;
	// begin inline asm
	{
    .reg .pred p;
    and.b32 %r1047, %r1057, %r1049;    setp.ne.u32 p, %r1047, 0;
    vote.ballot.sync.b32 %r1047, p, 0xffffffff;
    @!p not.b32 %r1047, %r1047;
}

	// end inline asm
	and.b32  	%r1065, %r1047, %r1064;
	mov.b32 	%r1052, 32;
	// begin inline asm
	{
    .reg .pred p;
    and.b32 %r1050, %r1057, %r1052;    setp.ne.u32 p, %r1050, 0;
    vote.ballot.sync.b32 %r1050, p, 0xffffffff;
    @!p not.b32 %r1050, %r1050;
}

	// end inline asm
	and.b32  	%r1066, %r1050, %r1065;
	mov.b32 	%r1055, 64;
	// begin inline asm
	{
    .reg .pred p;
    and.b32 %r1053, %r1057, %r1055;    setp.ne.u32 p, %r1053, 0;
    vote.ballot.sync.b32 %r1053, p, 0xffffffff;
    @!p not.b32 %r1053, %r1053;
}

	// end inline asm
	and.b32  	%r1067, %r1053, %r1066;
	mov.b32 	%r1058, 128;
	// begin inline asm
	{
    .reg .pred p;
    and.b32 %r1056, %r1057, %r1058;    setp.ne.u32 p, %r1056, 0;
    vote.ballot.sync.b32 %r1056, p, 0xffffffff;
    @!p not.b32 %r1056, %r1056;
}

	// end inline asm
	and.b32  	%r1068, %r1056, %r1067;
	clz.b32 	%r1069, %r1068;
	sub.s32 	%r247, 31, %r1069;
	and.b32  	%r1070, %r878, %r1068;
	popc.b32 	%r248, %r1070;
	setp.ne.s32 	%p113, %r443, %r247;
	mov.b32 	%r2233, 0;
	@%p113 bra 	$L__BB17_189;
	shl.b32 	%r1071, %r1057, 2;
	add.s32 	%r1072, %r219, %r1071;
	atom.shared.add.u32 	%r2233, [%r1072], %r248;
$L__BB17_189:
	ld.param.u32 	%r2100, [_ZN3cub18CUB_300001_SM_10006detail10radix_sort29DeviceRadixSortOnesweepKernelINS1_5radix10policy_hubIiiyE10Policy1000ELNS0_9SortOrderE0EiiyiiNS1_21identity_decomposer_tEEEvPT5_SB_PT3_PKSC_PT1_PKSG_PT2_PKSK_T4_iiT6__param_9];
	shfl.sync.idx.b32	%r1098|%p114, %r2233, %r247, 31, -1;
	add.s32 	%r251, %r248, %r1098;
	shr.u32 	%r1099, %r2223, %r2100;
	and.b32  	%r1095, %r1099, %r221;
	mov.b32 	%r1075, 1;
	// begin inline asm
	{
    .reg .pred p;
    and.b32 %r1073, %r1095, %r1075;    setp.ne.u32 p, %r1073, 0;
    vote.ballot.sync.b32 %r1073, p, 0xffffffff;
    @!p not.b32 %r1073, %r1073;
}

	// end inline asm
	mov.b32 	%r1078, 2;
	// begin inline asm
	{
    .reg .pred p;
    and.b32 %r1076, %r1095, %r1078;    setp.ne.u32 p, %r1076, 0;
    vote.ballot.sync.b32 %r1076, p, 0xffffffff;
    @!p not.b32 %r1076, %r1076;
}

	// end inline asm
	and.b32  	%r1100, %r1076, %r1073;
	mov.b32 	%r1081, 4;
	// begin inline asm
	{
    .reg .pred p;
    and.b32 %r1079, %r1095, %r1081;    setp.ne.u32 p, %r1079, 0;
    vote.ballot.sync.b32 %r1079, p, 0xffffffff;
    @!p not.b32 %r1079, %r1079;
}

	// end inline asm
	and.b32  	%r1101, %r1079, %r1100;
	mov.b32 	%r1084, 8;
	// begin inline asm
	{
    .reg .pred p;
    and.b32 %r1082, %r1095, %r1084;    setp.ne.u32 p, %r1082, 0;
    vote.ballot.sync.b32 %r1082, p, 0xffffffff;
    @!p not.b32 %r1082, %r1082;
}

	// end inline asm
	and.b32  	%r1102, %r1082, %r1101;
	mov.b32 	%r1087, 16;
	// begin inline asm
	{
    .reg .pred p;
    and.b32 %r1085, %r1095, %r1087;    setp.ne.u32 p, %r1085, 0;
    vote.ballot.sync.b32 %r1085, p, 0xffffffff;
    @!p not.b32 %r1085, %r1085;
}

	// end inline asm
	and.b32  	%r1103, %r1085, %r1102;
	mov.b32 	%r1090, 32;
	// begin inline asm
	{
    .reg .pred p;
    and.b32 %r1088, %r1095, %r1090;    setp.ne.u32 p, %r1088, 0;
    vote.ballot.sync.b32 %r1088, p, 0xffffffff;
    @!p not.b32 %r1088, %r1088;
}

	// end inline asm
	and.b32  	%r1104, %r1088, %r1103;
	mov.b32 	%r1093, 64;
	// begin inline asm
	{
    .reg .pred p;
    and.b32 %r1091, %r1095, %r1093;    setp.ne.u32 p, %r1091, 0;
    vote.ballot.sync.b32 %r1091, p, 0xffffffff;
    @!p not.b32 %r1091, %r1091;
}

	// end inline asm
	and.b32  	%r1105, %r1091, %r1104;
	mov.b32 	%r1096, 128;
	// begin inline asm
	{
    .reg .pred p;
    and.b32 %r1094, %r1095, %r1096;    setp.ne.u32 p, %r1094, 0;
    vote.ballot.sync.b32 %r1094, p, 0xffffffff;
    @!p not.b32 %r1094, %r1094;
}

	// end inline asm
	and.b32  	%r1106, %r1094, %r1105;
	clz.b32 	%r1107, %r1106;
	sub.s32 	%r253, 31, %r1107;
	and.b32  	%r1108, %r878, %r1106;
	popc.b32 	%r254, %r1108;
	setp.ne.s32 	%p115, %r443, %r253;
	mov.b32 	%r2234, 0;
	@%p115 bra 	$L__BB17_191;
	shl.b32 	%r1109, %r1095, 2;
	add.s32 	%r1110, %r219, %r1109;
	atom.shared.add.u32 	%r2234, [%r1110], %r254;
$L__BB17_191:
	ld.param.u32 	%r2101, [_ZN3cub18CUB_300001_SM_10006detail10radix_sort29DeviceRadixSortOnesweepKernelINS1_5radix10policy_hubIiiyE10Policy1000ELNS0_9SortOrderE0EiiyiiNS1_21identity_decomposer_tEEEvPT5_SB_PT3_PKSC_PT1_PKSG_PT2_PKSK_T4_iiT6__param_9];
	shfl.sync.idx.b32	%r1136|%p116, %r2234, %r253, 31, -1;
	add.s32 	%r257, %r254, %r1136;
	shr.u32 	%r1137, %r2222, %r2101;
	and.b32  	%r1133, %r1137, %r221;
	mov.b32 	%r1113, 1;
	// begin inline asm
	{
    .reg .pred p;
    and.b32 %r1111, %r1133, %r1113;    setp.ne.u32 p, %r1111, 0;
    vote.ballot.sync.b32 %r1111, p, 0xffffffff;
    @!p not.b32 %r1111, %r1111;
}

	// end inline asm
	mov.b32 	%r1116, 2;
	// begin inline asm
	{
    .reg .pred p;
    and.b32 %r1114, %r1133, %r1116;    setp.ne.u32 p, %r1114, 0;
    vote.ballot.sync.b32 %r1114, p, 0xffffffff;
    @!p not.b32 %r1114, %r1114;
}

	// end inline asm
	and.b32  	%r1138, %r1114, %r1111;
	mov.b32 	%r1119, 4;
	// begin inline asm
	{
    .reg .pred p;
    and.b32 %r1117, %r1133, %r1119;    setp.ne.u32 p, %r1117, 0;
    vote.ballot.sync.b32 %r1117, p, 0xffffffff;
    @!p not.b32 %r1117, %r1117;
}

	// end inline asm
	and.b32  	%r1139, %r1117, %r1138;
	mov.b32 	%r1122, 8;
	// begin inline asm
	{
    .reg .pred p;
    and.b32 %r1120, %r1133, %r1122;    setp.ne.u32 p, %r1120, 0;
    vote.ballot.sync.b32 %r1120, p, 0xffffffff;
    @!p not.b32 %r1120, %r1120;
}

	// end inline asm
	and.b32  	%r1140, %r1120, %r1139;
	mov.b32 	%r1125, 16;
	// begin inline asm
	{
    .reg .pred p;
    and.b32 %r1123, %r1133, %r1125;    setp.ne.u32 p, %r1123, 0;
    vote.ballot.sync.b32 %r1123, p, 0xffffffff;
    @!p not.b32 %r1123, %r1123;
}

	// end inline asm
	and.b32  	%r1141, %r1123, %r1140;
	mov.b32 	%r1128, 32;
	// begin inline asm
	{
    .reg .pred p;
    and.b32 %r1126, %r1133, %r1128;    setp.ne.u32 p, %r1126, 0;
    vote.ballot.sync.b32 %r1126, p, 0xffffffff;
    @!p not.b32 %r1126, %r1126;
}

	// end inline asm
	and.b32  	%r1142, %r1126, %r1141;
	mov.b32 	%r1131, 64;
	// begin inline asm
	{
    .reg .pred p;
    and.b32 %r1129, %r1133, %r1131;    setp.ne.u32 p, %r1129, 0;
    vote.ballot.sync.b32 %r1129, p, 0xffffffff;
    @!p not.b32 %r1129, %r1129;
}

	// end inline asm
	and.b32  	%r1143, %r1129, %r1142;
	mov.b32 	%r1134, 128;
	// begin inline asm
	{
    .reg .pred p;
    and.b32 %r1132, %r1133, %r1134;    setp.ne.u32 p, %r1132, 0;
    vote.ballot.sync.b32 %r1132, p, 0xffffffff;
    @!p not.b32 %r1132, %r1132;
}

	// end inline asm
	and.b32  	%r1144, %r1132, %r1143;
	clz.b32 	%r1145, %r1144;
	sub.s32 	%r259, 31, %r1145;
	and.b32  	%r1146, %r878, %r1144;
	popc.b32 	%r260, %r1146;
	setp.ne.s32 	%p117, %r443, %r259;
	mov.b32 	%r2235, 0;
	@%p117 bra 	$L__BB17_193;
	shl.b32 	%r1147, %r1133, 2;
	add.s32 	%r1148, %r219, %r1147;
	atom.shared.add.u32 	%r2235, [%r1148], %r260;
$L__BB17_193:
	ld.param.u32 	%r2102, [_ZN3cub18CUB_300001_SM_10006detail10radix_sort29DeviceRadixSortOnesweepKernelINS1_5radix10policy_hubIiiyE10Policy1000ELNS0_9SortOrderE0EiiyiiNS1_21identity_decomposer_tEEEvPT5_SB_PT3_PKSC_PT1_PKSG_PT2_PKSK_T4_iiT6__param_9];
	shfl.sync.idx.b32	%r1174|%p118, %r2235, %r259, 31, -1;
	add.s32 	%r263, %r260, %r1174;
	shr.u32 	%r1175, %r2221, %r2102;
	and.b32  	%r1171, %r1175, %r221;
	mov.b32 	%r1151, 1;
	// begin inline asm
	{
    .reg .pred p;
    and.b32 %r1149, %r1171, %r1151;    setp.ne.u32 p, %r1149, 0;
    vote.ballot.sync.b32 %r1149, p, 0xffffffff;
    @!p not.b32 %r1149, %r1149;
}

	// end inline asm
	mov.b32 	%r1154, 2;
	// begin inline asm
	{
    .reg .pred p;
    and.b32 %r1152, %r1171, %r1154;    setp.ne.u32 p, %r1152, 0;
    vote.ballot.sync.b32 %r1152, p, 0xffffffff;
    @!p not.b32 %r1152, %r1152;
}

	// end inline asm
	and.b32  	%r1176, %r1152, %r1149;
	mov.b32 	%r1157, 4;
	// begin inline asm
	{
    .reg .pred p;
    and.b32 %r1155, %r1171, %r1157;    setp.ne.u32 p, %r1155, 0;
    vote.ballot.sync.b32 %r1155, p, 0xffffffff;
    @!p not.b32 %r1155, %r1155;
}

	// end inline asm
	and.b32  	%r1177, %r1155, %r1176;
	mov.b32 	%r1160, 8;
	// begin inline asm
	{
    .reg .pred p;
    and.b32 %r1158, %r1171, %r1160;    setp.ne.u32 p, %r1158, 0;
    vote.ballot.sync.b32 %r1158, p, 0xffffffff;
    @!p not.b32 %r1158, %r1158;
}

	// end inline asm
	and.b32  	%r1178, %r1158, %r1177;
	mov.b32 	%r1163, 16;
	// begin inline asm
	{
    .reg .pred p;
    and.b32 %r1161, %r1171, %r1163;    setp.ne.u32 p, %r1161, 0;
    vote.ballot.sync.b32 %r1161, p, 0xffffffff;
    @!p not.b32 %r1161, %r1161;
}

	// end inline asm
	and.b32  	%r1179, %r1161, %r1178;
	mov.b32 	%r1166, 32;
	// begin inline asm
	{
    .reg .pred p;
    and.b32 %r1164, %r1171, %r1166;    setp.ne.u32 p, %r1164, 0;
    vote.ballot.sync.b32 %r1164, p, 0xffffffff;
    @!p not.b32 %r1164, %r1164;
}

	// end inline asm
	and.b32  	%r1180, %r1164, %r1179;
	mov.b32 	%r1169, 64;
	// begin inline asm
	{
    .reg .pred p;
    and.b32 %r1167, %r1171, %r1169;    setp.ne.u32 p, %r1167, 0;
    vote.ballot.sync.b32 %r1167, p, 0xffffffff;
    @!p not.b32 %r1167, %r1167;
}

	// end inline asm
	and.b32  	%r1181, %r1167, %r1180;
	mov.b32 	%r1172, 128;
	// begin inline asm
	{
    .reg .pred p;
    and.b32 %r1170, %r1171, %r1172;    setp.ne.u32 p, %r1170, 0;
    vote.ballot.sync.b32 %r1170, p, 0xffffffff;
    @!p not.b32 %r1170, %r1170;
}

	// end inline asm
	and.b32  	%r1182, %r1170, %r1181;
	clz.b32 	%r1183, %r1182;
	sub.s32 	%r265, 31, %r1183;
	and.b32  	%r1184, %r878, %r1182;
	popc.b32 	%r266, %r1184;
	setp.ne.s32 	%p119, %r443, %r265;
	mov.b32 	%r2236, 0;
	@%p119 bra 	$L__BB17_195;
	shl.b32 	%r1185, %r1171, 2;
	add.s32 	%r1186, %r219, %r1185;
	atom.shared.add.u32 	%r2236, [%r1186], %r266;
$L__BB17_195:
	ld.param.u32 	%r2103, [_ZN3cub18CUB_300001_SM_10006detail10radix_sort29DeviceRadixSortOnesweepKernelINS1_5radix10policy_hubIiiyE10Policy1000ELNS0_9SortOrderE0EiiyiiNS1_21identity_decomposer_tEEEvPT5_SB_PT3_PKSC_PT1_PKSG_PT2_PKSK_T4_iiT6__param_9];
	shfl.sync.idx.b32	%r1212|%p120, %r2236, %r265, 31, -1;
	add.s32 	%r269, %r266, %r1212;
	shr.u32 	%r1213, %r2220, %r2103;
	and.b32  	%r1209, %r1213, %r221;
	mov.b32 	%r1189, 1;
	// begin inline asm
	{
    .reg .pred p;
    and.b32 %r1187, %r1209, %r1189;    setp.ne.u32 p, %r1187, 0;
    vote.ballot.sync.b32 %r1187, p, 0xffffffff;
    @!p not.b32 %r1187, %r1187;
}

	// end inline asm
	mov.b32 	%r1192, 2;
	// begin inline asm
	{
    .reg .pred p;
    and.b32 %r1190, %r1209, %r1192;    setp.ne.u32 p, %r1190, 0;
    vote.ballot.sync.b32 %r1190, p, 0xffffffff;
    @!p not.b32 %r1190, %r1190;
}

	// end inline asm
	and.b32  	%r1214, %r1190, %r1187;
	mov.b32 	%r1195, 4;
	// begin inline asm
	{
    .reg .pred p;
    and.b32 %r1193, %r1209, %r1195;    setp.ne.u32 p, %r1193, 0;
    vote.ballot.sync.b32 %r1193, p, 0xffffffff;
    @!p not.b32 %r1193, %r1193;
}

	// end inline asm
	and.b32  	%r1215, %r1193, %r1214;
	mov.b32 	%r1198, 8;
	// begin inline asm
	{
    .reg .pred p;
    and.b32 %r1196, %r1209, %r1198;    setp.ne.u32 p, %r1196, 0;
    vote.ballot.sync.b32 %r1196, p, 0xffffffff;
    @!p not.b32 %r1196, %r1196;
}

	// end inline asm
	and.b32  	%r1216, %r1196, %r1215;
	mov.b32 	%r1201, 16;
	// begin inline asm
	{
    .reg .pred p;
    and.b32 %r1199, %r1209, %r1201;    setp.ne.u32 p, %r1199, 0;
    vote.ballot.sync.b32 %r1199, p, 0xffffffff;
    @!p not.b32 %r1199, %r1199;
}

	// end inline asm
	and.b32  	%r1217, %r1199, %r1216;
	mov.b32 	%r1204, 32;
	// begin inline asm
	{
    .reg .pred p;
    and.b32 %r1202, %r1209, %r1204;    setp.ne.u32 p, %r1202, 0;
    vote.ballot.sync.b32 %r1202, p, 0xffffffff;
    @!p not.b32 %r1202, %r1202;
}

	// end inline asm
	and.b32  	%r1218, %r1202, %r1217;
	mov.b32 	%r1207, 64;
	// begin inline asm
	{
    .reg .pred p;
    and.b32 %r1205, %r1209, %r1207;    setp.ne.u32 p, %r1205, 0;
    vote.ballot.sync.b32 %r1205, p, 0xffffffff;
    @!p not.b32 %r1205, %r1205;
}

	// end inline asm
	and.b32  	%r1219, %r1205, %r1218;
	mov.b32 	%r1210, 128;
	// begin inline asm
	{
    .reg .pred p;
    and.b32 %r1208, %r1209, %r1210;    setp.ne.u32 p, %r1208, 0;
    vote.ballot.sync.b32 %r1208, p, 0xffffffff;
    @!p not.b32 %r1208, %r1208;
}

	// end inline asm
	and.b32  	%r1220, %r1208, %r1219;
	clz.b32 	%r1221, %r1220;
	sub.s32 	%r271, 31, %r1221;
	and.b32  	%r1222, %r878, %r1220;
	popc.b32 	%r272, %r1222;
	setp.ne.s32 	%p121, %r443, %r271;
	mov.b32 	%r2237, 0;
	@%p121 bra 	$L__BB17_197;
	shl.b32 	%r1223, %r1209, 2;
	add.s32 	%r1224, %r219, %r1223;
	atom.shared.add.u32 	%r2237, [%r1224], %r272;
$L__BB17_197:
	ld.param.u32 	%r2104, [_ZN3cub18CUB_300001_SM_10006detail10radix_sort29DeviceRadixSortOnesweepKernelINS1_5radix10policy_hubIiiyE10Policy1000ELNS0_9SortOrderE0EiiyiiNS1_21identity_decomposer_tEEEvPT5_SB_PT3_PKSC_PT1_PKSG_PT2_PKSK_T4_iiT6__param_9];
	shfl.sync.idx.b32	%r1250|%p122, %r2237, %r271, 31, -1;
	add.s32 	%r275, %r272, %r1250;
	shr.u32 	%r1251, %r2219, %r2104;
	and.b32  	%r1247, %r1251, %r221;
	mov.b32 	%r1227, 1;
	// begin inline asm
	{
    .reg .pred p;
    and.b32 %r1225, %r1247, %r1227;    setp.ne.u32 p, %r1225, 0;
    vote.ballot.sync.b32 %r1225, p, 0xffffffff;
    @!p not.b32 %r1225, %r1225;
}

	// end inline asm
	mov.b32 	%r1230, 2;
	// begin inline asm
	{
    .reg .pred p;
    and.b32 %r1228, %r1247, %r1230;    setp.ne.u32 p, %r1228, 0;
    vote.ballot.sync.b32 %r1228, p, 0xffffffff;
    @!p not.b32 %r1228, %r1228;
}

	// end inline asm
	and.b32  	%r1252, %r1228, %r1225;
	mov.b32 	%r1233, 4;
	// begin inline asm
	{
    .reg .pred p;
    and.b32 %r1231, %r1247, %r1233;    setp.ne.u32 p, %r1231, 0;
    vote.ballot.sync.b32 %r1231, p, 0xffffffff;
    @!p not.b32 %r1231, %r1231;
}

	// end inline asm
	and.b32  	%r1253, %r1231, %r1252;
	mov.b32 	%r1236, 8;
	// begin inline asm
	{
    .reg .pred p;
    and.b32 %r1234, %r1247, %r1236;    setp.ne.u32 p, %r1234, 0;
    vote.ballot.sync.b32 %r1234, p, 0xffffffff;
    @!p not.b32 %r1234, %r1234;
}

	// end inline asm
	and.b32  	%r1254, %r1234, %r1253;
	mov.b32 	%r1239, 16;
	// begin inline asm
	{
    .reg .pred p;
    and.b32 %r1237, %r1247, %r1239;    setp.ne.u32 p, %r1237, 0;
    vote.ballot.sync.b32 %r1237, p, 0xffffffff;
    @!p not.b32 %r1237, %r1237;
}

	// end inline asm
	and.b32  	%r1255, %r1237, %r1254;
	mov.b32 	%r1242, 32;
	// begin inline asm
	{
    .reg .pred p;
    and.b32 %r1240, %r1247, %r1242;    setp.ne.u32 p, %r1240, 0;
    vote.ballot.sync.b32 %r1240, p, 0xffffffff;
    @!p not.b32 %r1240, %r1240;
}

	// end inline asm
	and.b32  	%r1256, %r1240, %r1255;
	mov.b32 	%r1245, 64;
	// begin inline asm
	{
    .reg .pred p;
    and.b32 %r1243, %r1247, %r1245;    setp.ne.u32 p, %r1243, 0;
    vote.ballot.sync.b32 %r1243, p, 0xffffffff;
    @!p not.b32 %r1243, %r1243;
}

	// end inline asm
	and.b32  	%r1257, %r1243, %r1256;
	mov.b32 	%r1248, 128;
	// begin inline asm
	{
    .reg .pred p;
    and.b32 %r1246, %r1247, %r1248;    setp.ne.u32 p, %r1246, 0;
    vote.ballot.sync.b32 %r1246, p, 0xffffffff;
    @!p not.b32 %r1246, %r1246;
}

	// end inline asm
	and.b32  	%r1258, %r1246, %r1257;
	clz.b32 	%r1259, %r1258;
	sub.s32 	%r277, 31, %r1259;
	and.b32  	%r1260, %r878, %r1258;
	popc.b32 	%r278, %r1260;
	setp.ne.s32 	%p123, %r443, %r277;
	mov.b32 	%r2238, 0;
	@%p123 bra 	$L__BB17_199;
	shl.b32 	%r1265, %r1247, 2;
	add.s32 	%r1266, %r219, %r1265;
	atom.shared.add.u32 	%r2238, [%r1266], %r278;
$L__BB17_199:
	ld.param.u32 	%r2105, [_ZN3cub18CUB_300001_SM_10006detail10radix_sort29DeviceRadixSortOnesweepKernelINS1_5radix10policy_hubIiiyE10Policy1000ELNS0_9SortOrderE0EiiyiiNS1_21identity_decomposer_tEEEvPT5_SB_PT3_PKSC_PT1_PKSG_PT2_PKSK_T4_iiT6__param_9];
	shfl.sync.idx.b32	%r1292|%p124, %r2238, %r277, 31, -1;
	add.s32 	%r281, %r278, %r1292;
	shr.u32 	%r1293, %r2218, %r2105;
	and.b32  	%r1289, %r1293, %r221;
	mov.b32 	%r1269, 1;
	// begin inline asm
	{
    .reg .pred p;
    and.b32 %r1267, %r1289, %r1269;    setp.ne.u32 p, %r1267, 0;
    vote.ballot.sync.b32 %r1267, p, 0xffffffff;
    @!p not.b32 %r1267, %r1267;
}

	// end inline asm
	mov.b32 	%r1272, 2;
	// begin inline asm
	{
    .reg .pred p;
    and.b32 %r1270, %r1289, %r1272;    setp.ne.u32 p, %r1270, 0;
    vote.ballot.sync.b32 %r1270, p, 0xffffffff;
    @!p not.b32 %r1270, %r1270;
}

	// end inline asm
	and.b32  	%r1294, %r1270, %r1267;
	mov.b32 	%r1275, 4;
	// begin inline asm
	{
    .reg .pred p;
    and.b32 %r1273, %r1289, %r1275;    setp.ne.u32 p, %r1273, 0;
    vote.ballot.sync.b32 %r1273, p, 0xffffffff;
    @!p not.b32 %r1273, %r1273;
}

	// end inline asm
	and.b32  	%r1295, %r1273, %r1294;
	mov.b32 	%r1278, 8;
	// begin inline asm
	{
    .reg .pred p;
    and.b32 %r1276, %r1289, %r1278;    setp.ne.u32 p, %r1276, 0;
    vote.ballot.sync.b32 %r1276, p, 0xffffffff;
    @!p not.b32 %r1276, %r1276;
}

	// end inline asm
	and.b32  	%r1296, %r1276, %r1295;
	mov.b32 	%r1281, 16;
	// begin inline asm
	{
    .reg .pred p;
    and.b32 %r1279, %r1289, %r1281;    setp.ne.u32 p, %r1279, 0;
    vote.ballot.sync.b32 %r1279, p, 0xffffffff;
    @!p not.b32 %r1279, %r1279;
}

	// end inline asm
	and.b32  	%r1297, %r1279, %r1296;
	mov.b32 	%r1284, 32;
	// begin inline asm
	{
    .reg .pred p;
    and.b32 %r1282, %r1289, %r1284;    setp.ne.u32 p, %r1282, 0;
    vote.ballot.sync.b32 %r1282, p, 0xffffffff;
    @!p not.b32 %r1282, %r1282;
}

	// end inline asm
	and.b32  	%r1298, %r1282, %r1297;
	mov.b32 	%r1287, 64;
	// begin inline asm
	{
    .reg .pred p;
    and.b32 %r1285, %r1289, %r1287;    setp.ne.u32 p, %r1285, 0;
    vote.ballot.sync.b32 %r1285, p, 0xffffffff;
    @!p not.b32 %r1285, %r1285;
}

	// end inline asm
	and.b32  	%r1299, %r1285, %r1298;
	mov.b32 	%r1290, 128;
	// begin inline asm
	{
    .reg .pred p;
    and.b32 %r1288, %r1289, %r1290;    setp.ne.u32 p, %r1288, 0;
    vote.ballot.sync.b32 %r1288, p, 0xffffffff;
    @!p not.b32 %r1288, %r1288;
}

	// end inline asm
	and.b32  	%r1300, %r1288, %r1299;
	clz.b32 	%r1301, %r1300;
	sub.s32 	%r283, 31, %r1301;
	and.b32  	%r1302, %r878, %r1300;
	popc.b32 	%r284, %r1302;
	setp.ne.s32 	%p125, %r443, %r283;
	mov.b32 	%r2239, 0;
	@%p125 bra 	$L__BB17_201;
	shl.b32 	%r1307, %r1289, 2;
	add.s32 	%r1308, %r219, %r1307;
	atom.shared.add.u32 	%r2239, [%r1308], %r284;
$L__BB17_201:
	ld.param.u32 	%r2106, [_ZN3cub18CUB_300001_SM_10006detail10radix_sort29DeviceRadixSortOnesweepKernelINS1_5radix10policy_hubIiiyE10Policy1000ELNS0_9SortOrderE0EiiyiiNS1_21identity_decomposer_tEEEvPT5_SB_PT3_PKSC_PT1_PKSG_PT2_PKSK_T4_iiT6__param_9];
	shfl.sync.idx.b32	%r1334|%p126, %r2239, %r283, 31, -1;
	add.s32 	%r287, %r284, %r1334;
	shr.u32 	%r1335, %r2217, %r2106;
	and.b32  	%r1331, %r1335, %r221;
	mov.b32 	%r1311, 1;
	// begin inline asm
	{
    .reg .pred p;
    and.b32 %r1309, %r1331, %r1311;    setp.ne.u32 p, %r1309, 0;
    vote.ballot.sync.b32 %r1309, p, 0xffffffff;
    @!p not.b32 %r1309, %r1309;
}

	// end inline asm
	mov.b32 	%r1314, 2;
	// begin inline asm
	{
    .reg .pred p;
    and.b32 %r1312, %r1331, %r1314;    setp.ne.u32 p, %r1312, 0;
    vote.ballot.sync.b32 %r1312, p, 0xffffffff;
    @!p not.b32 %r1312, %r1312;
}

	// end inline asm
	and.b32  	%r1336, %r1312, %r1309;
	mov.b32 	%r1317, 4;
	// begin inline asm
	{
    .reg .pred p;
    and.b32 %r1315, %r1331, %r1317;    setp.ne.u32 p, %r1315, 0;
    vote.ballot.sync.b32 %r1315, p, 0xffffffff;
    @!p not.b32 %r1315, %r1315;
}

	// end inline asm
	and.b32  	%r1337, %r1315, %r1336;
	mov.b32 	%r1320, 8;
	// begin inline asm
	{
    .reg .pred p;
    and.b32 %r1318, %r1331, %r1320;    setp.ne.u32 p, %r1318, 0;
    vote.ballot.sync.b32 %r1318, p, 0xffffffff;
    @!p not.b32 %r1318, %r1318;
}

	// end inline asm
	and.b32  	%r1338, %r1318, %r1337;
	mov.b32 	%r1323, 16;
	// begin inline asm
	{
    .reg .pred p;
    and.b32 %r1321, %r1331, %r1323;    setp.ne.u32 p, %r1321, 0;
    vote.ballot.sync.b32 %r1321, p, 0xffffffff;
    @!p not.b32 %r1321, %r1321;
}

	// end inline asm
	and.b32  	%r1339, %r1321, %r1338;
	mov.b32 	%r1326, 32;
	// begin inline asm
	{
    .reg .pred p;
    and.b32 %r1324, %r1331, %r1326;    setp.ne.u32 p, %r1324, 0;
    vote.ballot.sync.b32 %r1324, p, 0xffffffff;
    @!p not.b32 %r1324, %r1324;
}

	// end inline asm
	and.b32  	%r1340, %r1324, %r1339;
	mov.b32 	%r1329, 64;
	// begin inline asm
	{
    .reg .pred p;
    and.b32 %r1327, %r1331, %r1329;    setp.ne.u32 p, %r1327, 0;
    vote.ballot.sync.b32 %r1327, p, 0xffffffff;
    @!p not.b32 %r1327, %r1327;
}

	// end inline asm
	and.b32  	%r1341, %r1327, %r1340;
	mov.b32 	%r1332, 128;
	// begin inline asm
	{
    .reg .pred p;
    and.b32 %r1330, %r1331, %r1332;    setp.ne.u32 p, %r1330, 0;
    vote.ballot.sync.b32 %r1330, p, 0xffffffff;
    @!p not.b32 %r1330, %r1330;
}

	// end inline asm
	and.b32  	%r1342, %r1330, %r1341;
	clz.b32 	%r1343, %r1342;
	sub.s32 	%r289, 31, %r1343;
	and.b32  	%r1344, %r878, %r1342;
	popc.b32 	%r290, %r1344;
	setp.ne.s32 	%p127, %r443, %r289;
	mov.b32 	%r2240, 0;
	@%p127 bra 	$L__BB17_203;
	shl.b32 	%r1349, %r1331, 2;
	add.s32 	%r1350, %r219, %r1349;
	atom.shared.add.u32 	%r2240, [%r1350], %r290;
$L__BB17_203:
	ld.param.u32 	%r2107, [_ZN3cub18CUB_300001_SM_10006detail10radix_sort29DeviceRadixSortOnesweepKernelINS1_5radix10policy_hubIiiyE10Policy1000ELNS0_9SortOrderE0EiiyiiNS1_21identity_decomposer_tEEEvPT5_SB_PT3_PKSC_PT1_PKSG_PT2_PKSK_T4_iiT6__param_9];
	shfl.sync.idx.b32	%r1376|%p128, %r2240, %r289, 31, -1;
	add.s32 	%r293, %r290, %r1376;
	shr.u32 	%r1377, %r2216, %r2107;
	and.b32  	%r1373, %r1377, %r221;
	mov.b32 	%r1353, 1;
	// begin inline asm
	{
    .reg .pred p;
    and.b32 %r1351, %r1373, %r1353;    setp.ne.u32 p, %r1351, 0;
    vote.ballot.sync.b32 %r1351, p, 0xffffffff;
    @!p not.b32 %r1351, %r1351;
}

	// end inline asm
	mov.b32 	%r1356, 2;
	// begin inline asm
	{
    .reg .pred p;
    and.b32 %r1354, %r1373, %r1356;    setp.ne.u32 p, %r1354, 0;
    vote.ballot.sync.b32 %r1354, p, 0xffffffff;
    @!p not.b32 %r1354, %r1354;
}

	// end inline asm
	and.b32  	%r1378, %r1354, %r1351;
	mov.b32 	%r1359, 4;
	// begin inline asm
	{
    .reg .pred p;
    and.b32 %r1357, %r1373, %r1359;    setp.ne.u32 p, %r1357, 0;
    vote.ballot.sync.b32 %r1357, p, 0xffffffff;
    @!p not.b32 %r1357, %r1357;
}

	// end inline asm
	and.b32  	%r1379, %r1357, %r1378;
	mov.b32 	%r1362, 8;
	// begin inline asm
	{
    .reg .pred p;
    and.b32 %r1360, %r1373, %r1362;    setp.ne.u32 p, %r1360, 0;
    vote.ballot.sync.b32 %r1360, p, 0xffffffff;
    @!p not.b32 %r1360, %r1360;
}

	// end inline asm
	and.b32  	%r1380, %r1360, %r1379;
	mov.b32 	%r1365, 16;
	// begin inline asm
	{
    .reg .pred p;
    and.b32 %r1363, %r1373, %r1365;    setp.ne.u32 p, %r1363, 0;
    vote.ballot.sync.b32 %r1363, p, 0xffffffff;
    @!p not.b32 %r1363, %r1363;
}

	// end inline asm
	and.b32  	%r1381, %r1363, %r1380;
	mov.b32 	%r1368, 32;
	// begin inline asm
	{
    .reg .pred p;
    and.b32 %r1366, %r1373, %r1368;    setp.ne.u32 p, %r1366, 0;
    vote.ballot.sync.b32 %r1366, p, 0xffffffff;
    @!p not.b32 %r1366, %r1366;
}

	// end inline asm
	and.b32  	%r1382, %r1366, %r1381;
	mov.b32 	%r1371, 64;
	// begin inline asm
	{
    .reg .pred p;
    and.b32 %r1369, %r1373, %r1371;    setp.ne.u32 p, %r1369, 0;
    vote.ballot.sync.b32 %r1369, p, 0xffffffff;
    @!p not.b32 %r1369, %r1369;
}

	// end inline asm
	and.b32  	%r1383, %r1369, %r1382;
	mov.b32 	%r1374, 128;
	// begin inline asm
	{
    .reg .pred p;
    and.b32 %r1372, %r1373, %r1374;    setp.ne.u32 p, %r1372, 0;
    vote.ballot.sync.b32 %r1372, p, 0xffffffff;
    @!p not.b32 %r1372, %r1372;
}

	// end inline asm
	and.b32  	%r1384, %r1372, %r1383;
	clz.b32 	%r1385, %r1384;
	sub.s32 	%r295, 31, %r1385;
	and.b32  	%r1386, %r878, %r1384;
	popc.b32 	%r296, %r1386;
	setp.ne.s32 	%p129, %r443, %r295;
	mov.b32 	%r2241, 0;
	@%p129 bra 	$L__BB17_205;
	shl.b32 	%r1391, %r1373, 2;
	add.s32 	%r1392, %r219, %r1391;
	atom.shared.add.u32 	%r2241, [%r1392], %r296;
$L__BB17_205:
	ld.param.u32 	%r2108, [_ZN3cub18CUB_300001_SM_10006detail10radix_sort29DeviceRadixSortOnesweepKernelINS1_5radix10policy_hubIiiyE10Policy1000ELNS0_9SortOrderE0EiiyiiNS1_21identity_decomposer_tEEEvPT5_SB_PT3_PKSC_PT1_PKSG_PT2_PKSK_T4_iiT6__param_9];
	shfl.sync.idx.b32	%r1418|%p130, %r2241, %r295, 31, -1;
	add.s32 	%r299, %r296, %r1418;
	shr.u32 	%r1419, %r2215, %r2108;
	and.b32  	%r1415, %r1419, %r221;
	mov.b32 	%r1395, 1;
	// begin inline asm
	{
    .reg .pred p;
    and.b32 %r1393, %r1415, %r1395;    setp.ne.u32 p, %r1393, 0;
    vote.ballot.sync.b32 %r1393, p, 0xffffffff;
    @!p not.b32 %r1393, %r1393;
}

	// end inline asm
	mov.b32 	%r1398, 2;
	// begin inline asm
	{
    .reg .pred p;
    and.b32 %r1396, %r1415, %r1398;    setp.ne.u32 p, %r1396, 0;
    vote.ballot.sync.b32 %r1396, p, 0xffffffff;
    @!p not.b32 %r1396, %r1396;
}

	// end inline asm
	and.b32  	%r1420, %r1396, %r1393;
	mov.b32 	%r1401, 4;
	// begin inline asm
	{
    .reg .pred p;
    and.b32 %r1399, %r1415, %r1401;    setp.ne.u32 p, %r1399, 0;
    vote.ballot.sync.b32 %r1399, p, 0xffffffff;
    @!p not.b32 %r1399, %r1399;
}

	// end inline asm
	and.b32  	%r1421, %r1399, %r1420;
	mov.b32 	%r1404, 8;
	// begin inline asm
	{
    .reg .pred p;
    and.b32 %r1402, %r1415, %r1404;    setp.ne.u32 p, %r1402, 0;
    vote.ballot.sync.b32 %r1402, p, 0xffffffff;
    @!p not.b32 %r1402, %r1402;
}

	// end inline asm
	and.b32  	%r1422, %r1402, %r1421;
	mov.b32 	%r1407, 16;
	// begin inline asm
	{
    .reg .pred p;
    and.b32 %r1405, %r1415, %r1407;    setp.ne.u32 p, %r1405, 0;
    vote.ballot.sync.b32 %r1405, p, 0xffffffff;
    @!p not.b32 %r1405, %r1405;
}

	// end inline asm
	and.b32  	%r1423, %r1405, %r1422;
	mov.b32 	%r1410, 32;
	// begin inline asm
	{
    .reg .pred p;
    and.b32 %r1408, %r1415, %r1410;    setp.ne.u32 p, %r1408, 0;
    vote.ballot.sync.b32 %r1408, p, 0xffffffff;
    @!p not.b32 %r1408, %r1408;
}

	// end inline asm
	and.b32  	%r1424, %r1408, %r1423;
	mov.b32 	%r1413, 64;
	// begin inline asm
	{
    .reg .pred p;
    and.b32 %r1411, %r1415, %r1413;    setp.ne.u32 p, %r1411, 0;
    vote.ballot.sync.b32 %r1411, p, 0xffffffff;
    @!p not.b32 %r1411, %r1411;
}

	// end inline asm
	and.b32  	%r1425, %r1411, %r1424;
	mov.b32 	%r1416, 128;
	// begin inline asm
	{
    .reg .pred p;
    and.b32 %r1414, %r1415, %r1416;    setp.ne.u32 p, %r1414, 0;
    vote.ballot.sync.b32 %r1414, p, 0xffffffff;
    @!p not.b32 %r1414, %r1414;
}

	// end inline asm
	and.b32  	%r1426, %r1414, %r1425;
	clz.b32 	%r1427, %r1426;
	sub.s32 	%r301, 31, %r1427;
	and.b32  	%r1428, %r878, %r1426;
	popc.b32 	%r302, %r1428;
	setp.ne.s32 	%p131, %r443, %r301;
	mov.b32 	%r2242, 0;
	@%p131 bra 	$L__BB17_207;
	shl.b32 	%r1433, %r1415, 2;
	add.s32 	%r1434, %r219, %r1433;
	atom.shared.add.u32 	%r2242, [%r1434], %r302;
$L__BB17_207:
	ld.param.u32 	%r2109, [_ZN3cub18CUB_300001_SM_10006detail10radix_sort29DeviceRadixSortOnesweepKernelINS1_5radix10policy_hubIiiyE10Policy1000ELNS0_9SortOrderE0EiiyiiNS1_21identity_decomposer_tEEEvPT5_SB_PT3_PKSC_PT1_PKSG_PT2_PKSK_T4_iiT6__param_9];
	shfl.sync.idx.b32	%r1460|%p132, %r2242, %r301, 31, -1;
	add.s32 	%r305, %r302, %r1460;
	shr.u32 	%r1461, %r2214, %r2109;
	and.b32  	%r1457, %r1461, %r221;
	mov.b32 	%r1437, 1;
	// begin inline asm
	{
    .reg .pred p;
    and.b32 %r1435, %r1457, %r1437;    setp.ne.u32 p, %r1435, 0;
    vote.ballot.sync.b32 %r1435, p, 0xffffffff;
    @!p not.b32 %r1435, %r1435;
}

	// end inline asm
	mov.b32 	%r1440, 2;
	// begin inline asm
	{
    .reg .pred p;
    and.b32 %r1438, %r1457, %r1440;    setp.ne.u32 p, %r1438, 0;
    vote.ballot.sync.b32 %r1438, p, 0xffffffff;
    @!p not.b32 %r1438, %r1438;
}

	// end inline asm
	and.b32  	%r1462, %r1438, %r1435;
	mov.b32 	%r1443, 4;
	// begin inline asm
	{
    .reg .pred p;
    and.b32 %r1441, %r1457, %r1443;    setp.ne.u32 p, %r1441, 0;
    vote.ballot.sync.b32 %r1441, p, 0xffffffff;
    @!p not.b32 %r1441, %r1441;
}

	// end inline asm
	and.b32  	%r1463, %r1441, %r1462;
	mov.b32 	%r1446, 8;
	// begin inline asm
	{
    .reg .pred p;
    and.b32 %r1444, %r1457, %r1446;    setp.ne.u32 p, %r1444, 0;
    vote.ballot.sync.b32 %r1444, p, 0xffffffff;
    @!p not.b32 %r1444, %r1444;
}

	// end inline asm
	and.b32  	%r1464, %r1444, %r1463;
	mov.b32 	%r1449, 16;
	// begin inline asm
	{
    .reg .pred p;
    and.b32 %r1447, %r1457, %r1449;    setp.ne.u32 p, %r1447, 0;
    vote.ballot.sync.b32 %r1447, p, 0xffffffff;
    @!p not.b32 %r1447, %r1447;
}

	// end inline asm
	and.b32  	%r1465, %r1447, %r1464;
	mov.b32 	%r1452, 32;
	// begin inline asm
	{
    .reg .pred p;
    and.b32 %r1450, %r1457, %r1452;    setp.ne.u32 p, %r1450, 0;
    vote.ballot.sync.b32 %r1450, p, 0xffffffff;
    @!p not.b32 %r1450, %r1450;
}

	// end inline asm
	and.b32  	%r1466, %r1450, %r1465;
	mov.b32 	%r1455, 64;
	// begin inline asm
	{
    .reg .pred p;
    and.b32 %r1453, %r1457, %r1455;    setp.ne.u32 p, %r1453, 0;
    vote.ballot.sync.b32 %r1453, p, 0xffffffff;
    @!p not.b32 %r1453, %r1453;
}

	// end inline asm
	and.b32  	%r1467, %r1453, %r1466;
	mov.b32 	%r1458, 128;
	// begin inline asm
	{
    .reg .pred p;
    and.b32 %r1456, %r1457, %r1458;    setp.ne.u32 p, %r1456, 0;
    vote.ballot.sync.b32 %r1456, p, 0xffffffff;
    @!p not.b32 %r1456, %r1456;
}

	// end inline asm
	and.b32  	%r1468, %r1456, %r1467;
	clz.b32 	%r1469, %r1468;
	sub.s32 	%r307, 31, %r1469;
	and.b32  	%r1470, %r878, %r1468;
	popc.b32 	%r308, %r1470;
	setp.ne.s32 	%p133, %r443, %r307;
	mov.b32 	%r2243, 0;
	@%p133 bra 	$L__BB17_209;
	shl.b32 	%r1475, %r1457, 2;
	add.s32 	%r1476, %r219, %r1475;
	atom.shared.add.u32 	%r2243, [%r1476], %r308;
$L__BB17_209:
	ld.param.u32 	%r2110, [_ZN3cub18CUB_300001_SM_10006detail10radix_sort29DeviceRadixSortOnesweepKernelINS1_5radix10policy_hubIiiyE10Policy1000ELNS0_9SortOrderE0EiiyiiNS1_21identity_decomposer_tEEEvPT5_SB_PT3_PKSC_PT1_PKSG_PT2_PKSK_T4_iiT6__param_9];
	shfl.sync.idx.b32	%r1502|%p134, %r2243, %r307, 31, -1;
	add.s32 	%r311, %r308, %r1502;
	shr.u32 	%r1503, %r2213, %r2110;
	and.b32  	%r1499, %r1503, %r221;
	mov.b32 	%r1479, 1;
	// begin inline asm
	{
    .reg .pred p;
    and.b32 %r1477, %r1499, %r1479;    setp.ne.u32 p, %r1477, 0;
    vote.ballot.sync.b32 %r1477, p, 0xffffffff;
    @!p not.b32 %r1477, %r1477;
}

	// end inline asm
	mov.b32 	%r1482, 2;
	// begin inline asm
	{
    .reg .pred p;
    and.b32 %r1480, %r1499, %r1482;    setp.ne.u32 p, %r1480, 0;
    vote.ballot.sync.b32 %r1480, p, 0xffffffff;
    @!p not.b32 %r1480, %r1480;
}

	// end inline asm
	and.b32  	%r1504, %r1480, %r1477;
	mov.b32 	%r1485, 4;
	// begin inline asm
	{
    .reg .pred p;
    and.b32 %r1483, %r1499, %r1485;    setp.ne.u32 p, %r1483, 0;
    vote.ballot.sync.b32 %r1483, p, 0xffffffff;
    @!p not.b32 %r1483, %r1483;
}

	// end inline asm
	and.b32  	%r1505, %r1483, %r1504;
	mov.b32 	%r1488, 8;
	// begin inline asm
	{
    .reg .pred p;
    and.b32 %r1486, %r1499, %r1488;    setp.ne.u32 p, %r1486, 0;
    vote.ballot.sync.b32 %r1486, p, 0xffffffff;
    @!p not.b32 %r1486, %r1486;
}

	// end inline asm
	and.b32  	%r1506, %r1486, %r1505;
	mov.b32 	%r1491, 16;
	// begin inline asm
	{
    .reg .pred p;
    and.b32 %r1489, %r1499, %r1491;    setp.ne.u32 p, %r1489, 0;
    vote.ballot.sync.b32 %r1489, p, 0xffffffff;
    @!p not.b32 %r1489, %r1489;
}

	// end inline asm
	and.b32  	%r1507, %r1489, %r1506;
	mov.b32 	%r1494, 32;
	// begin inline asm
	{
    .reg .pred p;
    and.b32 %r1492, %r1499, %r1494;    setp.ne.u32 p, %r1492, 0;
    vote.ballot.sync.b32 %r1492, p, 0xffffffff;
    @!p not.b32 %r1492, %r1492;
}

	// end inline asm
	and.b32  	%r1508, %r1492, %r1507;
	mov.b32 	%r1497, 64;
	// begin inline asm
	{
    .reg .pred p;
    and.b32 %r1495, %r1499, %r1497;    setp.ne.u32 p, %r1495, 0;
    vote.ballot.sync.b32 %r1495, p, 0xffffffff;
    @!p not.b32 %r1495, %r1495;
}

	// end inline asm
	and.b32  	%r1509, %r1495, %r1508;
	mov.b32 	%r1500, 128;
	// begin inline asm
	{
    .reg .pred p;
    and.b32 %r1498, %r1499, %r1500;    setp.ne.u32 p, %r1498, 0;
    vote.ballot.sync.b32 %r1498, p, 0xffffffff;
    @!p not.b32 %r1498, %r1498;
}

	// end inline asm
	and.b32  	%r1510, %r1498, %r1509;
	clz.b32 	%r1511, %r1510;
	sub.s32 	%r313, 31, %r1511;
	and.b32  	%r1512, %r878, %r1510;
	popc.b32 	%r314, %r1512;
	setp.ne.s32 	%p135, %r443, %r313;
	mov.b32 	%r2244, 0;
	@%p135 bra 	$L__BB17_211;
	shl.b32 	%r1517, %r1499, 2;
	add.s32 	%r1518, %r219, %r1517;
	atom.shared.add.u32 	%r2244, [%r1518], %r314;
$L__BB17_211:
	ld.param.u32 	%r2111, [_ZN3cub18CUB_300001_SM_10006detail10radix_sort29DeviceRadixSortOnesweepKernelINS1_5radix10policy_hubIiiyE10Policy1000ELNS0_9SortOrderE0EiiyiiNS1_21identity_decomposer_tEEEvPT5_SB_PT3_PKSC_PT1_PKSG_PT2_PKSK_T4_iiT6__param_9];
	shfl.sync.idx.b32	%r1544|%p136, %r2244, %r313, 31, -1;
	add.s32 	%r317, %r314, %r1544;
	shr.u32 	%r1545, %r2212, %r2111;
	and.b32  	%r1541, %r1545, %r221;
	mov.b32 	%r1521, 1;
	// begin inline asm
	{
    .reg .pred p;
    and.b32 %r1519, %r1541, %r1521;    setp.ne.u32 p, %r1519, 0;
    vote.ballot.sync.b32 %r1519, p, 0xffffffff;
    @!p not.b32 %r1519, %r1519;
}

	// end inline asm
	mov.b32 	%r1524, 2;
	// begin inline asm
	{
    .reg .pred p;
    and.b32 %r1522, %r1541, %r1524;    setp.ne.u32 p, %r1522, 0;
    vote.ballot.sync.b32 %r1522, p, 0xffffffff;
    @!p not.b32 %r1522, %r1522;
}

	// end inline asm
	and.b32  	%r1546, %r1522, %r1519;
	mov.b32 	%r1527, 4;
	// begin inline asm
	{
    .reg .pred p;
    and.b32 %r1525, %r1541, %r1527;    setp.ne.u32 p, %r1525, 0;
    vote.ballot.sync.b32 %r1525, p, 0xffffffff;
    @!p not.b32 %r1525, %r1525;
}

	// end inline asm
	and.b32  	%r1547, %r1525, %r1546;
	mov.b32 	%r1530, 8;
	// begin inline asm
	{
    .reg .pred p;
    and.b32 %r1528, %r1541, %r1530;    setp.ne.u32 p, %r1528, 0;
    vote.ballot.sync.b32 %r1528, p, 0xffffffff;
    @!p not.b32 %r1528, %r1528;
}

	// end inline asm
	and.b32  	%r1548, %r1528, %r1547;
	mov.b32 	%r1533, 16;
	// begin inline asm
	{
    .reg .pred p;
    and.b32 %r1531, %r1541, %r1533;    setp.ne.u32 p, %r1531, 0;
    vote.ballot.sync.b32 %r1531, p, 0xffffffff;
    @!p not.b32 %r1531, %r1531;
}

	// end inline asm
	and.b32  	%r1549, %r1531, %r1548;
	mov.b32 	%r1536, 32;
	// begin inline asm
	{
    .reg .pred p;
    and.b32 %r1534, %r1541, %r1536;    setp.ne.u32 p, %r1534, 0;
    vote.ballot.sync.b32 %r1534, p, 0xffffffff;
    @!p not.b32 %r1534, %r1534;
}

	// end inline asm
	and.b32  	%r1550, %r1534, %r1549;
	mov.b32 	%r1539, 64;
	// begin inline asm
	{
    .reg .pred p;
    and.b32 %r1537, %r1541, %r1539;    setp.ne.u32 p, %r1537, 0;
    vote.ballot.sync.b32 %r1537, p, 0xffffffff;
    @!p not.b32 %r1537, %r1537;
}

	// end inline asm
	and.b32  	%r1551, %r1537, %r1550;
	mov.b32 	%r1542, 128;
	// begin inline asm
	{
    .reg .pred p;
    and.b32 %r1540, %r1541, %r1542;    setp.ne.u32 p, %r1540, 0;
    vote.ballot.sync.b32 %r1540, p, 0xffffffff;
    @!p not.b32 %r1540, %r1540;
}

	// end inline asm
	and.b32  	%r1552, %r1540, %r1551;
	clz.b32 	%r1553, %r1552;
	sub.s32 	%r319, 31, %r1553;
	and.b32  	%r1554, %r878, %r1552;
	popc.b32 	%r320, %r1554;
	setp.ne.s32 	%p137, %r443, %r319;
	mov.b32 	%r2245, 0;
	@%p137 bra 	$L__BB17_213;
	shl.b32 	%r1559, %r1541, 2;
	add.s32 	%r1560, %r219, %r1559;
	atom.shared.add.u32 	%r2245, [%r1560], %r320;
$L__BB17_213:
	setp.gt.u32 	%p138, %r1, 255;
	shfl.sync.idx.b32	%r1561|%p139, %r2245, %r319, 31, -1;
	add.s32 	%r1562, %r320, %r1561;
	bar.sync 	0;
	shl.b32 	%r1563, %r227, 2;
	add.s32 	%r323, %r783, %r1563;
	st.shared.u32 	[%r323+-4], %r2228;
	shl.b32 	%r1565, %r233, 2;
	add.s32 	%r324, %r783, %r1565;
	st.shared.u32 	[%r324+-4], %r2227;
	shl.b32 	%r1566, %r239, 2;
	add.s32 	%r325, %r783, %r1566;
	st.shared.u32 	[%r325+-4], %r2226;
	shl.b32 	%r1567, %r245, 2;
	add.s32 	%r326, %r783, %r1567;
	st.shared.u32 	[%r326+-4], %r2225;
	shl.b32 	%r1568, %r251, 2;
	add.s32 	%r327, %r783, %r1568;
	st.shared.u32 	[%r327+-4], %r2224;
	shl.b32 	%r1569, %r257, 2;
	add.s32 	%r328, %r783, %r1569;
	st.shared.u32 	[%r328+-4], %r2223;
	shl.b32 	%r1570, %r263, 2;
	add.s32 	%r329, %r783, %r1570;
	st.shared.u32 	[%r329+-4], %r2222;
	shl.b32 	%r1571, %r269, 2;
	add.s32 	%r330, %r783, %r1571;
	st.shared.u32 	[%r330+-4], %r2221;
	shl.b32 	%r1572, %r275, 2;
	add.s32 	%r331, %r783, %r1572;
	st.shared.u32 	[%r331+-4], %r2220;
	shl.b32 	%r1573, %r281, 2;
	add.s32 	%r332, %r783, %r1573;
	st.shared.u32 	[%r332+-4], %r2219;
	shl.b32 	%r1574, %r287, 2;
	add.s32 	%r333, %r783, %r1574;
	st.shared.u32 	[%r333+-4], %r2218;
	shl.b32 	%r1575, %r293, 2;
	add.s32 	%r334, %r783, %r1575;
	st.shared.u32 	[%r334+-4], %r2217;
	shl.b32 	%r1576, %r299, 2;
	add.s32 	%r335, %r783, %r1576;
	st.shared.u32 	[%r335+-4], %r2216;
	shl.b32 	%r1577, %r305, 2;
	add.s32 	%r336, %r783, %r1577;
	st.shared.u32 	[%r336+-4], %r2215;
	shl.b32 	%r1578, %r311, 2;
	add.s32 	%r337, %r783, %r1578;
	st.shared.u32 	[%r337+-4], %r2214;
	shl.b32 	%r1579, %r317, 2;
	add.s32 	%r338, %r783, %r1579;
	st.shared.u32 	[%r338+-4], %r2213;
	shl.b32 	%r1580, %r1562, 2;
	add.s32 	%r339, %r783, %r1580;
	st.shared.u32 	[%r339+-4], %r2212;
	shl.b32 	%r1581, %r1, 3;
	add.s32 	%r1582, %r783, %r1581;
	add.s32 	%r340, %r1582, 26112;
	@%p138 bra 	$L__BB17_221;
	ld.param.u64 	%rd437, [_ZN3cub18CUB_300001_SM_10006detail10radix_sort29DeviceRadixSortOnesweepKernelINS1_5radix10policy_hubIiiyE10Policy1000ELNS0_9SortOrderE0EiiyiiNS1_21identity_decomposer_tEEEvPT5_SB_PT3_PKSC_PT1_PKSG_PT2_PKSK_T4_iiT6__param_3];
	cvta.to.global.u64 	%rd93, %rd437;
	shl.b64 	%rd94, %rd9, 3;
	add.s64 	%rd95, %rd93, %rd94;
	ld.global.u64 	%rd96, [%rd95];
	cvt.s64.s32 	%rd97, %r218;
	sub.s64 	%rd456, %rd96, %rd97;
	st.shared.u64 	[%r340], %rd456;
	setp.lt.s32 	%p140, %r3, 1;
	mov.u32 	%r2249, %r2174;
	@%p140 bra 	$L__BB17_220;
	mov.b32 	%r2247, -1;
	mov.u32 	%r2246, %r3;
	mov.u32 	%r2249, %r2174;
$L__BB17_216:
	ld.param.u64 	%rd430, [_ZN3cub18CUB_300001_SM_10006detail10radix_sort29DeviceRadixSortOnesweepKernelINS1_5radix10policy_hubIiiyE10Policy1000ELNS0_9SortOrderE0EiiyiiNS1_21identity_decomposer_tEEEvPT5_SB_PT3_PKSC_PT1_PKSG_PT2_PKSK_T4_iiT6__param_0];
	add.s32 	%r344, %r2246, -1;
	shl.b32 	%r1584, %r344, 8;
	add.s32 	%r1585, %r1584, %r1;
	cvta.to.global.u64 	%rd98, %rd430;
	mul.wide.s32 	%rd99, %r1585, 4;
	add.s64 	%rd19, %rd98, %rd99;
$L__BB17_217:
	membar.cta;
	ld.volatile.global.u32 	%r345, [%rd19];
	setp.eq.s32 	%p141, %r345, 0;
	@%p141 bra 	$L__BB17_217;
	and.b32  	%r1586, %r345, 1073741823;
	add.s32 	%r2249, %r1586, %r2249;
	setp.gt.s32 	%p142, %r345, -1;
	vote.sync.ballot.b32 	%r2247, %p142, %r2247;
	setp.gt.u32 	%p144, %r2246, 1;
	and.pred  	%p145, %p142, %p144;
	mov.u32 	%r2246, %r344;
	@%p145 bra 	$L__BB17_216;
	ld.shared.u64 	%rd456, [%r340];
$L__BB17_220:
	ld.param.u64 	%rd431, [_ZN3cub18CUB_300001_SM_10006detail10radix_sort29DeviceRadixSortOnesweepKernelINS1_5radix10policy_hubIiiyE10Policy1000ELNS0_9SortOrderE0EiiyiiNS1_21identity_decomposer_tEEEvPT5_SB_PT3_PKSC_PT1_PKSG_PT2_PKSK_T4_iiT6__param_0];
	or.b32  	%r1587, %r2249, -2147483648;
	cvta.to.global.u64 	%rd100, %rd431;
	shl.b32 	%r1588, %r3, 8;
	add.s32 	%r1589, %r1588, %r1;
	mul.wide.s32 	%rd101, %r1589, 4;
	add.s64 	%rd102, %rd100, %rd101;
	st.volatile.global.u32 	[%rd102], %r1587;
	sub.s32 	%r1590, %r2249, %r2174;
	cvt.s64.s32 	%rd103, %r1590;
	add.s64 	%rd104, %rd456, %rd103;
	st.shared.u64 	[%r340], %rd104;
$L__BB17_221:
	ld.param.u32 	%r2087, [_ZN3cub18CUB_300001_SM_10006detail10radix_sort29DeviceRadixSortOnesweepKernelINS1_5radix10policy_hubIiiyE10Policy1000ELNS0_9SortOrderE0EiiyiiNS1_21identity_decomposer_tEEEvPT5_SB_PT3_PKSC_PT1_PKSG_PT2_PKSK_T4_iiT6__param_8];
	ld.param.u64 	%rd434, [_ZN3cub18CUB_300001_SM_10006detail10radix_sort29DeviceRadixSortOnesweepKernelINS1_5radix10policy_hubIiiyE10Policy1000ELNS0_9SortOrderE0EiiyiiNS1_21identity_decomposer_tEEEvPT5_SB_PT3_PKSC_PT1_PKSG_PT2_PKSK_T4_iiT6__param_2];
	setp.gt.u32 	%p146, %r1, 255;
	mad.lo.s32 	%r349, %r3, 6528, 6528;
	setp.lt.s32 	%p147, %r349, %r2087;
	setp.eq.s64 	%p148, %rd434, 0;
	or.pred  	%p149, %p148, %p147;
	or.pred  	%p150, %p146, %p149;
	@%p150 bra 	$L__BB17_223;
	ld.param.u64 	%rd435, [_ZN3cub18CUB_300001_SM_10006detail10radix_sort29DeviceRadixSortOnesweepKernelINS1_5radix10policy_hubIiiyE10Policy1000ELNS0_9SortOrderE0EiiyiiNS1_21identity_decomposer_tEEEvPT5_SB_PT3_PKSC_PT1_PKSG_PT2_PKSK_T4_iiT6__param_2];
	ld.shared.u64 	%rd105, [%r340];
	cvt.s64.s32 	%rd106, %r2174;
	cvt.s64.s32 	%rd107, %r218;
	add.s64 	%rd108, %rd107, %rd106;
	add.s64 	%rd109, %rd108, %rd105;
	cvta.to.global.u64 	%rd110, %rd435;
	shl.b64 	%rd111, %rd9, 3;
	add.s64 	%rd112, %rd110, %rd111;
	st.global.u64 	[%rd112], %rd109;
$L__BB17_223:
	ld.param.u32 	%r2088, [_ZN3cub18CUB_300001_SM_10006detail10radix_sort29DeviceRadixSortOnesweepKernelINS1_5radix10policy_hubIiiyE10Policy1000ELNS0_9SortOrderE0EiiyiiNS1_21identity_decomposer_tEEEvPT5_SB_PT3_PKSC_PT1_PKSG_PT2_PKSK_T4_iiT6__param_8];
	ld.param.u64 	%rd438, [_ZN3cub18CUB_300001_SM_10006detail10radix_sort29DeviceRadixSortOnesweepKernelINS1_5radix10policy_hubIiiyE10Policy1000ELNS0_9SortOrderE0EiiyiiNS1_21identity_decomposer_tEEEvPT5_SB_PT3_PKSC_PT1_PKSG_PT2_PKSK_T4_iiT6__param_4];
	cvta.to.global.u64 	%rd22, %rd438;
	shl.b32 	%r1591, %r1, 2;
	add.s32 	%r350, %r783, %r1591;
	setp.gt.s32 	%p151, %r349, %r2088;
	bar.sync 	0;
	@%p151 bra 	$L__BB17_225;
	ld.param.u32 	%r2112, [_ZN3cub18CUB_300001_SM_10006detail10radix_sort29DeviceRadixSortOnesweepKernelINS1_5radix10policy_hubIiiyE10Policy1000ELNS0_9SortOrderE0EiiyiiNS1_21identity_decomposer_tEEEvPT5_SB_PT3_PKSC_PT1_PKSG_PT2_PKSK_T4_iiT6__param_9];
	ld.shared.u32 	%r1593, [%r350];
	shr.u32 	%r1594, %r1593, %r2112;
	and.b32  	%r1595, %r1594, %r221;
	shl.b32 	%r1596, %r1595, 3;
	add.s32 	%r1598, %r783, 26112;
	add.s32 	%r1599, %r1598, %r1596;
	ld.shared.u64 	%rd113, [%r1599];
	add.s64 	%rd114, %rd113, %rd9;
	xor.b32  	%r1600, %r1593, -2147483648;
	shl.b64 	%rd115, %rd114, 2;
	add.s64 	%rd116, %rd22, %rd115;
	st.global.u32 	[%rd116], %r1600;
	bar.warp.sync 	-1;
	ld.shared.u32 	%r1601, [%r350+1536];
	shr.u32 	%r1602, %r1601, %r2112;
	and.b32  	%r1603, %r1602, %r221;
	shl.b32 	%r1604, %r1603, 3;
	add.s32 	%r1605, %r1598, %r1604;
	ld.shared.u64 	%rd117, [%r1605];
	add.s64 	%rd118, %rd117, %rd9;
	xor.b32  	%r1606, %r1601, -2147483648;
	shl.b64 	%rd119, %rd118, 2;
	add.s64 	%rd120, %rd22, %rd119;
	st.global.u32 	[%rd120+1536], %r1606;
	bar.warp.sync 	-1;
	ld.shared.u32 	%r1607, [%r350+3072];
	shr.u32 	%r1608, %r1607, %r2112;
	and.b32  	%r1609, %r1608, %r221;
	shl.b32 	%r1610, %r1609, 3;
	add.s32 	%r1611, %r1598, %r1610;
	ld.shared.u64 	%rd121, [%r1611];
	add.s64 	%rd122, %rd121, %rd9;
	xor.b32  	%r1612, %r1607, -2147483648;
	shl.b64 	%rd123, %rd122, 2;
	add.s64 	%rd124, %rd22, %rd123;
	st.global.u32 	[%rd124+3072], %r1612;
	bar.warp.sync 	-1;
	ld.shared.u32 	%r1613, [%r350+4608];
	shr.u32 	%r1614, %r1613, %r2112;
	and.b32  	%r1615, %r1614, %r221;
	shl.b32 	%r1616, %r1615, 3;
	add.s32 	%r1617, %r1598, %r1616;
	ld.shared.u64 	%rd125, [%r1617];
	add.s64 	%rd126, %rd125, %rd9;
	xor.b32  	%r1618, %r1613, -2147483648;
	shl.b64 	%rd127, %rd126, 2;
	add.s64 	%rd128, %rd22, %rd127;
	st.global.u32 	[%rd128+4608], %r1618;
	bar.warp.sync 	-1;
	ld.shared.u32 	%r1619, [%r350+6144];
	shr.u32 	%r1620, %r1619, %r2112;
	and.b32  	%r1621, %r1620, %r221;
	shl.b32 	%r1622, %r1621, 3;
	add.s32 	%r1623, %r1598, %r1622;
	ld.shared.u64 	%rd129, [%r1623];
	add.s64 	%rd130, %rd129, %rd9;
	xor.b32  	%r1624, %r1619, -2147483648;
	shl.b64 	%rd131, %rd130, 2;
	add.s64 	%rd132, %rd22, %rd131;
	st.global.u32 	[%rd132+6144], %r1624;
	bar.warp.sync 	-1;
	ld.shared.u32 	%r1625, [%r350+7680];
	shr.u32 	%r1626, %r1625, %r2112;
	and.b32  	%r1627, %r1626, %r221;
	shl.b32 	%r1628, %r1627, 3;
	add.s32 	%r1629, %r1598, %r1628;
	ld.shared.u64 	%rd133, [%r1629];
	add.s64 	%rd134, %rd133, %rd9;
	xor.b32  	%r1630, %r1625, -2147483648;
	shl.b64 	%rd135, %rd134, 2;
	add.s64 	%rd136, %rd22, %rd135;
	st.global.u32 	[%rd136+7680], %r1630;
	bar.warp.sync 	-1;
	ld.shared.u32 	%r1631, [%r350+9216];
	shr.u32 	%r1632, %r1631, %r2112;
	and.b32  	%r1633, %r1632, %r221;
	shl.b32 	%r1634, %r1633, 3;
	add.s32 	%r1635, %r1598, %r1634;
	ld.shared.u64 	%rd137, [%r1635];
	add.s64 	%rd138, %rd137, %rd9;
	xor.b32  	%r1636, %r1631, -2147483648;
	shl.b64 	%rd139, %rd138, 2;
	add.s64 	%rd140, %rd22, %rd139;
	st.global.u32 	[%rd140+9216], %r1636;
	bar.warp.sync 	-1;
	ld.shared.u32 	%r1637, [%r350+10752];
	shr.u32 	%r1638, %r1637, %r2112;
	and.b32  	%r1639, %r1638, %r221;
	shl.b32 	%r1640, %r1639, 3;
	add.s32 	%r1641, %r1598, %r1640;
	ld.shared.u64 	%rd141, [%r1641];
	add.s64 	%rd142, %rd141, %rd9;
	xor.b32  	%r1642, %r1637, -2147483648;
	shl.b64 	%rd143, %rd142, 2;
	add.s64 	%rd144, %rd22, %rd143;
	st.global.u32 	[%rd144+10752], %r1642;
	bar.warp.sync 	-1;
	ld.shared.u32 	%r1643, [%r350+12288];
	shr.u32 	%r1644, %r1643, %r2112;
	and.b32  	%r1645, %r1644, %r221;
	shl.b32 	%r1646, %r1645, 3;
	add.s32 	%r1647, %r1598, %r1646;
	ld.shared.u64 	%rd145, [%r1647];
	add.s64 	%rd146, %rd145, %rd9;
	xor.b32  	%r1648, %r1643, -2147483648;
	shl.b64 	%rd147, %rd146, 2;
	add.s64 	%rd148, %rd22, %rd147;
	st.global.u32 	[%rd148+12288], %r1648;
	bar.warp.sync 	-1;
	ld.shared.u32 	%r1649, [%r350+13824];
	shr.u32 	%r1650, %r1649, %r2112;
	and.b32  	%r1651, %r1650, %r221;
	shl.b32 	%r1652, %r1651, 3;
	add.s32 	%r1653, %r1598, %r1652;
	ld.shared.u64 	%rd149, [%r1653];
	add.s64 	%rd150, %rd149, %rd9;
	xor.b32  	%r1654, %r1649, -2147483648;
	shl.b64 	%rd151, %rd150, 2;
	add.s64 	%rd152, %rd22, %rd151;
	st.global.u32 	[%rd152+13824], %r1654;
	bar.warp.sync 	-1;
	ld.shared.u32 	%r1655, [%r350+15360];
	shr.u32 	%r1656, %r1655, %r2112;
	and.b32  	%r1657, %r1656, %r221;
	shl.b32 	%r1658, %r1657, 3;
	add.s32 	%r1659, %r1598, %r1658;
	ld.shared.u64 	%rd153, [%r1659];
	add.s64 	%rd154, %rd153, %rd9;
	xor.b32  	%r1660, %r1655, -2147483648;
	shl.b64 	%rd155, %rd154, 2;
	add.s64 	%rd156, %rd22, %rd155;
	st.global.u32 	[%rd156+15360], %r1660;
	bar.warp.sync 	-1;
	ld.shared.u32 	%r1661, [%r350+16896];
	shr.u32 	%r1662, %r1661, %r2112;
	and.b32  	%r1663, %r1662, %r221;
	shl.b32 	%r1664, %r1663, 3;
	add.s32 	%r1665, %r1598, %r1664;
	ld.shared.u64 	%rd157, [%r1665];
	add.s64 	%rd158, %rd157, %rd9;
	xor.b32  	%r1666, %r1661, -2147483648;
	shl.b64 	%rd159, %rd158, 2;
	add.s64 	%rd160, %rd22, %rd159;
	st.global.u32 	[%rd160+16896], %r1666;
	bar.warp.sync 	-1;
	ld.shared.u32 	%r1667, [%r350+18432];
	shr.u32 	%r1668, %r1667, %r2112;
	and.b32  	%r1669, %r1668, %r221;
	shl.b32 	%r1670, %r1669, 3;
	add.s32 	%r1671, %r1598, %r1670;
	ld.shared.u64 	%rd161, [%r1671];
	add.s64 	%rd162, %rd161, %rd9;
	xor.b32  	%r1672, %r1667, -2147483648;
	shl.b64 	%rd163, %rd162, 2;
	add.s64 	%rd164, %rd22, %rd163;
	st.global.u32 	[%rd164+18432], %r1672;
	bar.warp.sync 	-1;
	ld.shared.u32 	%r1673, [%r350+19968];
	shr.u32 	%r1674, %r1673, %r2112;
	and.b32  	%r1675, %r1674, %r221;
	shl.b32 	%r1676, %r1675, 3;
	add.s32 	%r1677, %r1598, %r1676;
	ld.shared.u64 	%rd165, [%r1677];
	add.s64 	%rd166, %rd165, %rd9;
	xor.b32  	%r1678, %r1673, -2147483648;
	shl.b64 	%rd167, %rd166, 2;
	add.s64 	%rd168, %rd22, %rd167;
	st.global.u32 	[%rd168+19968], %r1678;
	bar.warp.sync 	-1;
	ld.shared.u32 	%r1679, [%r350+21504];
	shr.u32 	%r1680, %r1679, %r2112;
	and.b32  	%r1681, %r1680, %r221;
	shl.b32 	%r1682, %r1681, 3;
	add.s32 	%r1683, %r1598, %r1682;
	ld.shared.u64 	%rd169, [%r1683];
	add.s64 	%rd170, %rd169, %rd9;
	xor.b32  	%r1684, %r1679, -2147483648;
	shl.b64 	%rd171, %rd170, 2;
	add.s64 	%rd172, %rd22, %rd171;
	st.global.u32 	[%rd172+21504], %r1684;
	bar.warp.sync 	-1;
	ld.shared.u32 	%r1685, [%r350+23040];
	shr.u32 	%r1686, %r1685, %r2112;
	and.b32  	%r1687, %r1686, %r221;
	shl.b32 	%r1688, %r1687, 3;
	add.s32 	%r1689, %r1598, %r1688;
	ld.shared.u64 	%rd173, [%r1689];
	add.s64 	%rd174, %rd173, %rd9;
	xor.b32  	%r1690, %r1685, -2147483648;
	shl.b64 	%rd175, %rd174, 2;
	add.s64 	%rd176, %rd22, %rd175;
	st.global.u32 	[%rd176+23040], %r1690;
	bar.warp.sync 	-1;
	ld.shared.u32 	%r1691, [%r350+24576];
	shr.u32 	%r1692, %r1691, %r2112;
	and.b32  	%r1693, %r1692, %r221;
	shl.b32 	%r1694, %r1693, 3;
	add.s32 	%r1695, %r1598, %r1694;
	ld.shared.u64 	%rd177, [%r1695];
	add.s64 	%rd178, %rd177, %rd9;
	xor.b32  	%r1696, %r1691, -2147483648;
	shl.b64 	%rd179, %rd178, 2;
	add.s64 	%rd180, %rd22, %rd179;
	st.global.u32 	[%rd180+24576], %r1696;
	bar.warp.sync 	-1;
	bra.uni 	$L__BB17_260;
$L__BB17_225:
	ld.param.u32 	%r2089, [_ZN3cub18CUB_300001_SM_10006detail10radix_sort29DeviceRadixSortOnesweepKernelINS1_5radix10policy_hubIiiyE10Policy1000ELNS0_9SortOrderE0EiiyiiNS1_21identity_decomposer_tEEEvPT5_SB_PT3_PKSC_PT1_PKSG_PT2_PKSK_T4_iiT6__param_8];
	mad.lo.s32 	%r351, %r3, -6528, %r2089;
	setp.ge.s32 	%p152, %r1, %r351;
	@%p152 bra 	$L__BB17_227;
	ld.param.u32 	%r2113, [_ZN3cub18CUB_300001_SM_10006detail10radix_sort29DeviceRadixSortOnesweepKernelINS1_5radix10policy_hubIiiyE10Policy1000ELNS0_9SortOrderE0EiiyiiNS1_21identity_decomposer_tEEEvPT5_SB_PT3_PKSC_PT1_PKSG_PT2_PKSK_T4_iiT6__param_9];
	ld.shared.u32 	%r1697, [%r350];
	shr.u32 	%r1698, %r1697, %r2113;
	and.b32  	%r1699, %r1698, %r221;
	shl.b32 	%r1700, %r1699, 3;
	add.s32 	%r1702, %r783, %r1700;
	ld.shared.u64 	%rd181, [%r1702+26112];
	xor.b32  	%r1703, %r1697, -2147483648;
	add.s64 	%rd182, %rd181, %rd9;
	shl.b64 	%rd183, %rd182, 2;
	add.s64 	%rd184, %rd22, %rd183;
	st.global.u32 	[%rd184], %r1703;
$L__BB17_227:
	bar.warp.sync 	-1;
	add.s32 	%r1704, %r1, 384;
	setp.ge.s32 	%p153, %r1704, %r351;
	@%p153 bra 	$L__BB17_229;
	ld.param.u32 	%r2114, [_ZN3cub18CUB_300001_SM_10006detail10radix_sort29DeviceRadixSortOnesweepKernelINS1_5radix10policy_hubIiiyE10Policy1000ELNS0_9SortOrderE0EiiyiiNS1_21identity_decomposer_tEEEvPT5_SB_PT3_PKSC_PT1_PKSG_PT2_PKSK_T4_iiT6__param_9];
	ld.shared.u32 	%r1705, [%r350+1536];
	shr.u32 	%r1706, %r1705, %r2114;
	and.b32  	%r1707, %r1706, %r221;
	shl.b32 	%r1708, %r1707, 3;
	add.s32 	%r1710, %r783, %r1708;
	ld.shared.u64 	%rd185, [%r1710+26112];
	xor.b32  	%r1711, %r1705, -2147483648;
	add.s64 	%rd186, %rd185, %rd9;
	shl.b64 	%rd187, %rd186, 2;
	add.s64 	%rd188, %rd22, %rd187;
	st.global.u32 	[%rd188+1536], %r1711;
$L__BB17_229:
	bar.warp.sync 	-1;
	add.s32 	%r1712, %r1, 768;
	setp.ge.s32 	%p154, %r1712, %r351;
	@%p154 bra 	$L__BB17_231;
	ld.param.u32 	%r2115, [_ZN3cub18CUB_300001_SM_10006detail10radix_sort29DeviceRadixSortOnesweepKernelINS1_5radix10policy_hubIiiyE10Policy1000ELNS0_9SortOrderE0EiiyiiNS1_21identity_decomposer_tEEEvPT5_SB_PT3_PKSC_PT1_PKSG_PT2_PKSK_T4_iiT6__param_9];
	ld.shared.u32 	%r1713, [%r350+3072];
	shr.u32 	%r1714, %r1713, %r2115;
	and.b32  	%r1715, %r1714, %r221;
	shl.b32 	%r1716, %r1715, 3;
	add.s32 	%r1718, %r783, %r1716;
	ld.shared.u64 	%rd189, [%r1718+26112];
	xor.b32  	%r1719, %r1713, -2147483648;
	add.s64 	%rd190, %rd189, %rd9;
	shl.b64 	%rd191, %rd190, 2;
	add.s64 	%rd192, %rd22, %rd191;
	st.global.u32 	[%rd192+3072], %r1719;
$L__BB17_231:
	bar.warp.sync 	-1;
	add.s32 	%r1720, %r1, 1152;
	setp.ge.s32 	%p155, %r1720, %r351;
	@%p155 bra 	$L__BB17_233;
	ld.param.u32 	%r2116, [_ZN3cub18CUB_300001_SM_10006detail10radix_sort29DeviceRadixSortOnesweepKernelINS1_5radix10policy_hubIiiyE10Policy1000ELNS0_9SortOrderE0EiiyiiNS1_21identity_decomposer_tEEEvPT5_SB_PT3_PKSC_PT1_PKSG_PT2_PKSK_T4_iiT6__param_9];
	ld.shared.u32 	%r1721, [%r350+4608];
	shr.u32 	%r1722, %r1721, %r2116;
	and.b32  	%r1723, %r1722, %r221;
	shl.b32 	%r1724, %r1723, 3;
	add.s32 	%r1726, %r783, %r1724;
	ld.shared.u64 	%rd193, [%r1726+26112];
	xor.b32  	%r1727, %r1721, -2147483648;
	add.s64 	%rd194, %rd193, %rd9;
	shl.b64 	%rd195, %rd194, 2;
	add.s64 	%rd196, %rd22, %rd195;
	st.global.u32 	[%rd196+4608], %r1727;
$L__BB17_233:
	bar.warp.sync 	-1;
	add.s32 	%r1728, %r1, 1536;
	setp.ge.s32 	%p156, %r1728, %r351;
	@%p156 bra 	$L__BB17_235;
	ld.param.u32 	%r2117, [_ZN3cub18CUB_300001_SM_10006detail10radix_sort29DeviceRadixSortOnesweepKernelINS1_5radix10policy_hubIiiyE10Policy1000ELNS0_9SortOrderE0EiiyiiNS1_21identity_decomposer_tEEEvPT5_SB_PT3_PKSC_PT1_PKSG_PT2_PKSK_T4_iiT6__param_9];
	ld.shared.u32 	%r1729, [%r350+6144];
	shr.u32 	%r1730, %r1729, %r2117;
	and.b32  	%r1731, %r1730, %r221;
	shl.b32 	%r1732, %r1731, 3;
	add.s32 	%r1734, %r783, %r1732;
	ld.shared.u64 	%rd197, [%r1734+26112];
	xor.b32  	%r1735, %r1729, -2147483648;
	add.s64 	%rd198, %rd197, %rd9;
	shl.b64 	%rd199, %rd198, 2;
	add.s64 	%rd200, %rd22, %rd199;
	st.global.u32 	[%rd200+6144], %r1735;
$L__BB17_235:
	bar.warp.sync 	-1;
	add.s32 	%r1736, %r1, 1920;
	setp.ge.s32 	%p157, %r1736, %r351;
	@%p157 bra 	$L__BB17_237;
	ld.param.u32 	%r2118, [_ZN3cub18CUB_300001_SM_10006detail10radix_sort29DeviceRadixSortOnesweepKernelINS1_5radix10policy_hubIiiyE10Policy1000ELNS0_9SortOrderE0EiiyiiNS1_21identity_decomposer_tEEEvPT5_SB_PT3_PKSC_PT1_PKSG_PT2_PKSK_T4_iiT6__param_9];
	ld.shared.u32 	%r1737, [%r350+7680];
	shr.u32 	%r1738, %r1737, %r2118;
	and.b32  	%r1739, %r1738, %r221;
	shl.b32 	%r1740, %r1739, 3;
	add.s32 	%r1742, %r783, %r1740;
	ld.shared.u64 	%rd201, [%r1742+26112];
	xor.b32  	%r1743, %r1737, -2147483648;
	add.s64 	%rd202, %rd201, %rd9;
	shl.b64 	%rd203, %rd202, 2;
	add.s64 	%rd204, %rd22, %rd203;
	st.global.u32 	[%rd204+7680], %r1743;
$L__BB17_237:
	bar.warp.sync 	-1;
	add.s32 	%r1744, %r1, 2304;
	setp.ge.s32 	%p158, %r1744, %r351;
	@%p158 bra 	$L__BB17_239;
	ld.param.u32 	%r2119, [_ZN3cub18CUB_300001_SM_10006detail10radix_sort29DeviceRadixSortOnesweepKernelINS1_5radix10policy_hubIiiyE10Policy1000ELNS0_9SortOrderE0EiiyiiNS1_21identity_decomposer_tEEEvPT5_SB_PT3_PKSC_PT1_PKSG_PT2_PKSK_T4_iiT6__param_9];
	ld.shared.u32 	%r1745, [%r350+9216];
	shr.u32 	%r1746, %r1745, %r2119;
	and.b32  	%r1747, %r1746, %r221;
	shl.b32 	%r1748, %r1747, 3;
	add.s32 	%r1750, %r783, %r1748;
	ld.shared.u64 	%rd205, [%r1750+26112];
	xor.b32  	%r1751, %r1745, -2147483648;
	add.s64 	%rd206, %rd205, %rd9;
	shl.b64 	%rd207, %rd206, 2;
	add.s64 	%rd208, %rd22, %rd207;
	st.global.u32 	[%rd208+9216], %r1751;
$L__BB17_239:
	bar.warp.sync 	-1;
	add.s32 	%r1752, %r1, 2688;
	setp.ge.s32 	%p159, %r1752, %r351;
	@%p159 bra 	$L__BB17_241;
	ld.param.u32 	%r2120, [_ZN3cub18CUB_300001_SM_10006detail10radix_sort29DeviceRadixSortOnesweepKernelINS1_5radix10policy_hubIiiyE10Policy1000ELNS0_9SortOrderE0EiiyiiNS1_21identity_decomposer_tEEEvPT5_SB_PT3_PKSC_PT1_PKSG_PT2_PKSK_T4_iiT6__param_9];
	ld.shared.u32 	%r1753, [%r350+10752];
	shr.u32 	%r1754, %r1753, %r2120;
	and.b32  	%r1755, %r1754, %r221;
	shl.b32 	%r1756, %r1755, 3;
	add.s32 	%r1758, %r783, %r1756;
	ld.shared.u64 	%rd209, [%r1758+26112];
	xor.b32  	%r1759, %r1753, -2147483648;
	add.s64 	%rd210, %rd209, %rd9;
	shl.b64 	%rd211, %rd210, 2;
	add.s64 	%rd212, %rd22, %rd211;
	st.global.u32 	[%rd212+10752], %r1759;
$L__BB17_241:
	bar.warp.sync 	-1;
	or.b32  	%r1760, %r1, 3072;
	setp.ge.s32 	%p160, %r1760, %r351;
	@%p160 bra 	$L__BB17_243;
	ld.param.u32 	%r2121, [_ZN3cub18CUB_300001_SM_10006detail10radix_sort29DeviceRadixSortOnesweepKernelINS1_5radix10policy_hubIiiyE10Policy1000ELNS0_9SortOrderE0EiiyiiNS1_21identity_decomposer_tEEEvPT5_SB_PT3_PKSC_PT1_PKSG_PT2_PKSK_T4_iiT6__param_9];
	ld.shared.u32 	%r1761, [%r350+12288];
	shr.u32 	%r1762, %r1761, %r2121;
	and.b32  	%r1763, %r1762, %r221;
	shl.b32 	%r1764, %r1763, 3;
	add.s32 	%r1766, %r783, %r1764;
	ld.shared.u64 	%rd213, [%r1766+26112];
	xor.b32  	%r1767, %r1761, -2147483648;
	add.s64 	%rd214, %rd213, %rd9;
	shl.b64 	%rd215, %rd214, 2;
	add.s64 	%rd216, %rd22, %rd215;
	st.global.u32 	[%rd216+12288], %r1767;
$L__BB17_243:
	bar.warp.sync 	-1;
	add.s32 	%r1768, %r1, 3456;
	setp.ge.s32 	%p161, %r1768, %r351;
	@%p161 bra 	$L__BB17_245;
	ld.param.u32 	%r2122, [_ZN3cub18CUB_300001_SM_10006detail10radix_sort29DeviceRadixSortOnesweepKernelINS1_5radix10policy_hubIiiyE10Policy1000ELNS0_9SortOrderE0EiiyiiNS1_21identity_decomposer_tEEEvPT5_SB_PT3_PKSC_PT1_PKSG_PT2_PKSK_T4_iiT6__param_9];
	ld.shared.u32 	%r1769, [%r350+13824];
	shr.u32 	%r1770, %r1769, %r2122;
	and.b32  	%r1771, %r1770, %r221;
	shl.b32 	%r1772, %r1771, 3;
	add.s32 	%r1774, %r783, %r1772;
	ld.shared.u64 	%rd217, [%r1774+26112];
	xor.b32  	%r1775, %r1769, -2147483648;
	add.s64 	%rd218, %rd217, %rd9;
	shl.b64 	%rd219, %rd218, 2;
	add.s64 	%rd220, %rd22, %rd219;
	st.global.u32 	[%rd220+13824], %r1775;
$L__BB17_245:
	bar.warp.sync 	-1;
	add.s32 	%r1776, %r1, 3840;
	setp.ge.s32 	%p162, %r1776, %r351;
	@%p162 bra 	$L__BB17_247;
	ld.param.u32 	%r2123, [_ZN3cub18CUB_300001_SM_10006detail10radix_sort29DeviceRadixSortOnesweepKernelINS1_5radix10policy_hubIiiyE10Policy1000ELNS0_9SortOrderE0EiiyiiNS1_21identity_decomposer_tEEEvPT5_SB_PT3_PKSC_PT1_PKSG_PT2_PKSK_T4_iiT6__param_9];
	ld.shared.u32 	%r1777, [%r350+15360];
	shr.u32 	%r1778, %r1777, %r2123;
	and.b32  	%r1779, %r1778, %r221;
	shl.b32 	%r1780, %r1779, 3;
	add.s32 	%r1782, %r783, %r1780;
	ld.shared.u64 	%rd221, [%r1782+26112];
	xor.b32  	%r1783, %r1777, -2147483648;
	add.s64 	%rd222, %rd221, %rd9;
	shl.b64 	%rd223, %rd222, 2;
	add.s64 	%rd224, %rd22, %rd223;
	st.global.u32 	[%rd224+15360], %r1783;
$L__BB17_247:
	bar.warp.sync 	-1;
	add.s32 	%r1784, %r1, 4224;
	setp.ge.s32 	%p163, %r1784, %r351;
	@%p163 bra 	$L__BB17_249;
	ld.param.u32 	%r2124, [_ZN3cub18CUB_300001_SM_10006detail10radix_sort29DeviceRadixSortOnesweepKernelINS1_5radix10policy_hubIiiyE10Policy1000ELNS0_9SortOrderE0EiiyiiNS1_21identity_decomposer_tEEEvPT5_SB_PT3_PKSC_PT1_PKSG_PT2_PKSK_T4_iiT6__param_9];
	ld.shared.u32 	%r1785, [%r350+16896];
	shr.u32 	%r1786, %r1785, %r2124;
	and.b32  	%r1787, %r1786, %r221;
	shl.b32 	%r1788, %r1787, 3;
	add.s32 	%r1790, %r783, %r1788;
	ld.shared.u64 	%rd225, [%r1790+26112];
	xor.b32  	%r1791, %r1785, -2147483648;
	add.s64 	%rd226, %rd225, %rd9;
	shl.b64 	%rd227, %rd226, 2;
	add.s64 	%rd228, %rd22, %rd227;
	st.global.u32 	[%rd228+16896], %r1791;
$L__BB17_249:
	bar.warp.sync 	-1;
	add.s32 	%r1792, %r1, 4608;
	setp.ge.s32 	%p164, %r1792, %r351;
	@%p164 bra 	$L__BB17_251;
	ld.param.u32 	%r2125, [_ZN3cub18CUB_300001_SM_10006detail10radix_sort29DeviceRadixSortOnesweepKernelINS1_5radix10policy_hubIiiyE10Policy1000ELNS0_9SortOrderE0EiiyiiNS1_21identity_decomposer_tEEEvPT5_SB_PT3_PKSC_PT1_PKSG_PT2_PKSK_T4_iiT6__param_9];
	ld.shared.u32 	%r1793, [%r350+18432];
	shr.u32 	%r1794, %r1793, %r2125;
	and.b32  	%r1795, %r1794, %r221;
	shl.b32 	%r1796, %r1795, 3;
	add.s32 	%r1798, %r783, %r1796;
	ld.shared.u64 	%rd229, [%r1798+26112];
	xor.b32  	%r1799, %r1793, -2147483648;
	add.s64 	%rd230, %rd229, %rd9;
	shl.b64 	%rd231, %rd230, 2;
	add.s64 	%rd232, %rd22, %rd231;
	st.global.u32 	[%rd232+18432], %r1799;
$L__BB17_251:
	bar.warp.sync 	-1;
	add.s32 	%r1800, %r1, 4992;
	setp.ge.s32 	%p165, %r1800, %r351;
	@%p165 bra 	$L__BB17_253;
	ld.param.u32 	%r2126, [_ZN3cub18CUB_300001_SM_10006detail10radix_sort29DeviceRadixSortOnesweepKernelINS1_5radix10policy_hubIiiyE10Policy1000ELNS0_9SortOrderE0EiiyiiNS1_21identity_decomposer_tEEEvPT5_SB_PT3_PKSC_PT1_PKSG_PT2_PKSK_T4_iiT6__param_9];
	ld.shared.u32 	%r1801, [%r350+19968];
	shr.u32 	%r1802, %r1801, %r2126;
	and.b32  	%r1803, %r1802, %r221;
	shl.b32 	%r1804, %r1803, 3;
	add.s32 	%r1806, %r783, %r1804;
	ld.shared.u64 	%rd233, [%r1806+26112];
	xor.b32  	%r1807, %r1801, -2147483648;
	add.s64 	%rd234, %rd233, %rd9;
	shl.b64 	%rd235, %rd234, 2;
	add.s64 	%rd236, %rd22, %rd235;
	st.global.u32 	[%rd236+19968], %r1807;
$L__BB17_253:
	bar.warp.sync 	-1;
	add.s32 	%r1808, %r1, 5376;
	setp.ge.s32 	%p166, %r1808, %r351;
	@%p166 bra 	$L__BB17_255;
	ld.param.u32 	%r2127, [_ZN3cub18CUB_300001_SM_10006detail10radix_sort29DeviceRadixSortOnesweepKernelINS1_5radix10policy_hubIiiyE10Policy1000ELNS0_9SortOrderE0EiiyiiNS1_21identity_decomposer_tEEEvPT5_SB_PT3_PKSC_PT1_PKSG_PT2_PKSK_T4_iiT6__param_9];
	ld.shared.u32 	%r1809, [%r350+21504];
	shr.u32 	%r1810, %r1809, %r2127;
	and.b32  	%r1811, %r1810, %r221;
	shl.b32 	%r1812, %r1811, 3;
	add.s32 	%r1814, %r783, %r1812;
	ld.shared.u64 	%rd237, [%r1814+26112];
	xor.b32  	%r1815, %r1809, -2147483648;
	add.s64 	%rd238, %rd237, %rd9;
	shl.b64 	%rd239, %rd238, 2;
	add.s64 	%rd240, %rd22, %rd239;
	st.global.u32 	[%rd240+21504], %r1815;
$L__BB17_255:
	bar.warp.sync 	-1;
	add.s32 	%r1816, %r1, 5760;
	setp.ge.s32 	%p167, %r1816, %r351;
	@%p167 bra 	$L__BB17_257;
	ld.param.u32 	%r2128, [_ZN3cub18CUB_300001_SM_10006detail10radix_sort29DeviceRadixSortOnesweepKernelINS1_5radix10policy_hubIiiyE10Policy1000ELNS0_9SortOrderE0EiiyiiNS1_21identity_decomposer_tEEEvPT5_SB_PT3_PKSC_PT1_PKSG_PT2_PKSK_T4_iiT6__param_9];
	ld.shared.u32 	%r1817, [%r350+23040];
	shr.u32 	%r1818, %r1817, %r2128;
	and.b32  	%r1819, %r1818, %r221;
	shl.b32 	%r1820, %r1819, 3;
	add.s32 	%r1822, %r783, %r1820;
	ld.shared.u64 	%rd241, [%r1822+26112];
	xor.b32  	%r1823, %r1817, -2147483648;
	add.s64 	%rd242, %rd241, %rd9;
	shl.b64 	%rd243, %rd242, 2;
	add.s64 	%rd244, %rd22, %rd243;
	st.global.u32 	[%rd244+23040], %r1823;
$L__BB17_257:
	bar.warp.sync 	-1;
	or.b32  	%r1824, %r1, 6144;
	setp.ge.s32 	%p168, %r1824, %r351;
	@%p168 bra 	$L__BB17_259;
	ld.param.u32 	%r2129, [_ZN3cub18CUB_300001_SM_10006detail10radix_sort29DeviceRadixSortOnesweepKernelINS1_5radix10policy_hubIiiyE10Policy1000ELNS0_9SortOrderE0EiiyiiNS1_21identity_decomposer_tEEEvPT5_SB_PT3_PKSC_PT1_PKSG_PT2_PKSK_T4_iiT6__param_9];
	ld.shared.u32 	%r1825, [%r350+24576];
	shr.u32 	%r1826, %r1825, %r2129;
	and.b32  	%r1827, %r1826, %r221;
	shl.b32 	%r1828, %r1827, 3;
	add.s32 	%r1830, %r783, %r1828;
	ld.shared.u64 	%rd245, [%r1830+26112];
	xor.b32  	%r1831, %r1825, -2147483648;
	add.s64 	%rd246, %rd245, %rd9;
	shl.b64 	%rd247, %rd246, 2;
	add.s64 	%rd248, %rd22, %rd247;
	st.global.u32 	[%rd248+24576], %r1831;
$L__BB17_259:
	bar.warp.sync 	-1;
$L__BB17_260:
	ld.param.u32 	%r2130, [_ZN3cub18CUB_300001_SM_10006detail10radix_sort29DeviceRadixSortOnesweepKernelINS1_5radix10policy_hubIiiyE10Policy1000ELNS0_9SortOrderE0EiiyiiNS1_21identity_decomposer_tEEEvPT5_SB_PT3_PKSC_PT1_PKSG_PT2_PKSK_T4_iiT6__param_9];
	ld.param.u32 	%r2090, [_ZN3cub18CUB_300001_SM_10006detail10radix_sort29DeviceRadixSortOnesweepKernelINS1_5radix10policy_hubIiiyE10Policy1000ELNS0_9SortOrderE0EiiyiiNS1_21identity_decomposer_tEEEvPT5_SB_PT3_PKSC_PT1_PKSG_PT2_PKSK_T4_iiT6__param_8];
	setp.gt.s32 	%p169, %r349, %r2090;
	ld.shared.u32 	%r1832, [%r350];
	shr.u32 	%r1833, %r1832, %r2130;
	and.b32  	%r352, %r1833, %r221;
	ld.shared.u32 	%r1834, [%r350+1536];
	shr.u32 	%r1835, %r1834, %r2130;
	and.b32  	%r353, %r1835, %r221;
	ld.shared.u32 	%r1836, [%r350+3072];
	shr.u32 	%r1837, %r1836, %r2130;
	and.b32  	%r354, %r1837, %r221;
	ld.shared.u32 	%r1838, [%r350+4608];
	shr.u32 	%r1839, %r1838, %r2130;
	and.b32  	%r355, %r1839, %r221;
	ld.shared.u32 	%r1840, [%r350+6144];
	shr.u32 	%r1841, %r1840, %r2130;
	and.b32  	%r356, %r1841, %r221;
	ld.shared.u32 	%r1842, [%r350+7680];
	shr.u32 	%r1843, %r1842, %r2130;
	and.b32  	%r357, %r1843, %r221;
	ld.shared.u32 	%r1844, [%r350+9216];
	shr.u32 	%r1845, %r1844, %r2130;
	and.b32  	%r358, %r1845, %r221;
	ld.shared.u32 	%r1846, [%r350+10752];
	shr.u32 	%r1847, %r1846, %r2130;
	and.b32  	%r359, %r1847, %r221;
	ld.shared.u32 	%r1848, [%r350+12288];
	shr.u32 	%r1849, %r1848, %r2130;
	and.b32  	%r360, %r1849, %r221;
	ld.shared.u32 	%r1850, [%r350+13824];
	shr.u32 	%r1851, %r1850, %r2130;
	and.b32  	%r361, %r1851, %r221;
	ld.shared.u32 	%r1852, [%r350+15360];
	shr.u32 	%r1853, %r1852, %r2130;
	and.b32  	%r362, %r1853, %r221;
	ld.shared.u32 	%r1854, [%r350+16896];
	shr.u32 	%r1855, %r1854, %r2130;
	and.b32  	%r363, %r1855, %r221;
	ld.shared.u32 	%r1856, [%r350+18432];
	shr.u32 	%r1857, %r1856, %r2130;
	and.b32  	%r364, %r1857, %r221;
	ld.shared.u32 	%r1858, [%r350+19968];
	shr.u32 	%r1859, %r1858, %r2130;
	and.b32  	%r365, %r1859, %r221;
	ld.shared.u32 	%r1860, [%r350+21504];
	shr.u32 	%r1861, %r1860, %r2130;
	and.b32  	%r366, %r1861, %r221;
	ld.shared.u32 	%r1862, [%r350+23040];
	shr.u32 	%r1863, %r1862, %r2130;
	and.b32  	%r367, %r1863, %r221;
	ld.shared.u32 	%r1864, [%r350+24576];
	shr.u32 	%r1865, %r1864, %r2130;
	and.b32  	%r368, %r1865, %r221;
	@%p169 bra 	$L__BB17_262;
	ld.param.u64 	%rd443, [_ZN3cub18CUB_300001_SM_10006detail10radix_sort29DeviceRadixSortOnesweepKernelINS1_5radix10policy_hubIiiyE10Policy1000ELNS0_9SortOrderE0EiiyiiNS1_21identity_decomposer_tEEEvPT5_SB_PT3_PKSC_PT1_PKSG_PT2_PKSK_T4_iiT6__param_7];
	cvta.to.global.u64 	%rd249, %rd443;
	and.b32  	%r1869, %r1, 31;
	or.b32  	%r1870, %r647, %r1869;
	cvt.u64.u32 	%rd250, %r1870;
	mul.lo.s32 	%r1871, %r3, 6528;
	cvt.s64.s32 	%rd251, %r1871;
	add.s64 	%rd252, %rd250, %rd251;
	shl.b64 	%rd253, %rd252, 2;
	add.s64 	%rd254, %rd249, %rd253;
	ld.global.u32 	%r2266, [%rd254];
	ld.global.u32 	%r2267, [%rd254+128];
	ld.global.u32 	%r2268, [%rd254+256];
	ld.global.u32 	%r2269, [%rd254+384];
	ld.global.u32 	%r2270, [%rd254+512];
	ld.global.u32 	%r2271, [%rd254+640];
	ld.global.u32 	%r2272, [%rd254+768];
	ld.global.u32 	%r2273, [%rd254+896];
	ld.global.u32 	%r2274, [%rd254+1024];
	ld.global.u32 	%r2275, [%rd254+1152];
	ld.global.u32 	%r2276, [%rd254+1280];
	ld.global.u32 	%r2277, [%rd254+1408];
	ld.global.u32 	%r2278, [%rd254+1536];
	ld.global.u32 	%r2279, [%rd254+1664];
	ld.global.u32 	%r2280, [%rd254+1792];
	ld.global.u32 	%r2281, [%rd254+1920];
	ld.global.u32 	%r2282, [%rd254+2048];
	bra.uni 	$L__BB17_296;
$L__BB17_262:
	ld.param.u32 	%r2091, [_ZN3cub18CUB_300001_SM_10006detail10radix_sort29DeviceRadixSortOnesweepKernelINS1_5radix10policy_hubIiiyE10Policy1000ELNS0_9SortOrderE0EiiyiiNS1_21identity_decomposer_tEEEvPT5_SB_PT3_PKSC_PT1_PKSG_PT2_PKSK_T4_iiT6__param_8];
	ld.param.u64 	%rd444, [_ZN3cub18CUB_300001_SM_10006detail10radix_sort29DeviceRadixSortOnesweepKernelINS1_5radix10policy_hubIiiyE10Policy1000ELNS0_9SortOrderE0EiiyiiNS1_21identity_decomposer_tEEEvPT5_SB_PT3_PKSC_PT1_PKSG_PT2_PKSK_T4_iiT6__param_7];
	cvta.to.global.u64 	%rd255, %rd444;
	add.s64 	%rd23, %rd255, %rd63;
	cvt.u32.u64 	%r1874, %rd7;
	sub.s32 	%r386, %r2091, %r649;
	setp.ge.s32 	%p170, %r1874, %r386;
	@%p170 bra 	$L__BB17_264;
	ld.global.u32 	%r2266, [%rd23];
$L__BB17_264:
	add.s32 	%r1877, %r1874, 32;
	setp.ge.s32 	%p171, %r1877, %r386;
	@%p171 bra 	$L__BB17_266;
	ld.global.u32 	%r2267, [%rd23+128];
$L__BB17_266:
	add.s32 	%r1880, %r1874, 64;
	setp.ge.s32 	%p172, %r1880, %r386;
	@%p172 bra 	$L__BB17_268;
	ld.global.u32 	%r2268, [%rd23+256];
$L__BB17_268:
	add.s32 	%r1883, %r1874, 96;
	setp.ge.s32 	%p173, %r1883, %r386;
	@%p173 bra 	$L__BB17_270;
	ld.global.u32 	%r2269, [%rd23+384];
$L__BB17_270:
	add.s32 	%r1886, %r1874, 128;
	setp.ge.s32 	%p174, %r1886, %r386;
	@%p174 bra 	$L__BB17_272;
	ld.global.u32 	%r2270, [%rd23+512];
$L__BB17_272:
	add.s32 	%r1889, %r1874, 160;
	setp.ge.s32 	%p175, %r1889, %r386;
	@%p175 bra 	$L__BB17_274;
	ld.global.u32 	%r2271, [%rd23+640];
$L__BB17_274:
	add.s32 	%r1892, %r1874, 192;
	setp.ge.s32 	%p176, %r1892, %r386;
	@%p176 bra 	$L__BB17_276;
	ld.global.u32 	%r2272, [%rd23+768];
$L__BB17_276:
	add.s32 	%r1895, %r1874, 224;
	setp.ge.s32 	%p177, %r1895, %r386;
	@%p177 bra 	$L__BB17_278;
	ld.param.u64 	%rd445, [_ZN3cub18CUB_300001_SM_10006detail10radix_sort29DeviceRadixSortOnesweepKernelINS1_5radix10policy_hubIiiyE10Policy1000ELNS0_9SortOrderE0EiiyiiNS1_21identity_decomposer_tEEEvPT5_SB_PT3_PKSC_PT1_PKSG_PT2_PKSK_T4_iiT6__param_7];
	cvta.to.global.u64 	%rd259, %rd445;
	cvt.s64.s32 	%rd260, %r649;
	add.s64 	%rd261, %rd7, %rd260;
	shl.b64 	%rd262, %rd261, 2;
	add.s64 	%rd263, %rd259, %rd262;
	ld.global.u32 	%r2273, [%rd263+896];
$L__BB17_278:
	add.s32 	%r1899, %r1874, 256;
	setp.ge.s32 	%p178, %r1899, %r386;
	@%p178 bra 	$L__BB17_280;
	ld.param.u64 	%rd446, [_ZN3cub18CUB_300001_SM_10006detail10radix_sort29DeviceRadixSortOnesweepKernelINS1_5radix10policy_hubIiiyE10Policy1000ELNS0_9SortOrderE0EiiyiiNS1_21identity_decomposer_tEEEvPT5_SB_PT3_PKSC_PT1_PKSG_PT2_PKSK_T4_iiT6__param_7];
	cvta.to.global.u64 	%rd264, %rd446;
	cvt.s64.s32 	%rd265, %r649;
	add.s64 	%rd266, %rd7, %rd265;
	shl.b64 	%rd267, %rd266, 2;
	add.s64 	%rd268, %rd264, %rd267;
	ld.global.u32 	%r2274, [%rd268+1024];
$L__BB17_280:
	add.s32 	%r1903, %r1874, 288;
	setp.ge.s32 	%p179, %r1903, %r386;
	@%p179 bra 	$L__BB17_282;
	ld.param.u64 	%rd447, [_ZN3cub18CUB_300001_SM_10006detail10radix_sort29DeviceRadixSortOnesweepKernelINS1_5radix10policy_hubIiiyE10Policy1000ELNS0_9SortOrderE0EiiyiiNS1_21identity_decomposer_tEEEvPT5_SB_PT3_PKSC_PT1_PKSG_PT2_PKSK_T4_iiT6__param_7];
	cvta.to.global.u64 	%rd269, %rd447;
	cvt.s64.s32 	%rd270, %r649;
	add.s64 	%rd271, %rd7, %rd270;
	shl.b64 	%rd272, %rd271, 2;
	add.s64 	%rd273, %rd269, %rd272;
	ld.global.u32 	%r2275, [%rd273+1152];
$L__BB17_282:
	add.s32 	%r1907, %r1874, 320;
	setp.ge.s32 	%p180, %r1907, %r386;
	@%p180 bra 	$L__BB17_284;
	ld.param.u64 	%rd448, [_ZN3cub18CUB_300001_SM_10006detail10radix_sort29DeviceRadixSortOnesweepKernelINS1_5radix10policy_hubIiiyE10Policy1000ELNS0_9SortOrderE0EiiyiiNS1_21identity_decomposer_tEEEvPT5_SB_PT3_PKSC_PT1_PKSG_PT2_PKSK_T4_iiT6__param_7];
	cvta.to.global.u64 	%rd274, %rd448;
	cvt.s64.s32 	%rd275, %r649;
	add.s64 	%rd276, %rd7, %rd275;
	shl.b64 	%rd277, %rd276, 2;
	add.s64 	%rd278, %rd274, %rd277;
	ld.global.u32 	%r2276, [%rd278+1280];
$L__BB17_284:
	add.s32 	%r1911, %r1874, 352;
	setp.ge.s32 	%p181, %r1911, %r386;
	@%p181 bra 	$L__BB17_286;
	ld.param.u64 	%rd449, [_ZN3cub18CUB_300001_SM_10006detail10radix_sort29DeviceRadixSortOnesweepKernelINS1_5radix10policy_hubIiiyE10Policy1000ELNS0_9SortOrderE0EiiyiiNS1_21identity_decomposer_tEEEvPT5_SB_PT3_PKSC_PT1_PKSG_PT2_PKSK_T4_iiT6__param_7];
	cvta.to.global.u64 	%rd279, %rd449;
	mul.lo.s32 	%r1912, %r3, 6528;
	cvt.s64.s32 	%rd280, %r1912;
	add.s64 	%rd281, %rd7, %rd280;
	shl.b64 	%rd282, %rd281, 2;
	add.s64 	%rd283, %rd279, %rd282;
	ld.global.u32 	%r2277, [%rd283+1408];
$L__BB17_286:
	add.s32 	%r1915, %r1874, 384;
	setp.ge.s32 	%p182, %r1915, %r386;
	@%p182 bra 	$L__BB17_288;
	ld.param.u64 	%rd450, [_ZN3cub18CUB_300001_SM_10006detail10radix_sort29DeviceRadixSortOnesweepKernelINS1_5radix10policy_hubIiiyE10Policy1000ELNS0_9SortOrderE0EiiyiiNS1_21identity_decomposer_tEEEvPT5_SB_PT3_PKSC_PT1_PKSG_PT2_PKSK_T4_iiT6__param_7];
	cvta.to.global.u64 	%rd284, %rd450;
	mul.lo.s32 	%r1916, %r3, 6528;
	cvt.s64.s32 	%rd285, %r1916;
	add.s64 	%rd286, %rd7, %rd285;
	shl.b64 	%rd287, %rd286, 2;
	add.s64 	%rd288, %rd284, %rd287;
	ld.global.u32 	%r2278, [%rd288+1536];
$L__BB17_288:
	cvt.u32.u64 	%r1918, %rd7;
	add.s32 	%r1919, %r1918, 416;
	setp.ge.s32 	%p183, %r1919, %r386;
	@%p183 bra 	$L__BB17_290;
	ld.param.u64 	%rd451, [_ZN3cub18CUB_300001_SM_10006detail10radix_sort29DeviceRadixSortOnesweepKernelINS1_5radix10policy_hubIiiyE10Policy1000ELNS0_9SortOrderE0EiiyiiNS1_21identity_decomposer_tEEEvPT5_SB_PT3_PKSC_PT1_PKSG_PT2_PKSK_T4_iiT6__param_7];
	cvta.to.global.u64 	%rd289, %rd451;
	mul.lo.s32 	%r1920, %r3, 6528;
	cvt.s64.s32 	%rd290, %r1920;
	add.s64 	%rd291, %rd7, %rd290;
	shl.b64 	%rd292, %rd291, 2;
	add.s64 	%rd293, %rd289, %rd292;
	ld.global.u32 	%r2279, [%rd293+1664];
$L__BB17_290:
	cvt.u32.u64 	%r1922, %rd7;
	add.s32 	%r1923, %r1922, 448;
	setp.ge.s32 	%p184, %r1923, %r386;
	@%p184 bra 	$L__BB17_292;
	ld.param.u64 	%rd452, [_ZN3cub18CUB_300001_SM_10006detail10radix_sort29DeviceRadixSortOnesweepKernelINS1_5radix10policy_hubIiiyE10Policy1000ELNS0_9SortOrderE0EiiyiiNS1_21identity_decomposer_tEEEvPT5_SB_PT3_PKSC_PT1_PKSG_PT2_PKSK_T4_iiT6__param_7];
	cvta.to.global.u64 	%rd294, %rd452;
	mul.lo.s32 	%r1924, %r3, 6528;
	cvt.s64.s32 	%rd295, %r1924;
	add.s64 	%rd296, %rd7, %rd295;
	shl.b64 	%rd297, %rd296, 2;
	add.s64 	%rd298, %rd294, %rd297;
	ld.global.u32 	%r2280, [%rd298+1792];
$L__BB17_292:
	cvt.u32.u64 	%r1926, %rd7;
	add.s32 	%r1927, %r1926, 480;
	setp.ge.s32 	%p185, %r1927, %r386;
	@%p185 bra 	$L__BB17_294;
	ld.param.u64 	%rd453, [_ZN3cub18CUB_300001_SM_10006detail10radix_sort29DeviceRadixSortOnesweepKernelINS1_5radix10policy_hubIiiyE10Policy1000ELNS0_9SortOrderE0EiiyiiNS1_21identity_decomposer_tEEEvPT5_SB_PT3_PKSC_PT1_PKSG_PT2_PKSK_T4_iiT6__param_7];
	cvta.to.global.u64 	%rd299, %rd453;
	mul.lo.s32 	%r1928, %r3, 6528;
	cvt.s64.s32 	%rd300, %r1928;
	add.s64 	%rd301, %rd7, %rd300;
	shl.b64 	%rd302, %rd301, 2;
	add.s64 	%rd303, %rd299, %rd302;
	ld.global.u32 	%r2281, [%rd303+1920];
$L__BB17_294:
	cvt.u32.u64 	%r1930, %rd7;
	add.s32 	%r1931, %r1930, 512;
	setp.ge.s32 	%p186, %r1931, %r386;
	@%p186 bra 	$L__BB17_296;
	ld.param.u64 	%rd454, [_ZN3cub18CUB_300001_SM_10006detail10radix_sort29DeviceRadixSortOnesweepKernelINS1_5radix10policy_hubIiiyE10Policy1000ELNS0_9SortOrderE0EiiyiiNS1_21identity_decomposer_tEEEvPT5_SB_PT3_PKSC_PT1_PKSG_PT2_PKSK_T4_iiT6__param_7];
	cvta.to.global.u64 	%rd304, %rd454;
	mov.u32 	%r1932, %tid.x;
	and.b32  	%r1933, %r1932, 992;
	mul.lo.s32 	%r1934, %r1933, 17;
	and.b32  	%r1935, %r1932, 31;
	or.b32  	%r1936, %r1934, %r1935;
	cvt.u64.u32 	%rd305, %r1936;
	mul.lo.s32 	%r1937, %r3, 6528;
	cvt.s64.s32 	%rd306, %r1937;
	add.s64 	%rd307, %rd305, %rd306;
	shl.b64 	%rd308, %rd307, 2;
	add.s64 	%rd309, %rd304, %rd308;
	ld.global.u32 	%r2282, [%rd309+2048];
$L__BB17_296:
	ld.param.u32 	%r2092, [_ZN3cub18CUB_300001_SM_10006detail10radix_sort29DeviceRadixSortOnesweepKernelINS1_5radix10policy_hubIiiyE10Policy1000ELNS0_9SortOrderE0EiiyiiNS1_21identity_decomposer_tEEEvPT5_SB_PT3_PKSC_PT1_PKSG_PT2_PKSK_T4_iiT6__param_8];
	ld.param.u64 	%rd441, [_ZN3cub18CUB_300001_SM_10006detail10radix_sort29DeviceRadixSortOnesweepKernelINS1_5radix10policy_hubIiiyE10Policy1000ELNS0_9SortOrderE0EiiyiiNS1_21identity_decomposer_tEEEvPT5_SB_PT3_PKSC_PT1_PKSG_PT2_PKSK_T4_iiT6__param_6];
	cvta.to.global.u64 	%rd24, %rd441;
	mov.u32 	%r437, %tid.x;
	cvt.u64.u32 	%rd25, %r437;
	shl.b32 	%r1938, %r437, 2;
	mov.u32 	%r1939, _ZZN3cub18CUB_300001_SM_10006detail10radix_sort29DeviceRadixSortOnesweepKernelINS1_5radix10policy_hubIiiyE10Policy1000ELNS0_9SortOrderE0EiiyiiNS1_21identity_decomposer_tEEEvPT5_SB_PT3_PKSC_PT1_PKSG_PT2_PKSK_T4_iiT6_E1s;
	add.s32 	%r438, %r1939, %r1938;
	mad.lo.s32 	%r1940, %r3, 6528, 6528;
	setp.gt.s32 	%p187, %r1940, %r2092;
	bar.sync 	0;
	st.shared.u32 	[%r323+-4], %r2266;
	st.shared.u32 	[%r324+-4], %r2267;
	st.shared.u32 	[%r325+-4], %r2268;
	st.shared.u32 	[%r326+-4], %r2269;
	st.shared.u32 	[%r327+-4], %r2270;
	st.shared.u32 	[%r328+-4], %r2271;
	st.shared.u32 	[%r329+-4], %r2272;
	st.shared.u32 	[%r330+-4], %r2273;
	st.shared.u32 	[%r331+-4], %r2274;
	st.shared.u32 	[%r332+-4], %r2275;
	st.shared.u32 	[%r333+-4], %r2276;
	st.shared.u32 	[%r334+-4], %r2277;
	st.shared.u32 	[%r335+-4], %r2278;
	st.shared.u32 	[%r336+-4], %r2279;
	st.shared.u32 	[%r337+-4], %r2280;
	st.shared.u32 	[%r338+-4], %r2281;
	st.shared.u32 	[%r339+-4], %r2282;
	bar.sync 	0;
	@%p187 bra 	$L__BB17_298;
	ld.shared.u32 	%r1941, [%r438];
	shl.b32 	%r1942, %r352, 3;
	add.s32 	%r1944, %r1939, 26112;
	add.s32 	%r1945, %r1944, %r1942;
	ld.shared.u64 	%rd310, [%r1945];
	add.s64 	%rd311, %rd310, %rd25;
	shl.b64 	%rd312, %rd311, 2;
	add.s64 	%rd313, %rd24, %rd312;
	st.global.u32 	[%rd313], %r1941;
	bar.warp.sync 	-1;
	ld.shared.u32 	%r1946, [%r438+1536];
	shl.b32 	%r1947, %r353, 3;
	add.s32 	%r1948, %r1944, %r1947;
	ld.shared.u64 	%rd314, [%r1948];
	add.s64 	%rd315, %rd314, %rd25;
	shl.b64 	%rd316, %rd315, 2;
	add.s64 	%rd317, %rd24, %rd316;
	st.global.u32 	[%rd317+1536], %r1946;
	bar.warp.sync 	-1;
	ld.shared.u32 	%r1949, [%r438+3072];
	shl.b32 	%r1950, %r354, 3;
	add.s32 	%r1951, %r1944, %r1950;
	ld.shared.u64 	%rd318, [%r1951];
	add.s64 	%rd319, %rd318, %rd25;
	shl.b64 	%rd320, %rd319, 2;
	add.s64 	%rd321, %rd24, %rd320;
	st.global.u32 	[%rd321+3072], %r1949;
	bar.warp.sync 	-1;
	ld.shared.u32 	%r1952, [%r438+4608];
	shl.b32 	%r1953, %r355, 3;
	add.s32 	%r1954, %r1944, %r1953;
	ld.shared.u64 	%rd322, [%r1954];
	add.s64 	%rd323, %rd322, %rd25;
	shl.b64 	%rd324, %rd323, 2;
	add.s64 	%rd325, %rd24, %rd324;
	st.global.u32 	[%rd325+4608], %r1952;
	bar.warp.sync 	-1;
	ld.shared.u32 	%r1955, [%r438+6144];
	shl.b32 	%r1956, %r356, 3;
	add.s32 	%r1957, %r1944, %r1956;
	ld.shared.u64 	%rd326, [%r1957];
	add.s64 	%rd327, %rd326, %rd25;
	shl.b64 	%rd328, %rd327, 2;
	add.s64 	%rd329, %rd24, %rd328;
	st.global.u32 	[%rd329+6144], %r1955;
	bar.warp.sync 	-1;
	ld.shared.u32 	%r1958, [%r438+7680];
	shl.b32 	%r1959, %r357, 3;
	add.s32 	%r1960, %r1944, %r1959;
	ld.shared.u64 	%rd330, [%r1960];
	add.s64 	%rd331, %rd330, %rd25;
	shl.b64 	%rd332, %rd331, 2;
	add.s64 	%rd333, %rd24, %rd332;
	st.global.u32 	[%rd333+7680], %r1958;
	bar.warp.sync 	-1;
	ld.shared.u32 	%r1961, [%r438+9216];
	shl.b32 	%r1962, %r358, 3;
	add.s32 	%r1963, %r1944, %r1962;
	ld.shared.u64 	%rd334, [%r1963];
	add.s64 	%rd335, %rd334, %rd25;
	shl.b64 	%rd336, %rd335, 2;
	add.s64 	%rd337, %rd24, %rd336;
	st.global.u32 	[%rd337+9216], %r1961;
	bar.warp.sync 	-1;
	ld.shared.u32 	%r1964, [%r438+10752];
	shl.b32 	%r1965, %r359, 3;
	add.s32 	%r1966, %r1944, %r1965;
	ld.shared.u64 	%rd338, [%r1966];
	add.s64 	%rd339, %rd338, %rd25;
	shl.b64 	%rd340, %rd339, 2;
	add.s64 	%rd341, %rd24, %rd340;
	st.global.u32 	[%rd341+10752], %r1964;
	bar.warp.sync 	-1;
	ld.shared.u32 	%r1967, [%r438+12288];
	shl.b32 	%r1968, %r360, 3;
	add.s32 	%r1969, %r1944, %r1968;
	ld.shared.u64 	%rd342, [%r1969];
	add.s64 	%rd343, %rd342, %rd25;
	shl.b64 	%rd344, %rd343, 2;
	add.s64 	%rd345, %rd24, %rd344;
	st.global.u32 	[%rd345+12288], %r1967;
	bar.warp.sync 	-1;
	ld.shared.u32 	%r1970, [%r438+13824];
	shl.b32 	%r1971, %r361, 3;
	add.s32 	%r1972, %r1944, %r1971;
	ld.shared.u64 	%rd346, [%r1972];
	add.s64 	%rd347, %rd346, %rd25;
	shl.b64 	%rd348, %rd347, 2;
	add.s64 	%rd349, %rd24, %rd348;
	st.global.u32 	[%rd349+13824], %r1970;
	bar.warp.sync 	-1;
	ld.shared.u32 	%r1973, [%r438+15360];
	shl.b32 	%r1974, %r362, 3;
	add.s32 	%r1975, %r1944, %r1974;
	ld.shared.u64 	%rd350, [%r1975];
	add.s64 	%rd351, %rd350, %rd25;
	shl.b64 	%rd352, %rd351, 2;
	add.s64 	%rd353, %rd24, %rd352;
	st.global.u32 	[%rd353+15360], %r1973;
	bar.warp.sync 	-1;
	ld.shared.u32 	%r1976, [%r438+16896];
	shl.b32 	%r1977, %r363, 3;
	add.s32 	%r1978, %r1944, %r1977;
	ld.shared.u64 	%rd354, [%r1978];
	add.s64 	%rd355, %rd354, %rd25;
	shl.b64 	%rd356, %rd355, 2;
	add.s64 	%rd357, %rd24, %rd356;
	st.global.u32 	[%rd357+16896], %r1976;
	bar.warp.sync 	-1;
	ld.shared.u32 	%r1979, [%r438+18432];
	shl.b32 	%r1980, %r364, 3;
	add.s32 	%r1981, %r1944, %r1980;
	ld.shared.u64 	%rd358, [%r1981];
	add.s64 	%rd359, %rd358, %rd25;
	shl.b64 	%rd360, %rd359, 2;
	add.s64 	%rd361, %rd24, %rd360;
	st.global.u32 	[%rd361+18432], %r1979;
	bar.warp.sync 	-1;
	ld.shared.u32 	%r1982, [%r438+19968];
	shl.b32 	%r1983, %r365, 3;
	add.s32 	%r1984, %r1944, %r1983;
	ld.shared.u64 	%rd362, [%r1984];
	add.s64 	%rd363, %rd362, %rd25;
	shl.b64 	%rd364, %rd363, 2;
	add.s64 	%rd365, %rd24, %rd364;
	st.global.u32 	[%rd365+19968], %r1982;
	bar.warp.sync 	-1;
	ld.shared.u32 	%r1985, [%r438+21504];
	shl.b32 	%r1986, %r366, 3;
	add.s32 	%r1987, %r1944, %r1986;
	ld.shared.u64 	%rd366, [%r1987];
	add.s64 	%rd367, %rd366, %rd25;
	shl.b64 	%rd368, %rd367, 2;
	add.s64 	%rd369, %rd24, %rd368;
	st.global.u32 	[%rd369+21504], %r1985;
	bar.warp.sync 	-1;
	ld.shared.u32 	%r1988, [%r438+23040];
	shl.b32 	%r1989, %r367, 3;
	add.s32 	%r1990, %r1944, %r1989;
	ld.shared.u64 	%rd370, [%r1990];
	add.s64 	%rd371, %rd370, %rd25;
	shl.b64 	%rd372, %rd371, 2;
	add.s64 	%rd373, %rd24, %rd372;
	st.global.u32 	[%rd373+23040], %r1988;
	bar.warp.sync 	-1;
	ld.shared.u32 	%r1991, [%r438+24576];
	shl.b32 	%r1992, %r368, 3;
	add.s32 	%r1993, %r1944, %r1992;
	ld.shared.u64 	%rd374, [%r1993];
	add.s64 	%rd375, %rd374, %rd25;
	shl.b64 	%rd376, %rd375, 2;
	add.s64 	%rd377, %rd24, %rd376;
	st.global.u32 	[%rd377+24576], %r1991;
	bar.warp.sync 	-1;
	bra.uni 	$L__BB17_333;
$L__BB17_298:
	ld.param.u32 	%r2093, [_ZN3cub18CUB_300001_SM_10006detail10radix_sort29DeviceRadixSortOnesweepKernelINS1_5radix10policy_hubIiiyE10Policy1000ELNS0_9SortOrderE0EiiyiiNS1_21identity_decomposer_tEEEvPT5_SB_PT3_PKSC_PT1_PKSG_PT2_PKSK_T4_iiT6__param_8];
	mad.lo.s32 	%r439, %r3, -6528, %r2093;
	shl.b32 	%r1994, %r352, 3;
	add.s32 	%r1996, %r1939, %r1994;
	ld.shared.u64 	%rd26, [%r1996+26112];
	setp.ge.s32 	%p188, %r437, %r439;
	@%p188 bra 	$L__BB17_300;
	ld.shared.u32 	%r1997, [%r438];
	add.s64 	%rd378, %rd26, %rd25;
	shl.b64 	%rd379, %rd378, 2;
	add.s64 	%rd380, %rd24, %rd379;
	st.global.u32 	[%rd380], %r1997;
$L__BB17_300:
	bar.warp.sync 	-1;
	shl.b32 	%r1998, %r353, 3;
	add.s32 	%r2000, %r1939, %r1998;
	ld.shared.u64 	%rd27, [%r2000+26112];
	add.s32 	%r2001, %r437, 384;
	setp.ge.s32 	%p189, %r2001, %r439;
	@%p189 bra 	$L__BB17_302;
	ld.shared.u32 	%r2002, [%r438+1536];
	add.s64 	%rd381, %rd27, %rd25;
	shl.b64 	%rd382, %rd381, 2;
	add.s64 	%rd383, %rd24, %rd382;
	st.global.u32 	[%rd383+1536], %r2002;
$L__BB17_302:
	bar.warp.sync 	-1;
	shl.b32 	%r2003, %r354, 3;
	add.s32 	%r2005, %r1939, %r2003;
	ld.shared.u64 	%rd28, [%r2005+26112];
	add.s32 	%r2006, %r437, 768;
	setp.ge.s32 	%p190, %r2006, %r439;
	@%p190 bra 	$L__BB17_304;
	ld.shared.u32 	%r2007, [%r438+3072];
	add.s64 	%rd384, %rd28, %rd25;
	shl.b64 	%rd385, %rd384, 2;
	add.s64 	%rd386, %rd24, %rd385;
	st.global.u32 	[%rd386+3072], %r2007;
$L__BB17_304:
	bar.warp.sync 	-1;
	shl.b32 	%r2008, %r355, 3;
	add.s32 	%r2010, %r1939, %r2008;
	ld.shared.u64 	%rd29, [%r2010+26112];
	add.s32 	%r2011, %r437, 1152;
	setp.ge.s32 	%p191, %r2011, %r439;
	@%p191 bra 	$L__BB17_306;
	ld.shared.u32 	%r2012, [%r438+4608];
	add.s64 	%rd387, %rd29, %rd25;
	shl.b64 	%rd388, %rd387, 2;
	add.s64 	%rd389, %rd24, %rd388;
	st.global.u32 	[%rd389+4608], %r2012;
$L__BB17_306:
	bar.warp.sync 	-1;
	shl.b32 	%r2013, %r356, 3;
	add.s32 	%r2015, %r1939, %r2013;
	ld.shared.u64 	%rd30, [%r2015+26112];
	add.s32 	%r2016, %r437, 1536;
	setp.ge.s32 	%p192, %r2016, %r439;
	@%p192 bra 	$L__BB17_308;
	ld.shared.u32 	%r2017, [%r438+6144];
	add.s64 	%rd390, %rd30, %rd25;
	shl.b64 	%rd391, %rd390, 2;
	add.s64 	%rd392, %rd24, %rd391;
	st.global.u32 	[%rd392+6144], %r2017;
$L__BB17_308:
	bar.warp.sync 	-1;
	shl.b32 	%r2018, %r357, 3;
	add.s32 	%r2020, %r1939, %r2018;
	ld.shared.u64 	%rd31, [%r2020+26112];
	add.s32 	%r2021, %r437, 1920;
	setp.ge.s32 	%p193, %r2021, %r439;
	@%p193 bra 	$L__BB17_310;
	ld.shared.u32 	%r2022, [%r438+7680];
	add.s64 	%rd393, %rd31, %rd25;
	shl.b64 	%rd394, %rd393, 2;
	add.s64 	%rd395, %rd24, %rd394;
	st.global.u32 	[%rd395+7680], %r2022;
$L__BB17_310:
	bar.warp.sync 	-1;
	shl.b32 	%r2023, %r358, 3;
	add.s32 	%r2025, %r1939, %r2023;
	ld.shared.u64 	%rd32, [%r2025+26112];
	add.s32 	%r2026, %r437, 2304;
	setp.ge.s32 	%p194, %r2026, %r439;
	@%p194 bra 	$L__BB17_312;
	ld.shared.u32 	%r2027, [%r438+9216];
	add.s64 	%rd396, %rd32, %rd25;
	shl.b64 	%rd397, %rd396, 2;
	add.s64 	%rd398, %rd24, %rd397;
	st.global.u32 	[%rd398+9216], %r2027;
$L__BB17_312:
	bar.warp.sync 	-1;
	shl.b32 	%r2028, %r359, 3;
	add.s32 	%r2030, %r1939, %r2028;
	ld.shared.u64 	%rd33, [%r2030+26112];
	add.s32 	%r2031, %r437, 2688;
	setp.ge.s32 	%p195, %r2031, %r439;
	@%p195 bra 	$L__BB17_314;
	ld.shared.u32 	%r2032, [%r438+10752];
	add.s64 	%rd399, %rd33, %rd25;
	shl.b64 	%rd400, %rd399, 2;
	add.s64 	%rd401, %rd24, %rd400;
	st.global.u32 	[%rd401+10752], %r2032;
$L__BB17_314:
	bar.warp.sync 	-1;
	shl.b32 	%r2033, %r360, 3;
	add.s32 	%r2035, %r1939, %r2033;
	ld.shared.u64 	%rd34, [%r2035+26112];
	or.b32  	%r2036, %r437, 3072;
	setp.ge.s32 	%p196, %r2036, %r439;
	@%p196 bra 	$L__BB17_316;
	ld.shared.u32 	%r2037, [%r438+12288];
	add.s64 	%rd402, %rd34, %rd25;
	shl.b64 	%rd403, %rd402, 2;
	add.s64 	%rd404, %rd24, %rd403;
	st.global.u32 	[%rd404+12288], %r2037;
$L__BB17_316:
	bar.warp.sync 	-1;
	shl.b32 	%r2038, %r361, 3;
	add.s32 	%r2040, %r1939, %r2038;
	ld.shared.u64 	%rd35, [%r2040+26112];
	add.s32 	%r2041, %r437, 3456;
	setp.ge.s32 	%p197, %r2041, %r439;
	@%p197 bra 	$L__BB17_318;
	ld.shared.u32 	%r2042, [%r438+13824];
	add.s64 	%rd405, %rd35, %rd25;
	shl.b64 	%rd406, %rd405, 2;
	add.s64 	%rd407, %rd24, %rd406;
	st.global.u32 	[%rd407+13824], %r2042;
$L__BB17_318:
	bar.warp.sync 	-1;
	shl.b32 	%r2043, %r362, 3;
	add.s32 	%r2045, %r1939, %r2043;
	ld.shared.u64 	%rd36, [%r2045+26112];
	add.s32 	%r2046, %r437, 3840;
	setp.ge.s32 	%p198, %r2046, %r439;
	@%p198 bra 	$L__BB17_320;
	ld.shared.u32 	%r2047, [%r438+15360];
	add.s64 	%rd408, %rd36, %rd25;
	shl.b64 	%rd409, %rd408, 2;
	add.s64 	%rd410, %rd24, %rd409;
	st.global.u32 	[%rd410+15360], %r2047;
$L__BB17_320:
	bar.warp.sync 	-1;
	shl.b32 	%r2048, %r363, 3;
	add.s32 	%r2050, %r1939, %r2048;
	ld.shared.u64 	%rd37, [%r2050+26112];
	add.s32 	%r2051, %r437, 4224;
	setp.ge.s32 	%p199, %r2051, %r439;
	@%p199 bra 	$L__BB17_322;
	ld.shared.u32 	%r2052, [%r438+16896];
	add.s64 	%rd411, %rd37, %rd25;
	shl.b64 	%rd412, %rd411, 2;
	add.s64 	%rd413, %rd24, %rd412;
	st.global.u32 	[%rd413+16896], %r2052;
$L__BB17_322:
	bar.warp.sync 	-1;
	shl.b32 	%r2053, %r364, 3;
	add.s32 	%r2055, %r1939, %r2053;
	ld.shared.u64 	%rd38, [%r2055+26112];
	add.s32 	%r2056, %r437, 4608;
	setp.ge.s32 	%p200, %r2056, %r439;
	@%p200 bra 	$L__BB17_324;
	ld.shared.u32 	%r2057, [%r438+18432];
	add.s64 	%rd414, %rd38, %rd25;
	shl.b64 	%rd415, %rd414, 2;
	add.s64 	%rd416, %rd24, %rd415;
	st.global.u32 	[%rd416+18432], %r2057;
$L__BB17_324:
	bar.warp.sync 	-1;
	shl.b32 	%r2058, %r365, 3;
	add.s32 	%r2060, %r1939, %r2058;
	ld.shared.u64 	%rd39, [%r2060+26112];
	add.s32 	%r2061, %r437, 4992;
	setp.ge.s32 	%p201, %r2061, %r439;
	@%p201 bra 	$L__BB17_326;
	ld.shared.u32 	%r2062, [%r438+19968];
	add.s64 	%rd417, %rd39, %rd25;
	shl.b64 	%rd418, %rd417, 2;
	add.s64 	%rd419, %rd24, %rd418;
	st.global.u32 	[%rd419+19968], %r2062;
$L__BB17_326:
	bar.warp.sync 	-1;
	shl.b32 	%r2063, %r366, 3;
	add.s32 	%r2065, %r1939, %r2063;
	ld.shared.u64 	%rd40, [%r2065+26112];
	add.s32 	%r2066, %r437, 5376;
	setp.ge.s32 	%p202, %r2066, %r439;
	@%p202 bra 	$L__BB17_328;
	ld.shared.u32 	%r2067, [%r438+21504];
	add.s64 	%rd420, %rd40, %rd25;
	shl.b64 	%rd421, %rd420, 2;
	add.s64 	%rd422, %rd24, %rd421;
	st.global.u32 	[%rd422+21504], %r2067;
$L__BB17_328:
	bar.warp.sync 	-1;
	shl.b32 	%r2068, %r367, 3;
	add.s32 	%r2070, %r1939, %r2068;
	ld.shared.u64 	%rd41, [%r2070+26112];
	add.s32 	%r2071, %r437, 5760;
	setp.ge.s32 	%p203, %r2071, %r439;
	@%p203 bra 	$L__BB17_330;
	ld.shared.u32 	%r2072, [%r438+23040];
	add.s64 	%rd423, %rd41, %rd25;
	shl.b64 	%rd424, %rd423, 2;
	add.s64 	%rd425, %rd24, %rd424;
	st.global.u32 	[%rd425+23040], %r2072;
$L__BB17_330:
	bar.warp.sync 	-1;
	shl.b32 	%r2073, %r368, 3;
	add.s32 	%r2075, %r1939, %r2073;
	ld.shared.u64 	%rd426, [%r2075+26112];
	add.s64 	%rd42, %rd426, %rd25;
	or.b32  	%r2076, %r437, 6144;
	setp.ge.s32 	%p204, %r2076, %r439;
	@%p204 bra 	$L__BB17_332;
	ld.shared.u32 	%r2077, [%r438+24576];
	shl.b64 	%rd427, %rd42, 2;
	add.s64 	%rd428, %rd24, %rd427;
	st.global.u32 	[%rd428+24576], %r2077;
$L__BB17_332:
	bar.warp.sync 	-1;
$L__BB17_333:
	ret;

}


// ===== COMPILED SASS (sm_100) =====

	.target	sm_100

	.elftype	@"ET_EXEC"


//--------------------- .note.nv.tkinfo           --------------------------
	.section	.note.nv.tkinfo,"",@"SHT_NOTE"
	.sectionflags	@"SHF_NOTE_NV_TKINFO"
	.tkinfo
        /*0018*/ 	.word	0x00000002
        /*0030*/ 	.string	""
        /*0030*/ 	.string	"ptxas"
        /*0030*/ 	.string	"Cuda compilation tools, release 13.0, V13.0.88"
        /*0030*/ 	.string	"Build cuda_13.0.r13.0/compiler.36424714_0"
        /*0030*/ 	.string	"-arch sm_100 -m 64 "



//--------------------- .note.nv.cuinfo           --------------------------
	.section	.note.nv.cuinfo,"",@"SHT_NOTE"
	.sectionflags	@"SHF_NOTE_NV_CUINFO"
        /*0018*/ 	.short	0x0002
        /*001a*/ 	.short	0x0064
        /*001c*/ 	.short	0x0082
	.zero		2


//--------------------- .nv.info                  --------------------------
	.section	.nv.info,"",@"SHT_CUDA_INFO"
	.align	4


	//----- nvinfo : EIATTR_REGCOUNT
	.align		4
        /*0000*/ 	.byte	0x04, 0x2f
        /*0002*/ 	.short	(.L_50 - .L_49)
	.align		4
.L_49:
        /*0004*/ 	.word	index@(_Z21initializeUnionMatrixPimi)
        /*0008*/ 	.word	0x0000000a


	//----- nvinfo : EIATTR_FRAME_SIZE
	.align		4
.L_50:
        /*000c*/ 	.byte	0x04, 0x11
        /*000e*/ 	.short	(.L_52 - .L_51)
	.align		4
.L_51:
        /*0010*/ 	.word	index@(_Z21initializeUnionMatrixPimi)
        /*0014*/ 	.word	0x00000000


	//----- nvinfo : EIATTR_REGCOUNT
	.align		4
.L_52:
        /*0018*/ 	.byte	0x04, 0x2f
        /*001a*/ 	.short	(.L_54 - .L_53)
	.align		4
.L_53:
        /*001c*/ 	.word	index@(_Z8setValuePiS_m)
        /*0020*/ 	.word	0x00000010


	//----- nvinfo : EIATTR_FRAME_SIZE
	.align		4
.L_54:
        /*0024*/ 	.byte	0x04, 0x11
        /*0026*/ 	.short	(.L_56 - .L_55)
	.align		4
.L_55:
        /*0028*/ 	.word	index@(_Z8setValuePiS_m)
        /*002c*/ 	.word	0x00000000


	//----- nvinfo : EIATTR_REGCOUNT
	.align		4
.L_56:
        /*0030*/ 	.byte	0x04, 0x2f
        /*0032*/ 	.short	(.L_58 - .L_57)
	.align		4
.L_57:
        /*0034*/ 	.word	index@(_Z5orColPimiS_)
        /*0038*/ 	.word	0x00000010


	//----- nvinfo : EIATTR_FRAME_SIZE
	.align		4
.L_58:
        /*003c*/ 	.byte	0x04, 0x11
        /*003e*/ 	.short	(.L_60 - .L_59)
	.align		4
.L_59:
        /*0040*/ 	.word	index@(_Z5orColPimiS_)
        /*0044*/ 	.word	0x00000000


	//----- nvinfo : EIATTR_REGCOUNT
	.align		4
.L_60:
        /*0048*/ 	.byte	0x04, 0x2f
        /*004a*/ 	.short	(.L_62 - .L_61)
	.align		4
.L_61:
        /*004c*/ 	.word	index@(_Z6updatePimiS_)
        /*0050*/ 	.word	0x00000012


	//----- nvinfo : EIATTR_FRAME_SIZE
	.align		4
.L_62:
        /*0054*/ 	.byte	0x04, 0x11
        /*0056*/ 	.short	(.L_64 - .L_63)
	.align		4
.L_63:
        /*0058*/ 	.word	index@(_Z6updatePimiS_)
        /*005c*/ 	.word	0x00000000


	//----- nvinfo : EIATTR_REGCOUNT
	.align		4
.L_64:
        /*0060*/ 	.byte	0x04, 0x2f
        /*0062*/ 	.short	(.L_66 - .L_65)
	.align		4
.L_65:
        /*0064*/ 	.word	index@(_Z8checkSetPiS_miS_)
        /*0068*/ 	.word	0x00000010


	//----- nvinfo : EIATTR_FRAME_SIZE
	.align		4
.L_66:
        /*006c*/ 	.byte	0x04, 0x11
        /*006e*/ 	.short	(.L_68 - .L_67)
	.align		4
.L_67:
        /*0070*/ 	.word	index@(_Z8checkSetPiS_miS_)
        /*0074*/ 	.word	0x00000000


	//----- nvinfo : EIATTR_REGCOUNT
	.align		4
.L_68:
        /*0078*/ 	.byte	0x04, 0x2f
        /*007a*/ 	.short	(.L_70 - .L_69)
	.align		4
.L_69:
        /*007c*/ 	.word	index@(_Z10arrayCheckPii)
        /*0080*/ 	.word	0x0000000a


	//----- nvinfo : EIATTR_FRAME_SIZE
	.align		4
.L_70:
        /*0084*/ 	.byte	0x04, 0x11
        /*0086*/ 	.short	(.L_72 - .L_71)
	.align		4
.L_71:
        /*0088*/ 	.word	index@(_Z10arrayCheckPii)
        /*008c*/ 	.word	0x00000000


	//----- nvinfo : EIATTR_REGCOUNT
	.align		4
.L_72:
        /*0090*/ 	.byte	0x04, 0x2f
        /*0092*/ 	.short	(.L_74 - .L_73)
	.align		4
.L_73:
        /*0094*/ 	.word	index@(_Z16resetGlobalFoundv)
        /*0098*/ 	.word	0x00000006


	//----- nvinfo : EIATTR_FRAME_SIZE
	.align		4
.L_74:
        /*009c*/ 	.byte	0x04, 0x11
        /*009e*/ 	.short	(.L_76 - .L_75)
	.align		4
.L_75:
        /*00a0*/ 	.word	index@(_Z16resetGlobalFoundv)
        /*00a4*/ 	.word	0x00000000


	//----- nvinfo : EIATTR_REGCOUNT
	.align		4
.L_76:
        /*00a8*/ 	.byte	0x04, 0x2f
        /*00aa*/ 	.short	(.L_78 - .L_77)
	.align		4
.L_77:
        /*00ac*/ 	.word	index@(_Z15resetArrayCheckPii)
        /*00b0*/ 	.word	0x00000008


	//----- nvinfo : EIATTR_FRAME_SIZE
	.align		4
.L_78:
        /*00b4*/ 	.byte	0x04, 0x11
        /*00b6*/ 	.short	(.L_80 - .L_79)
	.align		4
.L_79:
        /*00b8*/ 	.word	index@(_Z15resetArrayCheckPii)
        /*00bc*/ 	.word	0x00000000


	//----- nvinfo : EIATTR_REGCOUNT
	.align		4
.L_80:
        /*00c0*/ 	.byte	0x04, 0x2f
        /*00c2*/ 	.short	(.L_82 - .L_81)
	.align		4
.L_81:
        /*00c4*/ 	.word	index@(_Z9fillOrderPiii)
        /*00c8*/ 	.word	0x00000008


	//----- nvinfo : EIATTR_FRAME_SIZE
	.align		4
.L_82:
        /*00cc*/ 	.byte	0x04, 0x11
        /*00ce*/ 	.short	(.L_84 - .L_83)
	.align		4
.L_83:
        /*00d0*/ 	.word	index@(_Z9fillOrderPiii)
        /*00d4*/ 	.word	0x00000000


	//----- nvinfo : EIATTR_REGCOUNT
	.align		4
.L_84:
        /*00d8*/ 	.byte	0x04, 0x2f
        /*00da*/ 	.short	(.L_86 - .L_85)
	.align		4
.L_85:
        /*00dc*/ 	.word	index@(_Z13copyingGraphsPhPii)
        /*00e0*/ 	.word	0x0000000a


	//----- nvinfo : EIATTR_FRAME_SIZE
	.align		4
.L_86:
        /*00e4*/ 	.byte	0x04, 0x11
        /*00e6*/ 	.short	(.L_88 - .L_87)
	.align		4
.L_87:
        /*00e8*/ 	.word	index@(_Z13copyingGraphsPhPii)
        /*00ec*/ 	.word	0x00000000


	//----- nvinfo : EIATTR_REGCOUNT
	.align		4
.L_88:
        /*00f0*/ 	.byte	0x04, 0x2f
        /*00f2*/ 	.short	(.L_90 - .L_89)
	.align		4
.L_89:
        /*00f4*/ 	.word	index@(_Z14addToMinWeightPhPii)
        /*00f8*/ 	.word	0x0000000c


	//----- nvinfo : EIATTR_FRAME_SIZE
	.align		4
.L_90:
        /*00fc*/ 	.byte	0x04, 0x11
        /*00fe*/ 	.short	(.L_92 - .L_91)
	.align		4
.L_91:
        /*0100*/ 	.word	index@(_Z14addToMinWeightPhPii)
        /*0104*/ 	.word	0x00000000


	//----- nvinfo : EIATTR_REGCOUNT
	.align		4
.L_92:
        /*0108*/ 	.byte	0x04, 0x2f
        /*010a*/ 	.short	(.L_94 - .L_93)
	.align		4
.L_93:
        /*010c*/ 	.word	index@(_Z8getValuePhPiS0_ii)
        /*0110*/ 	.word	0x0000000e


	//----- nvinfo : EIATTR_FRAME_SIZE
	.align		4
.L_94:
        /*0114*/ 	.byte	0x04, 0x11
        /*0116*/ 	.short	(.L_96 - .L_95)
	.align		4
.L_95:
        /*0118*/ 	.word	index@(_Z8getValuePhPiS0_ii)
        /*011c*/ 	.word	0x00000000


	//----- nvinfo : EIATTR_REGCOUNT
	.align		4
.L_96:
        /*0120*/ 	.byte	0x04, 0x2f
        /*0122*/ 	.short	(.L_98 - .L_97)
	.align		4
.L_97:
        /*0124*/ 	.word	index@(_Z6printAPii)
        /*0128*/ 	.word	0x0000001b


	//----- nvinfo : EIATTR_FRAME_SIZE
	.align		4
.L_98:
        /*012c*/ 	.byte	0x04, 0x11
        /*012e*/ 	.short	(.L_100 - .L_99)
	.align		4
.L_99:
        /*0130*/ 	.word	index@(_Z6printAPii)
        /*0134*/ 	.word	0x00000008


	//----- nvinfo : EIATTR_REGCOUNT
	.align		4
.L_100:
        /*0138*/ 	.byte	0x04, 0x2f
        /*013a*/ 	.short	(.L_102 - .L_101)
	.align		4
.L_101:
        /*013c*/ 	.word	index@(_ZN3cub18CUB_300001_SM_10006detail11EmptyKernelIvEEvv)
        /*0140*/ 	.word	0x00000004


	//----- nvinfo : EIATTR_FRAME_SIZE
	.align		4
.L_102:
        /*0144*/ 	.byte	0x04, 0x11
        /*0146*/ 	.short	(.L_104 - .L_103)
	.align		4
.L_103:
        /*0148*/ 	.word	index@(_ZN3cub18CUB_300001_SM_10006detail11EmptyKernelIvEEvv)
        /*014c*/ 	.word	0x00000000


	//----- nvinfo : EIATTR_REGCOUNT
	.align		4
.L_104:
        /*0150*/ 	.byte	0x04, 0x2f
        /*0152*/ 	.short	(.L_106 - .L_105)
	.align		4
.L_105:
        /*0154*/ 	.word	index@(_ZN3cub18CUB_300001_SM_10006detail10radix_sort31DeviceRadixSortSingleTileKernelINS1_5radix10policy_hubIiiyE10Policy1000ELNS0_9SortOrderE0EiiyNS1_21identity_decomposer_tEEEvPKT1_PSA_PKT2_PSE_T3_iiT4_)
        /*0158*/ 	.word	0x00000099


	//----- nvinfo : EIATTR_FRAME_SIZE
	.align		4
.L_106:
        /*015c*/ 	.byte	0x04, 0x11
        /*015e*/ 	.short	(.L_108 - .L_107)
	.align		4
.L_107:
        /*0160*/ 	.word	index@(_ZN3cub18CUB_300001_SM_10006detail10radix_sort31DeviceRadixSortSingleTileKernelINS1_5radix10policy_hubIiiyE10Policy1000ELNS0_9SortOrderE0EiiyNS1_21identity_decomposer_tEEEvPKT1_PSA_PKT2_PSE_T3_iiT4_)
        /*0164*/ 	.word	0x00000000


	//----- nvinfo : EIATTR_REGCOUNT
	.align		4
.L_108:
        /*0168*/ 	.byte	0x04, 0x2f
        /*016a*/ 	.short	(.L_110 - .L_109)
	.align		4
.L_109:
        /*016c*/ 	.word	index@(_ZN3cub18CUB_300001_SM_10006detail10radix_sort30DeviceRadixSortHistogramKernelINS1_5radix10policy_hubIiiyE10Policy1000ELNS0_9SortOrderE0EiyNS1_21identity_decomposer_tEEEvPT2_PKT1_SA_iiT3_)
        /*0170*/ 	.word	0x00000020


	//----- nvinfo : EIATTR_FRAME_SIZE
	.align		4
.L_110:
        /*0174*/ 	.byte	0x04, 0x11
        /*0176*/ 	.short	(.L_112 - .L_111)
	.align		4
.L_111:
        /*0178*/ 	.word	index@(_ZN3cub18CUB_300001_SM_10006detail10radix_sort30DeviceRadixSortHistogramKernelINS1_5radix10policy_hubIiiyE10Policy1000ELNS0_9SortOrderE0EiyNS1_21identity_decomposer_tEEEvPT2_PKT1_SA_iiT3_)
        /*017c*/ 	.word	0x00000000


	//----- nvinfo : EIATTR_REGCOUNT
	.align		4
.L_112:
        /*0180*/ 	.byte	0x04, 0x2f
        /*0182*/ 	.short	(.L_114 - .L_113)
	.align		4
.L_113:
        /*0184*/ 	.word	index@(_ZN3cub18CUB_300001_SM_10006detail10radix_sort33DeviceRadixSortExclusiveSumKernelINS1_5radix10policy_hubIiiyE10Policy1000EyEEvPT0_)
        /*0188*/ 	.word	0x00000020


	//----- nvinfo : EIATTR_FRAME_SIZE
	.align		4
.L_114:
        /*018c*/ 	.byte	0x04, 0x11
        /*018e*/ 	.short	(.L_116 - .L_115)
	.align		4
.L_115:
        /*0190*/ 	.word	index@(_ZN3cub18CUB_300001_SM_10006detail10radix_sort33DeviceRadixSortExclusiveSumKernelINS1_5radix10policy_hubIiiyE10Policy1000EyEEvPT0_)
        /*0194*/ 	.word	0x00000000


	//----- nvinfo : EIATTR_REGCOUNT
	.align		4
.L_116:
        /*0198*/ 	.byte	0x04, 0x2f
        /*019a*/ 	.short	(.L_118 - .L_117)
	.align		4
.L_117:
        /*019c*/ 	.word	index@(_ZN3cub18CUB_300001_SM_10006detail10radix_sort29DeviceRadixSortOnesweepKernelINS1_5radix10policy_hubIiiyE10Policy1000ELNS0_9SortOrderE0EiiyiiNS1_21identity_decomposer_tEEEvPT5_SB_PT3_PKSC_PT1_PKSG_PT2_PKSK_T4_iiT6_)
        /*01a0*/ 	.word	0x00000049


	//----- nvinfo : EIATTR_FRAME_SIZE
	.align		4
.L_118:
        /*01a4*/ 	.byte	0x04, 0x11
        /*01a6*/ 	.short	(.L_120 - .L_119)
	.align		4
.L_119:
        /*01a8*/ 	.word	index@(_ZN3cub18CUB_300001_SM_10006detail10radix_sort29DeviceRadixSortOnesweepKernelINS1_5radix10policy_hubIiiyE10Policy1000ELNS0_9SortOrderE0EiiyiiNS1_21identity_decomposer_tEEEvPT5_SB_PT3_PKSC_PT1_PKSG_PT2_PKSK_T4_iiT6_)
        /*01ac*/ 	.word	0x00000000


	//----- nvinfo : EIATTR_MIN_STACK_SIZE
	.align		4
.L_120:
        /*01b0*/ 	.byte	0x04, 0x12
        /*01b2*/ 	.short	(.L_122 - .L_121)
	.align		4
.L_121:
        /*01b4*/ 	.word	index@(_ZN3cub18CUB_300001_SM_10006detail10radix_sort29DeviceRadixSortOnesweepKernelINS1_5radix10policy_hubIiiyE10Policy1000ELNS0_9SortOrderE0EiiyiiNS1_21identity_decomposer_tEEEvPT5_SB_PT3_PKSC_PT1_PKSG_PT2_PKSK_T4_iiT6_)
        /*01b8*/ 	.word	0x00000000


	//----- nvinfo : EIATTR_MIN_STACK_SIZE
	.align		4
.L_122:
        /*01bc*/ 	.byte	0x04, 0x12
        /*01be*/ 	.short	(.L_124 - .L_123)
	.align		4
.L_123:
        /*01c0*/ 	.word	index@(_ZN3cub18CUB_300001_SM_10006detail10radix_sort33DeviceRadixSortExclusiveSumKernelINS1_5radix10policy_hubIiiyE10Policy1000EyEEvPT0_)
        /*01c4*/ 	.word	0x00000000


	//----- nvinfo : EIATTR_MIN_STACK_SIZE
	.align		4
.L_124:
        /*01c8*/ 	.byte	0x04, 0x12
        /*01ca*/ 	.short	(.L_126 - .L_125)
	.align		4
.L_125:
        /*01cc*/ 	.word	index@(_ZN3cub18CUB_300001_SM_10006detail10radix_sort30DeviceRadixSortHistogramKernelINS1_5radix10policy_hubIiiyE10Policy1000ELNS0_9SortOrderE0EiyNS1_21identity_decomposer_tEEEvPT2_PKT1_SA_iiT3_)
        /*01d0*/ 	.word	0x00000000


	//----- nvinfo : EIATTR_MIN_STACK_SIZE
	.align		4
.L_126:
        /*01d4*/ 	.byte	0x04, 0x12
        /*01d6*/ 	.short	(.L_128 - .L_127)
	.align		4
.L_127:
        /*01d8*/ 	.word	index@(_ZN3cub18CUB_300001_SM_10006detail10radix_sort31DeviceRadixSortSingleTileKernelINS1_5radix10policy_hubIiiyE10Policy1000ELNS0_9SortOrderE0EiiyNS1_21identity_decomposer_tEEEvPKT1_PSA_PKT2_PSE_T3_iiT4_)
        /*01dc*/ 	.word	0x00000000


	//----- nvinfo : EIATTR_MIN_STACK_SIZE
	.align		4
.L_128:
        /*01e0*/ 	.byte	0x04, 0x12
        /*01e2*/ 	.short	(.L_130 - .L_129)
	.align		4
.L_129:
        /*01e4*/ 	.word	index@(_ZN3cub18CUB_300001_SM_10006detail11EmptyKernelIvEEvv)
        /*01e8*/ 	.word	0x00000000


	//----- nvinfo : EIATTR_MIN_STACK_SIZE
	.align		4
.L_130:
        /*01ec*/ 	.byte	0x04, 0x12
        /*01ee*/ 	.short	(.L_132 - .L_131)
	.align		4
.L_131:
        /*01f0*/ 	.word	index@(_Z6printAPii)
        /*01f4*/ 	.word	0x00000008


	//----- nvinfo : EIATTR_MIN_STACK_SIZE
	.align		4
.L_132:
        /*01f8*/ 	.byte	0x04, 0x12
        /*01fa*/ 	.short	(.L_134 - .L_133)
	.align		4
.L_133:
        /*01fc*/ 	.word	index@(_Z8getValuePhPiS0_ii)
        /*0200*/ 	.word	0x00000000


	//----- nvinfo : EIATTR_MIN_STACK_SIZE
	.align		4
.L_134:
        /*0204*/ 	.byte	0x04, 0x12
        /*0206*/ 	.short	(.L_136 - .L_135)
	.align		4
.L_135:
        /*0208*/ 	.word	index@(_Z14addToMinWeightPhPii)
        /*020c*/ 	.word	0x00000000


	//----- nvinfo : EIATTR_MIN_STACK_SIZE
	.align		4
.L_136:
        /*0210*/ 	.byte	0x04, 0x12
        /*0212*/ 	.short	(.L_138 - .L_137)
	.align		4
.L_137:
        /*0214*/ 	.word	index@(_Z13copyingGraphsPhPii)
        /*0218*/ 	.word	0x00000000


	//----- nvinfo : EIATTR_MIN_STACK_SIZE
	.align		4
.L_138:
        /*021c*/ 	.byte	0x04, 0x12
        /*021e*/ 	.short	(.L_140 - .L_139)
	.align		4
.L_139:
        /*0220*/ 	.word	index@(_Z9fillOrderPiii)
        /*0224*/ 	.word	0x00000000


	//----- nvinfo : EIATTR_MIN_STACK_SIZE
	.align		4
.L_140:
        /*0228*/ 	.byte	0x04, 0x12
        /*022a*/ 	.short	(.L_142 - .L_141)
	.align		4
.L_141:
        /*022c*/ 	.word	index@(_Z15resetArrayCheckPii)
        /*0230*/ 	.word	0x00000000


	//----- nvinfo : EIATTR_MIN_STACK_SIZE
	.align		4
.L_142:
        /*0234*/ 	.byte	0x04, 0x12
        /*0236*/ 	.short	(.L_144 - .L_143)
	.align		4
.L_143:
        /*0238*/ 	.word	index@(_Z16resetGlobalFoundv)
        /*023c*/ 	.word	0x00000000


	//----- nvinfo : EIATTR_MIN_STACK_SIZE
	.align		4
.L_144:
        /*0240*/ 	.byte	0x04, 0x12
        /*0242*/ 	.short	(.L_146 - .L_145)
	.align		4
.L_145:
        /*0244*/ 	.word	index@(_Z10arrayCheckPii)
        /*0248*/ 	.word	0x00000000


	//----- nvinfo : EIATTR_MIN_STACK_SIZE
	.align		4
.L_146:
        /*024c*/ 	.byte	0x04, 0x12
        /*024e*/ 	.short	(.L_148 - .L_147)
	.align		4
.L_147:
        /*0250*/ 	.word	index@(_Z8checkSetPiS_miS_)
        /*0254*/ 	.word	0x00000000


	//----- nvinfo : EIATTR_MIN_STACK_SIZE
	.align		4
.L_148:
        /*0258*/ 	.byte	0x04, 0x12
        /*025a*/ 	.short	(.L_150 - .L_149)
	.align		4
.L_149:
        /*025c*/ 	.word	index@(_Z6updatePimiS_)
        /*0260*/ 	.word	0x00000000


	//----- nvinfo : EIATTR_MIN_STACK_SIZE
	.align		4
.L_150:
        /*0264*/ 	.byte	0x04, 0x12
        /*0266*/ 	.short	(.L_152 - .L_151)
	.align		4
.L_151:
        /*0268*/ 	.word	index@(_Z5orColPimiS_)
        /*026c*/ 	.word	0x00000000


	//----- nvinfo : EIATTR_MIN_STACK_SIZE
	.align		4
.L_152:
        /*0270*/ 	.byte	0x04, 0x12
        /*0272*/ 	.short	(.L_154 - .L_153)
	.align		4
.L_153:
        /*0274*/ 	.word	index@(_Z8setValuePiS_m)
        /*0278*/ 	.word	0x00000000


	//----- nvinfo : EIATTR_MIN_STACK_SIZE
	.align		4
.L_154:
        /*027c*/ 	.byte	0x04, 0x12
        /*027e*/ 	.short	(.L_156 - .L_155)
	.align		4
.L_155:
        /*0280*/ 	.word	index@(_Z21initializeUnionMatrixPimi)
        /*0284*/ 	.word	0x00000000
.L_156:


//--------------------- .nv.compat                --------------------------
	.section	.nv.compat,"",@"SHT_CUDA_COMPAT_INFO"
	.align	4
        /*0000*/ 	.byte	0x02, 0x09, 0x00, 0x00, 0x02, 0x02, 0x01, 0x00, 0x02, 0x05, 0x05, 0x00, 0x03, 0x07, 0x01, 0x01
        /*0010*/ 	.byte	0x02, 0x03, 0x00, 0x00, 0x02, 0x06, 0x01, 0x00, 0x04, 0x0b, 0x08, 0x00, 0x09, 0x00, 0x00, 0x00
        /*0020*/ 	.byte	0x00, 0x00, 0x00, 0x00


//--------------------- .nv.info._ZN3cub18CUB_300001_SM_10006detail10radix_sort29DeviceRadixSortOnesweepKernelINS1_5radix10policy_hubIiiyE10Policy1000ELNS0_9SortOrderE0EiiyiiNS1_21identity_decomposer_tEEEvPT5_SB_PT3_PKSC_PT1_PKSG_PT2_PKSK_T4_iiT6_ --------------------------
	.section	.nv.info._ZN3cub18CUB_300001_SM_10006detail10radix_sort29DeviceRadixSortOnesweepKernelINS1_5radix10policy_hubIiiyE10Policy1000ELNS0_9SortOrderE0EiiyiiNS1_21identity_decomposer_tEEEvPT5_SB_PT3_PKSC_PT1_PKSG_PT2_PKSK_T4_iiT6_,"",@"SHT_CUDA_INFO"
	.sectionflags	@""
	.align	4


	//----- nvinfo : EIATTR_CUDA_API_VERSION
	.align		4
        /*0000*/ 	.byte	0x04, 0x37
        /*0002*/ 	.short	(.L_158 - .L_157)
.L_157:
        /*0004*/ 	.word	0x00000082


	//----- nvinfo : EIATTR_KPARAM_INFO
	.align		4
.L_158:
        /*0008*/ 	.byte	0x04, 0x17
        /*000a*/ 	.short	(.L_160 - .L_159)
.L_159:
        /*000c*/ 	.word	0x00000000
        /*0010*/ 	.short	0x000b
        /*0012*/ 	.short	0x004c
        /*0014*/ 	.byte	0x00, 0xf0, 0x05, 0x00


	//----- nvinfo : EIATTR_KPARAM_INFO
	.align		4
.L_160:
        /*0018*/ 	.byte	0x04, 0x17
        /*001a*/ 	.short	(.L_162 - .L_161)
.L_161:
        /*001c*/ 	.word	0x00000000
        /*0020*/ 	.short	0x000a
        /*0022*/ 	.short	0x0048
        /*0024*/ 	.byte	0x00, 0xf0, 0x11, 0x00


	//----- nvinfo : EIATTR_KPARAM_INFO
	.align		4
.L_162:
        /*0028*/ 	.byte	0x04, 0x17
        /*002a*/ 	.short	(.L_164 - .L_163)
.L_163:
        /*002c*/ 	.word	0x00000000
        /*0030*/ 	.short	0x0009
        /*0032*/ 	.short	0x0044
        /*0034*/ 	.byte	0x00, 0xf0, 0x11, 0x00


	//----- nvinfo : EIATTR_KPARAM_INFO
	.align		4
.L_164:
        /*0038*/ 	.byte	0x04, 0x17
        /*003a*/ 	.short	(.L_166 - .L_165)
.L_165:
        /*003c*/ 	.word	0x00000000
        /*0040*/ 	.short	0x0008
        /*0042*/ 	.short	0x0040
        /*0044*/ 	.byte	0x00, 0xf0, 0x11, 0x00


	//----- nvinfo : EIATTR_KPARAM_INFO
	.align		4
.L_166:
        /*0048*/ 	.byte	0x04, 0x17
        /*004a*/ 	.short	(.L_168 - .L_167)
.L_167:
        /*004c*/ 	.word	0x00000000
        /*0050*/ 	.short	0x0007
        /*0052*/ 	.short	0x0038
        /*0054*/ 	.byte	0x00, 0xf5, 0x21, 0x00


	//----- nvinfo : EIATTR_KPARAM_INFO
	.align		4
.L_168:
        /*0058*/ 	.byte	0x04, 0x17
        /*005a*/ 	.short	(.L_170 - .L_169)
.L_169:
        /*005c*/ 	.word	0x00000000
        /*0060*/ 	.short	0x0006
        /*0062*/ 	.short	0x0030
        /*0064*/ 	.byte	0x00, 0xf5, 0x21, 0x00


	//----- nvinfo : EIATTR_KPARAM_INFO
	.align		4
.L_170:
        /*0068*/ 	.byte	0x04, 0x17
        /*006a*/ 	.short	(.L_172 - .L_171)
.L_171:
        /*006c*/ 	.word	0x00000000
        /*0070*/ 	.short	0x0005
        /*0072*/ 	.short	0x0028
        /*0074*/ 	.byte	0x00, 0xf5, 0x21, 0x00


	//----- nvinfo : EIATTR_KPARAM_INFO
	.align		4
.L_172:
        /*0078*/ 	.byte	0x04, 0x17
        /*007a*/ 	.short	(.L_174 - .L_173)
.L_173:
        /*007c*/ 	.word	0x00000000
        /*0080*/ 	.short	0x0004
        /*0082*/ 	.short	0x0020
        /*0084*/ 	.byte	0x00, 0xf5, 0x21, 0x00


	//----- nvinfo : EIATTR_KPARAM_INFO
	.align		4
.L_174:
        /*0088*/ 	.byte	0x04, 0x17
        /*008a*/ 	.short	(.L_176 - .L_175)
.L_175:
        /*008c*/ 	.word	0x00000000
        /*0090*/ 	.short	0x0003
        /*0092*/ 	.short	0x0018
        /*0094*/ 	.byte	0x00, 0xf5, 0x21, 0x00


	//----- nvinfo : EIATTR_KPARAM_INFO
	.align		4
.L_176:
        /*0098*/ 	.byte	0x04, 0x17
        /*009a*/ 	.short	(.L_178 - .L_177)
.L_177:
        /*009c*/ 	.word	0x00000000
        /*00a0*/ 	.short	0x0002
        /*00a2*/ 	.short	0x0010
        /*00a4*/ 	.byte	0x00, 0xf5, 0x21, 0x00


	//----- nvinfo : EIATTR_KPARAM_INFO
	.align		4
.L_178:
        /*00a8*/ 	.byte	0x04, 0x17
        /*00aa*/ 	.short	(.L_180 - .L_179)
.L_179:
        /*00ac*/ 	.word	0x00000000
        /*00b0*/ 	.short	0x0001
        /*00b2*/ 	.short	0x0008
        /*00b4*/ 	.byte	0x00, 0xf5, 0x21, 0x00


	//----- nvinfo : EIATTR_KPARAM_INFO
	.align		4
.L_180:
        /*00b8*/ 	.byte	0x04, 0x17
        /*00ba*/ 	.short	(.L_182 - .L_181)
.L_181:
        /*00bc*/ 	.word	0x00000000
        /*00c0*/ 	.short	0x0000
        /*00c2*/ 	.short	0x0000
        /*00c4*/ 	.byte	0x00, 0xf5, 0x21, 0x00


	//----- nvinfo : EIATTR_SPARSE_MMA_MASK
	.align		4
.L_182:
        /*00c8*/ 	.byte	0x03, 0x50
        /*00ca*/ 	.short	0x0000


	//----- nvinfo : EIATTR_MAXREG_COUNT
	.align		4
        /*00cc*/ 	.byte	0x03, 0x1b
        /*00ce*/ 	.short	0x00a8


	//----- nvinfo : EIATTR_NUM_BARRIERS
	.align		4
        /*00d0*/ 	.byte	0x02, 0x4c
        /*00d2*/ 	.byte	0x01
	.zero		1


	//----- nvinfo : EIATTR_MERCURY_ISA_VERSION
	.align		4
        /*00d4*/ 	.byte	0x03, 0x5f
        /*00d6*/ 	.short	0x0101


	//----- nvinfo : EIATTR_COOP_GROUP_MASK_REGIDS
	.align		4
        /*00d8*/ 	.byte	0x04, 0x29
        /*00da*/ 	.short	(.L_184 - .L_183)


	//   ....[0]....
.L_183:
        /*00dc*/ 	.word	0xffffffff


	//   ....[1]....
        /*00e0*/ 	.word	0x05000006


	//   ....[2]....
        /*00e4*/ 	.word	0xffffffff


	//   ....[3]....
        /*00e8*/ 	.word	0xffffffff


	//   ....[4]....
        /*00ec*/ 	.word	0xffffffff


	//   ....[5]....
        /*00f0*/ 	.word	0xffffffff


	//   ....[6]....
        /*00f4*/ 	.word	0xffffffff


	//   ....[7]....
        /*00f8*/ 	.word	0xffffffff


	//   ....[8]....
        /*00fc*/ 	.word	0xffffffff


	//   ....[9]....
        /*0100*/ 	.word	0xffffffff


	//   ....[10]....
        /*0104*/ 	.word	0xffffffff


	//   ....[11]....
        /*0108*/ 	.word	0xffffffff


	//   ....[12]....
        /*010c*/ 	.word	0xffffffff


	//   ....[13]....
        /*0110*/ 	.word	0xffffffff


	//   ....[14]....
        /*0114*/ 	.word	0xffffffff


	//   ....[15]....
        /*0118*/ 	.word	0xffffffff


	//   ....[16]....
        /*011c*/ 	.word	0xffffffff


	//   ....[17]....
        /*0120*/ 	.word	0xffffffff


	//   ....[18]....
        /*0124*/ 	.word	0xffffffff


	//   ....[19]....
        /*0128*/ 	.word	0xffffffff


	//   ....[20]....
        /*012c*/ 	.word	0xffffffff


	//   ....[21]....
        /*0130*/ 	.word	0xffffffff


	//   ....[22]....
        /*0134*/ 	.word	0xffffffff


	//   ....[23]....
        /*0138*/ 	.word	0xffffffff


	//   ....[24]....
        /*013c*/ 	.word	0xffffffff


	//   ....[25]....
        /*0140*/ 	.word	0xffffffff


	//   ....[26]....
        /*0144*/ 	.word	0xffffffff


	//   ....[27]....
        /*0148*/ 	.word	0xffffffff


	//   ....[28]....
        /*014c*/ 	.word	0xffffffff


	//   ....[29]....
        /*0150*/ 	.word	0xffffffff


	//   ....[30]....
        /*0154*/ 	.word	0xffffffff


	//   ....[31]....
        /*0158*/ 	.word	0xffffffff


	//   ....[32]....
        /*015c*/ 	.word	0xffffffff


	//   ....[33]....
        /*0160*/ 	.word	0xffffffff


	//   ....[34]....
        /*0164*/ 	.word	0xffffffff


	//   ....[35]....
        /*0168*/ 	.word	0xffffffff


	//   ....[36]....
        /*016c*/ 	.word	0xffffffff


	//   ....[37]....
        /*0170*/ 	.word	0xffffffff


	//   ....[38]....
        /*0174*/ 	.word	0xffffffff


	//   ....[39]....
        /*0178*/ 	.word	0xffffffff


	//   ....[40]....
        /*017c*/ 	.word	0xffffffff


	//   ....[41]....
        /*0180*/ 	.word	0xffffffff


	//   ....[42]....
        /*0184*/ 	.word	0xffffffff


	//   ....[43]....
        /*0188*/ 	.word	0xffffffff


	//   ....[44]....
        /*018c*/ 	.word	0xffffffff


	//   ....[45]....
        /*0190*/ 	.word	0xffffffff


	//   ....[46]....
        /*0194*/ 	.word	0xffffffff


	//   ....[47]....
        /*0198*/ 	.word	0xffffffff


	//   ....[48]....
        /*019c*/ 	.word	0xffffffff


	//   ....[49]....
        /*01a0*/ 	.word	0xffffffff


	//   ....[50]....
        /*01a4*/ 	.word	0xffffffff


	//   ....[51]....
        /*01a8*/ 	.word	0xffffffff


	//   ....[52]....
        /*01ac*/ 	.word	0xffffffff


	//   ....[53]....
        /*01b0*/ 	.word	0xffffffff


	//   ....[54]....
        /*01b4*/ 	.word	0xffffffff


	//   ....[55]....
        /*01b8*/ 	.word	0xffffffff


	//   ....[56]....
        /*01bc*/ 	.word	0xffffffff


	//   ....[57]....
        /*01c0*/ 	.word	0xffffffff


	//   ....[58]....
        /*01c4*/ 	.word	0xffffffff


	//   ....[59]....
        /*01c8*/ 	.word	0xffffffff


	//   ....[60]....
        /*01cc*/ 	.word	0xffffffff


	//   ....[61]....
        /*01d0*/ 	.word	0xffffffff


	//   ....[62]....
        /*01d4*/ 	.word	0xffffffff


	//   ....[63]....
        /*01d8*/ 	.word	0xffffffff


	//   ....[64]....
        /*01dc*/ 	.word	0xffffffff


	//   ....[65]....
        /*01e0*/ 	.word	0xffffffff


	//   ....[66]....
        /*01e4*/ 	.word	0xffffffff


	//   ....[67]....
        /*01e8*/ 	.word	0xffffffff


	//   ....[68]....
        /*01ec*/ 	.word	0xffffffff


	//   ....[69]....
        /*01f0*/ 	.word	0xffffffff


	//   ....[70]....
        /*01f4*/ 	.word	0xffffffff


	//   ....[71]....
        /*01f8*/ 	.word	0xffffffff


	//   ....[72]....
        /*01fc*/ 	.word	0xffffffff


	//   ....[73]....
        /*0200*/ 	.word	0xffffffff


	//   ....[74]....
        /*0204*/ 	.word	0xffffffff


	//   ....[75]....
        /*0208*/ 	.word	0xffffffff


	//   ....[76]....
        /*020c*/ 	.word	0xffffffff


	//   ....[77]....
        /*0210*/ 	.word	0xffffffff


	//   ....[78]....
        /*0214*/ 	.word	0xffffffff


	//   ....[79]....
        /*0218*/ 	.word	0xffffffff


	//   ....[80]....
        /*021c*/ 	.word	0xffffffff


	//   ....[81]....
        /*0220*/ 	.word	0xffffffff


	//   ....[82]....
        /*0224*/ 	.word	0xffffffff


	//   ....[83]....
        /*0228*/ 	.word	0xffffffff


	//   ....[84]....
        /*022c*/ 	.word	0xffffffff


	//   ....[85]....
        /*0230*/ 	.word	0xffffffff


	//   ....[86]....
        /*0234*/ 	.word	0xffffffff


	//   ....[87]....
        /*0238*/ 	.word	0xffffffff


	//   ....[88]....
        /*023c*/ 	.word	0xffffffff


	//   ....[89]....
        /*0240*/ 	.word	0xffffffff


	//   ....[90]....
        /*0244*/ 	.word	0xffffffff


	//   ....[91]....
        /*0248*/ 	.word	0xffffffff


	//   ....[92]....
        /*024c*/ 	.word	0xffffffff


	//   ....[93]....
        /*0250*/ 	.word	0xffffffff


	//   ....[94]....
        /*0254*/ 	.word	0xffffffff


	//   ....[95]....
        /*0258*/ 	.word	0xffffffff


	//   ....[96]....
        /*025c*/ 	.word	0xffffffff


	//   ....[97]....
        /*0260*/ 	.word	0xffffffff


	//   ....[98]....
        /*0264*/ 	.word	0xffffffff


	//   ....[99]....
        /*0268*/ 	.word	0xffffffff


	//   ....[100]....
        /*026c*/ 	.word	0xffffffff


	//   ....[101]....
        /*0270*/ 	.word	0xffffffff


	//   ....[102]....
        /*0274*/ 	.word	0xffffffff


	//   ....[103]....
        /*0278*/ 	.word	0xffffffff


	//   ....[104]....
        /*027c*/ 	.word	0xffffffff


	//   ....[105]....
        /*0280*/ 	.word	0xffffffff


	//   ....[106]....
        /*0284*/ 	.word	0xffffffff


	//   ....[107]....
        /*0288*/ 	.word	0xffffffff


	//   ....[108]....
        /*028c*/ 	.word	0xffffffff


	//   ....[109]....
        /*0290*/ 	.word	0xffffffff


	//   ....[110]....
        /*0294*/ 	.word	0xffffffff


	//   ....[111]....
        /*0298*/ 	.word	0xffffffff


	//   ....[112]....
        /*029c*/ 	.word	0xffffffff


	//   ....[113]....
        /*02a0*/ 	.word	0xffffffff


	//   ....[114]....
        /*02a4*/ 	.word	0xffffffff


	//   ....[115]....
        /*02a8*/ 	.word	0xffffffff


	//   ....[116]....
        /*02ac*/ 	.word	0xffffffff


	//   ....[117]....
        /*02b0*/ 	.word	0xffffffff


	//   ....[118]....
        /*02b4*/ 	.word	0xffffffff


	//   ....[119]....
        /*02b8*/ 	.word	0xffffffff


	//   ....[120]....
        /*02bc*/ 	.word	0xffffffff


	//   ....[121]....
        /*02c0*/ 	.word	0xffffffff


	//   ....[122]....
        /*02c4*/ 	.word	0xffffffff


	//   ....[123]....
        /*02c8*/ 	.word	0xffffffff


	//   ....[124]....
        /*02cc*/ 	.word	0xffffffff


	//   ....[125]....
        /*02d0*/ 	.word	0xffffffff


	//   ....[126]....
        /*02d4*/ 	.word	0xffffffff


	//   ....[127]....
        /*02d8*/ 	.word	0xffffffff


	//   ....[128]....
        /*02dc*/ 	.word	0xffffffff


	//   ....[129]....
        /*02e0*/ 	.word	0xffffffff


	//   ....[130]....
        /*02e4*/ 	.word	0xffffffff


	//   ....[131]....
        /*02e8*/ 	.word	0xffffffff


	//   ....[132]....
        /*02ec*/ 	.word	0xffffffff


	//   ....[133]....
        /*02f0*/ 	.word	0xffffffff


	//   ....[134]....
        /*02f4*/ 	.word	0xffffffff


	//   ....[135]....
        /*02f8*/ 	.word	0xffffffff


	//   ....[136]....
        /*02fc*/ 	.word	0xffffffff


	//   ....[137]....
        /*0300*/ 	.word	0xffffffff


	//   ....[138]....
        /*0304*/ 	.word	0xffffffff


	//   ....[139]....
        /*0308*/ 	.word	0xffffffff


	//   ....[140]....
        /*030c*/ 	.word	0xffffffff


	//   ....[141]....
        /*0310*/ 	.word	0xffffffff


	//   ....[142]....
        /*0314*/ 	.word	0xffffffff


	//   ....[143]....
        /*0318*/ 	.word	0xffffffff


	//   ....[144]....
        /*031c*/ 	.word	0xffffffff


	//   ....[145]....
        /*0320*/ 	.word	0xffffffff


	//   ....[146]....
        /*0324*/ 	.word	0xffffffff


	//   ....[147]....
        /*0328*/ 	.word	0xffffffff


	//   ....[148]....
        /*032c*/ 	.word	0xffffffff


	//   ....[149]....
        /*0330*/ 	.word	0xffffffff


	//   ....[150]....
        /*0334*/ 	.word	0xffffffff


	//   ....[151]....
        /*0338*/ 	.word	0xffffffff


	//   ....[152]....
        /*033c*/ 	.word	0xffffffff


	//   ....[153]....
        /*0340*/ 	.word	0xffffffff


	//   ....[154]....
        /*0344*/ 	.word	0xffffffff


	//   ....[155]....
        /*0348*/ 	.word	0xffffffff


	//   ....[156]....
        /*034c*/ 	.word	0xffffffff


	//   ....[157]....
        /*0350*/ 	.word	0xffffffff


	//   ....[158]....
        /*0354*/ 	.word	0xffffffff


	//   ....[159]....
        /*0358*/ 	.word	0xffffffff


	//   ....[160]....
        /*035c*/ 	.word	0x05000006


	//   ....[161]....
        /*0360*/ 	.word	0xffffffff


	//   ....[162]....
        /*0364*/ 	.word	0xffffffff


	//   ....[163]....
        /*0368*/ 	.word	0xffffffff


	//   ....[164]....
        /*036c*/ 	.word	0xffffffff


	//   ....[165]....
        /*0370*/ 	.word	0xffffffff


	//   ....[166]....
        /*0374*/ 	.word	0xffffffff


	//   ....[167]....
        /*0378*/ 	.word	0xffffffff


	//   ....[168]....
        /*037c*/ 	.word	0xffffffff


	//   ....[169]....
        /*0380*/ 	.word	0xffffffff


	//   ....[170]....
        /*0384*/ 	.word	0xffffffff


	//   ....[171]....
        /*0388*/ 	.word	0xffffffff


	//   ....[172]....
        /*038c*/ 	.word	0xffffffff


	//   ....[173]....
        /*0390*/ 	.word	0xffffffff


	//   ....[174]....
        /*0394*/ 	.word	0xffffffff


	//   ....[175]....
        /*0398*/ 	.word	0xffffffff


	//   ....[176]....
        /*039c*/ 	.word	0xffffffff


	//   ....[177]....
        /*03a0*/ 	.word	0xffffffff


	//   ....[178]....
        /*03a4*/ 	.word	0xffffffff


	//   ....[179]....
        /*03a8*/ 	.word	0xffffffff


	//   ....[180]....
        /*03ac*/ 	.word	0xffffffff


	//   ....[181]....
        /*03b0*/ 	.word	0xffffffff


	//   ....[182]....
        /*03b4*/ 	.word	0xffffffff


	//   ....[183]....
        /*03b8*/ 	.word	0xffffffff


	//   ....[184]....
        /*03bc*/ 	.word	0xffffffff


	//   ....[185]....
        /*03c0*/ 	.word	0xffffffff


	//   ....[186]....
        /*03c4*/ 	.word	0xffffffff


	//   ....[187]....
        /*03c8*/ 	.word	0xffffffff


	//   ....[188]....
        /*03cc*/ 	.word	0xffffffff


	//   ....[189]....
        /*03d0*/ 	.word	0xffffffff


	//   ....[190]....
        /*03d4*/ 	.word	0xffffffff


	//   ....[191]....
        /*03d8*/ 	.word	0xffffffff


	//   ....[192]....
        /*03dc*/ 	.word	0xffffffff


	//   ....[193]....
        /*03e0*/ 	.word	0xffffffff


	//   ....[194]....
        /*03e4*/ 	.word	0xffffffff


	//   ....[195]....
        /*03e8*/ 	.word	0xffffffff


	//   ....[196]....
        /*03ec*/ 	.word	0xffffffff


	//   ....[197]....
        /*03f0*/ 	.word	0xffffffff


	//   ....[198]....
        /*03f4*/ 	.word	0xffffffff


	//   ....[199]....
        /*03f8*/ 	.word	0xffffffff


	//   ....[200]....
        /*03fc*/ 	.word	0xffffffff


	//   ....[201]....
        /*0400*/ 	.word	0xffffffff


	//   ....[202]....
        /*0404*/ 	.word	0xffffffff


	//   ....[203]....
        /*0408*/ 	.word	0xffffffff


	//   ....[204]....
        /*040c*/ 	.word	0xffffffff


	//   ....[205]....
        /*0410*/ 	.word	0xffffffff


	//   ....[206]....
        /*0414*/ 	.word	0xffffffff


	//   ....[207]....
        /*0418*/ 	.word	0xffffffff


	//   ....[208]....
        /*041c*/ 	.word	0xffffffff


	//   ....[209]....
        /*0420*/ 	.word	0xffffffff


	//   ....[210]....
        /*0424*/ 	.word	0xffffffff


	//   ....[211]....
        /*0428*/ 	.word	0xffffffff


	//   ....[212]....
        /*042c*/ 	.word	0xffffffff


	//   ....[213]....
        /*0430*/ 	.word	0xffffffff


	//   ....[214]....
        /*0434*/ 	.word	0xffffffff


	//   ....[215]....
        /*0438*/ 	.word	0xffffffff


	//   ....[216]....
        /*043c*/ 	.word	0xffffffff


	//   ....[217]....
        /*0440*/ 	.word	0xffffffff


	//   ....[218]....
        /*0444*/ 	.word	0xffffffff


	//   ....[219]....
        /*0448*/ 	.word	0xffffffff


	//   ....[220]....
        /*044c*/ 	.word	0xffffffff


	//   ....[221]....
        /*0450*/ 	.word	0xffffffff


	//   ....[222]....
        /*0454*/ 	.word	0xffffffff


	//   ....[223]....
        /*0458*/ 	.word	0xffffffff


	//   ....[224]....
        /*045c*/ 	.word	0xffffffff


	//   ....[225]....
        /*0460*/ 	.word	0xffffffff


	//   ....[226]....
        /*0464*/ 	.word	0xffffffff


	//   ....[227]....
        /*0468*/ 	.word	0xffffffff


	//   ....[228]....
        /*046c*/ 	.word	0xffffffff


	//   ....[229]....
        /*0470*/ 	.word	0x0500002f


	//   ....[230]....
        /*0474*/ 	.word	0x0500002f


	//   ....[231]....
        /*0478*/ 	.word	0x0500002f


	//   ....[232]....
        /*047c*/ 	.word	0x0500002f


	//   ....[233]....
        /*0480*/ 	.word	0x0500002f


	//----- nvinfo : EIATTR_COOP_GROUP_INSTR_OFFSETS
	.align		4
.L_184:
        /*0484*/ 	.byte	0x04, 0x28
        /*0486*/ 	.short	(.L_186 - .L_185)


	//   ....[0]....
.L_185:
        /*0488*/ 	.word	0x00000e40


	//   ....[1]....
        /*048c*/ 	.word	0x00001890


	//   ....[2]....
        /*0490*/ 	.word	0x00002ad0


	//   ....[3]....
        /*0494*/ 	.word	0x00002af0


	//   ....[4]....
        /*0498*/ 	.word	0x00002b10


	//   ....[5]....
        /*049c*/ 	.word	0x00002b30


	//   ....[6]....
        /*04a0*/ 	.word	0x00002b50


	//   ....[7]....
        /*04a4*/ 	.word	0x00003000


	//   ....[8]....
        /*04a8*/ 	.word	0x00003010


	//   ....[9]....
        /*04ac*/ 	.word	0x00003030


	//   ....[10]....
        /*04b0*/ 	.word	0x00003050


	//   ....[11]....
        /*04b4*/ 	.word	0x000030a0


	//   ....[12]....
        /*04b8*/ 	.word	0x000030d0


	//   ....[13]....
        /*04bc*/ 	.word	0x00003120


	//   ....[14]....
        /*04c0*/ 	.word	0x00003160


	//   ....[15]....
        /*04c4*/ 	.word	0x00003250


	//   ....[16]....
        /*04c8*/ 	.word	0x00003280


	//   ....[17]....
        /*04cc*/ 	.word	0x00003290


	//   ....[18]....
        /*04d0*/ 	.word	0x000032b0


	//   ....[19]....
        /*04d4*/ 	.word	0x000032f0


	//   ....[20]....
        /*04d8*/ 	.word	0x00003320


	//   ....[21]....
        /*04dc*/ 	.word	0x00003360


	//   ....[22]....
        /*04e0*/ 	.word	0x00003380


	//   ....[23]....
        /*04e4*/ 	.word	0x000033a0


	//   ....[24]....
        /*04e8*/ 	.word	0x00003490


	//   ....[25]....
        /*04ec*/ 	.word	0x000034c0


	//   ....[26]....
        /*04f0*/ 	.word	0x000034d0


	//   ....[27]....
        /*04f4*/ 	.word	0x000034f0


	//   ....[28]....
        /*04f8*/ 	.word	0x00003530


	//   ....[29]....
        /*04fc*/ 	.word	0x00003560


	//   ....[30]....
        /*0500*/ 	.word	0x000035a0


	//   ....[31]....
        /*0504*/ 	.word	0x000035c0


	//   ....[32]....
        /*0508*/ 	.word	0x000035e0


	//   ....[33]....
        /*050c*/ 	.word	0x000036d0


	//   ....[34]....
        /*0510*/ 	.word	0x00003700


	//   ....[35]....
        /*0514*/ 	.word	0x00003710


	//   ....[36]....
        /*0518*/ 	.word	0x00003730


	//   ....[37]....
        /*051c*/ 	.word	0x00003770


	//   ....[38]....
        /*0520*/ 	.word	0x000037a0


	//   ....[39]....
        /*0524*/ 	.word	0x000037e0


	//   ....[40]....
        /*0528*/ 	.word	0x00003800


	//   ....[41]....
        /*052c*/ 	.word	0x00003820


	//   ....[42]....
        /*0530*/ 	.word	0x00003930


	//   ....[43]....
        /*0534*/ 	.word	0x00003960


	//   ....[44]....
        /*0538*/ 	.word	0x00003970


	//   ....[45]....
        /*053c*/ 	.word	0x00003990


	//   ....[46]....
        /*0540*/ 	.word	0x000039d0


	//   ....[47]....
        /*0544*/ 	.word	0x00003a00


	//   ....[48]....
        /*0548*/ 	.word	0x00003a40


	//   ....[49]....
        /*054c*/ 	.word	0x00003a60


	//   ....[50]....
        /*0550*/ 	.word	0x00003a80


	//   ....[51]....
        /*0554*/ 	.word	0x00003b90


	//   ....[52]....
        /*0558*/ 	.word	0x00003bc0


	//   ....[53]....
        /*055c*/ 	.word	0x00003bd0


	//   ....[54]....
        /*0560*/ 	.word	0x00003bf0


	//   ....[55]....
        /*0564*/ 	.word	0x00003c30


	//   ....[56]....
        /*0568*/ 	.word	0x00003c60


	//   ....[57]....
        /*056c*/ 	.word	0x00003ca0


	//   ....[58]....
        /*0570*/ 	.word	0x00003cc0


	//   ....[59]....
        /*0574*/ 	.word	0x00003ce0


	//   ....[60]....
        /*0578*/ 	.word	0x00003df0


	//   ....[61]....
        /*057c*/ 	.word	0x00003e20


	//   ....[62]....
        /*0580*/ 	.word	0x00003e30


	//   ....[63]....
        /*0584*/ 	.word	0x00003e50


	//   ....[64]....
        /*0588*/ 	.word	0x00003e90


	//   ....[65]....
        /*058c*/ 	.word	0x00003ec0


	//   ....[66]....
        /*0590*/ 	.word	0x00003f00


	//   ....[67]....
        /*0594*/ 	.word	0x00003f20


	//   ....[68]....
        /*0598*/ 	.word	0x00003f40


	//   ....[69]....
        /*059c*/ 	.word	0x00004050


	//   ....[70]....
        /*05a0*/ 	.word	0x00004080


	//   ....[71]....
        /*05a4*/ 	.word	0x00004090


	//   ....[72]....
        /*05a8*/ 	.word	0x000040b0


	//   ....[73]....
        /*05ac*/ 	.word	0x000040f0


	//   ....[74]....
        /*05b0*/ 	.word	0x00004120


	//   ....[75]....
        /*05b4*/ 	.word	0x00004160


	//   ....[76]....
        /*05b8*/ 	.word	0x00004180


	//   ....[77]....
        /*05bc*/ 	.word	0x000041a0


	//   ....[78]....
        /*05c0*/ 	.word	0x000042b0


	//   ....[79]....
        /*05c4*/ 	.word	0x00004300


	//   ....[80]....
        /*05c8*/ 	.word	0x00004310


	//   ....[81]....
        /*05cc*/ 	.word	0x00004330


	//   ....[82]....
        /*05d0*/ 	.word	0x00004370


	//   ....[83]....
        /*05d4*/ 	.word	0x000043a0


	//   ....[84]....
        /*05d8*/ 	.word	0x000043e0


	//   ....[85]....
        /*05dc*/ 	.word	0x00004400


	//   ....[86]....
        /*05e0*/ 	.word	0x00004420


	//   ....[87]....
        /*05e4*/ 	.word	0x00004510


	//   ....[88]....
        /*05e8*/ 	.word	0x00004560


	//   ....[89]....
        /*05ec*/ 	.word	0x00004570


	//   ....[90]....
        /*05f0*/ 	.word	0x000045a0


	//   ....[91]....
        /*05f4*/ 	.word	0x000045c0


	//   ....[92]....
        /*05f8*/ 	.word	0x00004610


	//   ....[93]....
        /*05fc*/ 	.word	0x00004630


	//   ....[94]....
        /*0600*/ 	.word	0x00004670


	//   ....[95]....
        /*0604*/ 	.word	0x00004690


	//   ....[96]....
        /*0608*/ 	.word	0x00004770


	//   ....[97]....
        /*060c*/ 	.word	0x000047c0


	//   ....[98]....
        /*0610*/ 	.word	0x000047d0


	//   ....[99]....
        /*0614*/ 	.word	0x00004820


	//   ....[100]....
        /*0618*/ 	.word	0x00004850


	//   ....[101]....
        /*061c*/ 	.word	0x00004880


	//   ....[102]....
        /*0620*/ 	.word	0x000048b0


	//   ....[103]....
        /*0624*/ 	.word	0x000048e0


	//   ....[104]....
        /*0628*/ 	.word	0x00004910


	//   ....[105]....
        /*062c*/ 	.word	0x000049d0


	//   ....[106]....
        /*0630*/ 	.word	0x00004a20


	//   ....[107]....
        /*0634*/ 	.word	0x00004a30


	//   ....[108]....
        /*0638*/ 	.word	0x00004a80


	//   ....[109]....
        /*063c*/ 	.word	0x00004ab0


	//   ....[110]....
        /*0640*/ 	.word	0x00004ae0


	//   ....[111]....
        /*0644*/ 	.word	0x00004b10


	//   ....[112]....
        /*0648*/ 	.word	0x00004b40


	//   ....[113]....
        /*064c*/ 	.word	0x00004b70


	//   ....[114]....
        /*0650*/ 	.word	0x00004c60


	//   ....[115]....
        /*0654*/ 	.word	0x00004c80


	//   ....[116]....
        /*0658*/ 	.word	0x00004c90


	//   ....[117]....
        /*065c*/ 	.word	0x00004ce0


	//   ....[118]....
        /*0660*/ 	.word	0x00004d10


	//   ....[119]....
        /*0664*/ 	.word	0x00004d40


	//   ....[120]....
        /*0668*/ 	.word	0x00004d70


	//   ....[121]....
        /*066c*/ 	.word	0x00004da0


	//   ....[122]....
        /*0670*/ 	.word	0x00004dd0


	//   ....[123]....
        /*0674*/ 	.word	0x00004ec0


	//   ....[124]....
        /*0678*/ 	.word	0x00004f00


	//   ....[125]....
        /*067c*/ 	.word	0x00004f10


	//   ....[126]....
        /*0680*/ 	.word	0x00004f60


	//   ....[127]....
        /*0684*/ 	.word	0x00004f90


	//   ....[128]....
        /*0688*/ 	.word	0x00004fc0


	//   ....[129]....
        /*068c*/ 	.word	0x00004ff0


	//   ....[130]....
        /*0690*/ 	.word	0x00005020


	//   ....[131]....
        /*0694*/ 	.word	0x00005050


	//   ....[132]....
        /*0698*/ 	.word	0x00005140


	//   ....[133]....
        /*069c*/ 	.word	0x00005170


	//   ....[134]....
        /*06a0*/ 	.word	0x00005180


	//   ....[135]....
        /*06a4*/ 	.word	0x000051d0


	//   ....[136]....
        /*06a8*/ 	.word	0x00005200


	//   ....[137]....
        /*06ac*/ 	.word	0x00005230


	//   ....[138]....
        /*06b0*/ 	.word	0x00005260


	//   ....[139]....
        /*06b4*/ 	.word	0x00005290


	//   ....[140]....
        /*06b8*/ 	.word	0x000052c0


	//   ....[141]....
        /*06bc*/ 	.word	0x000053e0


	//   ....[142]....
        /*06c0*/ 	.word	0x000053f0


	//   ....[143]....
        /*06c4*/ 	.word	0x00005440


	//   ....[144]....
        /*06c8*/ 	.word	0x00005470


	//   ....[145]....
        /*06cc*/ 	.word	0x000054a0


	//   ....[146]....
        /*06d0*/ 	.word	0x000054d0


	//   ....[147]....
        /*06d4*/ 	.word	0x00005500


	//   ....[148]....
        /*06d8*/ 	.word	0x00005530


	//   ....[149]....
        /*06dc*/ 	.word	0x00005560


	//   ....[150]....
        /*06e0*/ 	.word	0x00005600


	//   ....[151]....
        /*06e4*/ 	.word	0x00005620


	//   ....[152]....
        /*06e8*/ 	.word	0x00005630


	//   ....[153]....
        /*06ec*/ 	.word	0x00005680


	//   ....[154]....
        /*06f0*/ 	.word	0x000056b0


	//   ....[155]....
        /*06f4*/ 	.word	0x000056e0


	//   ....[156]....
        /*06f8*/ 	.word	0x00005710


	//   ....[157]....
        /*06fc*/ 	.word	0x00005740


	//   ....[158]....
        /*0700*/ 	.word	0x00005770


	//   ....[159]....
        /*0704*/ 	.word	0x000058a0


	//   ....[160]....
        /*0708*/ 	.word	0x00005d40


	//   ....[161]....
        /*070c*/ 	.word	0x00006070


	//   ....[162]....
        /*0710*/ 	.word	0x00006130


	//   ....[163]....
        /*0714*/ 	.word	0x000061f0


	//   ....[164]....
        /*0718*/ 	.word	0x000062b0


	//   ....[165]....
        /*071c*/ 	.word	0x00006370


	//   ....[166]....
        /*0720*/ 	.word	0x00006430


	//   ....[167]....
        /*0724*/ 	.word	0x000064f0


	//   ....[168]....
        /*0728*/ 	.word	0x000065b0


	//   ....[169]....
        /*072c*/ 	.word	0x00006670


	//   ....[170]....
        /*0730*/ 	.word	0x00006730


	//   ....[171]....
        /*0734*/ 	.word	0x000067f0


	//   ....[172]....
        /*0738*/ 	.word	0x000068b0


	//   ....[173]....
        /*073c*/ 	.word	0x00006970


	//   ....[174]....
        /*0740*/ 	.word	0x00006a30


	//   ....[175]....
        /*0744*/ 	.word	0x00006af0


	//   ....[176]....
        /*0748*/ 	.word	0x00006bb0


	//   ....[177]....
        /*074c*/ 	.word	0x00006c70


	//   ....[178]....
        /*0750*/ 	.word	0x00006e60


	//   ....[179]....
        /*0754*/ 	.word	0x00006f90


	//   ....[180]....
        /*0758*/ 	.word	0x000070c0


	//   ....[181]....
        /*075c*/ 	.word	0x000071f0


	//   ....[182]....
        /*0760*/ 	.word	0x00007320


	//   ....[183]....
        /*0764*/ 	.word	0x00007450


	//   ....[184]....
        /*0768*/ 	.word	0x00007580


	//   ....[185]....
        /*076c*/ 	.word	0x000076b0


	//   ....[186]....
        /*0770*/ 	.word	0x000077e0


	//   ....[187]....
        /*0774*/ 	.word	0x00007910


	//   ....[188]....
        /*0778*/ 	.word	0x00007a40


	//   ....[189]....
        /*077c*/ 	.word	0x00007b60


	//   ....[190]....
        /*0780*/ 	.word	0x00007c70


	//   ....[191]....
        /*0784*/ 	.word	0x00007d80


	//   ....[192]....
        /*0788*/ 	.word	0x00007e90


	//   ....[193]....
        /*078c*/ 	.word	0x00007fa0


	//   ....[194]....
        /*0790*/ 	.word	0x000080b0


	//   ....[195]....
        /*0794*/ 	.word	0x00008eb0


	//   ....[196]....
        /*0798*/ 	.word	0x00008f40


	//   ....[197]....
        /*079c*/ 	.word	0x00008fc0


	//   ....[198]....
        /*07a0*/ 	.word	0x00009050


	//   ....[199]....
        /*07a4*/ 	.word	0x000090d0


	//   ....[200]....
        /*07a8*/ 	.word	0x00009160


	//   ....[201]....
        /*07ac*/ 	.word	0x000091e0


	//   ....[202]....
        /*07b0*/ 	.word	0x00009270


	//   ....[203]....
        /*07b4*/ 	.word	0x000092f0


	//   ....[204]....
        /*07b8*/ 	.word	0x00009380


	//   ....[205]....
        /*07bc*/ 	.word	0x00009400


	//   ....[206]....
        /*07c0*/ 	.word	0x00009490


	//   ....[207]....
        /*07c4*/ 	.word	0x00009510


	//   ....[208]....
        /*07c8*/ 	.word	0x000095a0


	//   ....[209]....
        /*07cc*/ 	.word	0x00009620


	//   ....[210]....
        /*07d0*/ 	.word	0x000096b0


	//   ....[211]....
        /*07d4*/ 	.word	0x00009730


	//   ....[212]....
        /*07d8*/ 	.word	0x00009890


	//   ....[213]....
        /*07dc*/ 	.word	0x00009960


	//   ....[214]....
        /*07e0*/ 	.word	0x00009a10


	//   ....[215]....
        /*07e4*/ 	.word	0x00009ad0


	//   ....[216]....
        /*07e8*/ 	.word	0x00009b80


	//   ....[217]....
        /*07ec*/ 	.word	0x00009c40


	//   ....[218]....
        /*07f0*/ 	.word	0x00009cf0


	//   ....[219]....
        /*07f4*/ 	.word	0x00009db0


	//   ....[220]....
        /*07f8*/ 	.word	0x00009e60


	//   ....[221]....
        /*07fc*/ 	.word	0x00009f20


	//   ....[222]....
        /*0800*/ 	.word	0x00009fd0


	//   ....[223]....
        /*0804*/ 	.word	0x0000a090


	//   ....[224]....
        /*0808*/ 	.word	0x0000a140


	//   ....[225]....
        /*080c*/ 	.word	0x0000a200


	//   ....[226]....
        /*0810*/ 	.word	0x0000a2a0


	//   ....[227]....
        /*0814*/ 	.word	0x0000a360


	//   ....[228]....
        /*0818*/ 	.word	0x0000a400


	//   ....[229]....
        /*081c*/ 	.word	0x0000a470


	//   ....[230]....
        /*0820*/ 	.word	0x0000a4e0


	//   ....[231]....
        /*0824*/ 	.word	0x0000a550


	//   ....[232]....
        /*0828*/ 	.word	0x0000a5c0


	//   ....[233]....
        /*082c*/ 	.word	0x0000a630


	//----- nvinfo : EIATTR_VRC_CTA_INIT_COUNT
	.align		4
.L_186:
        /*0830*/ 	.byte	0x02, 0x4a
	.zero		1
	.zero		1


	//----- nvinfo : EIATTR_EXIT_INSTR_OFFSETS
	.align		4
        /*0834*/ 	.byte	0x04, 0x1c
        /*0836*/ 	.short	(.L_188 - .L_187)


	//   ....[0]....
.L_187:
        /*0838*/ 	.word	0x00002570


	//   ....[1]....
        /*083c*/ 	.word	0x000028d0


	//   ....[2]....
        /*0840*/ 	.word	0x000028f0


	//   ....[3]....
        /*0844*/ 	.word	0x00009740


	//   ....[4]....
        /*0848*/ 	.word	0x0000a410


	//----- nvinfo : EIATTR_MAX_THREADS
	.align		4
.L_188:
        /*084c*/ 	.byte	0x04, 0x05
        /*084e*/ 	.short	(.L_190 - .L_189)
.L_189:
        /*0850*/ 	.word	0x00000180
        /*0854*/ 	.word	0x00000001
        /*0858*/ 	.word	0x00000001


	//----- nvinfo : EIATTR_CRS_STACK_SIZE
	.align		4
.L_190:
        /*085c*/ 	.byte	0x04, 0x1e
        /*085e*/ 	.short	(.L_192 - .L_191)
.L_191:
        /*0860*/ 	.word	0x00000000


	//----- nvinfo : EIATTR_CBANK_PARAM_SIZE
	.align		4
.L_192:
        /*0864*/ 	.byte	0x03, 0x19
        /*0866*/ 	.short	0x004d


	//----- nvinfo : EIATTR_PARAM_CBANK
	.align		4
        /*0868*/ 	.byte	0x04, 0x0a
        /*086a*/ 	.short	(.L_194 - .L_193)
	.align		4
.L_193:
        /*086c*/ 	.word	index@(.nv.constant0._ZN3cub18CUB_300001_SM_10006detail10radix_sort29DeviceRadixSortOnesweepKernelINS1_5radix10policy_hubIiiyE10Policy1000ELNS0_9SortOrderE0EiiyiiNS1_21identity_decomposer_tEEEvPT5_SB_PT3_PKSC_PT1_PKSG_PT2_PKSK_T4_iiT6_)
        /*0870*/ 	.short	0x0380
        /*0872*/ 	.short	0x004d


	//----- nvinfo : EIATTR_SW_WAR
	.align		4
.L_194:
        /*0874*/ 	.byte	0x04, 0x36
        /*0876*/ 	.short	(.L_196 - .L_195)
.L_195:
        /*0878*/ 	.word	0x00000008
.L_196:


//--------------------- .nv.info._ZN3cub18CUB_300001_SM_10006detail10radix_sort33DeviceRadixSortExclusiveSumKernelINS1_5radix10policy_hubIiiyE10Policy1000EyEEvPT0_ --------------------------
	.section	.nv.info._ZN3cub18CUB_300001_SM_10006detail10radix_sort33DeviceRadixSortExclusiveSumKernelINS1_5radix10policy_hubIiiyE10Policy1000EyEEvPT0_,"",@"SHT_CUDA_INFO"
	.sectionflags	@""
	.align	4


	//----- nvinfo : EIATTR_CUDA_API_VERSION
	.align		4
        /*0000*/ 	.byte	0x04, 0x37
        /*0002*/ 	.short	(.L_198 - .L_197)
.L_197:
        /*0004*/ 	.word	0x00000082


	//----- nvinfo : EIATTR_KPARAM_INFO
	.align		4
.L_198:
        /*0008*/ 	.byte	0x04, 0x17
        /*000a*/ 	.short	(.L_200 - .L_199)
.L_199:
        /*000c*/ 	.word	0x00000000
        /*0010*/ 	.short	0x0000
        /*0012*/ 	.short	0x0000
        /*0014*/ 	.byte	0x00, 0xf5, 0x21, 0x00


	//----- nvinfo : EIATTR_SPARSE_MMA_MASK
	.align		4
.L_200:
        /*0018*/ 	.byte	0x03, 0x50
        /*001a*/ 	.short	0x0000


	//----- nvinfo : EIATTR_MAXREG_COUNT
	.align		4
        /*001c*/ 	.byte	0x03, 0x1b
        /*001e*/ 	.short	0x00ff


	//----- nvinfo : EIATTR_NUM_BARRIERS
	.align		4
        /*0020*/ 	.byte	0x02, 0x4c
        /*0022*/ 	.byte	0x01
	.zero		1


	//----- nvinfo : EIATTR_MERCURY_ISA_VERSION
	.align		4
        /*0024*/ 	.byte	0x03, 0x5f
        /*0026*/ 	.short	0x0101


	//----- nvinfo : EIATTR_COOP_GROUP_MASK_REGIDS
	.align		4
        /*0028*/ 	.byte	0x04, 0x29
        /*002a*/ 	.short	(.L_202 - .L_201)


	//   ....[0]....
.L_201:
        /*002c*/ 	.word	0xffffffff


	//   ....[1]....
        /*0030*/ 	.word	0xffffffff


	//   ....[2]....
        /*0034*/ 	.word	0xffffffff


	//   ....[3]....
        /*0038*/ 	.word	0xffffffff


	//   ....[4]....
        /*003c*/ 	.word	0xffffffff


	//   ....[5]....
        /*0040*/ 	.word	0xffffffff


	//   ....[6]....
        /*0044*/ 	.word	0xffffffff


	//   ....[7]....
        /*0048*/ 	.word	0xffffffff


	//   ....[8]....
        /*004c*/ 	.word	0xffffffff


	//   ....[9]....
        /*0050*/ 	.word	0xffffffff


	//   ....[10]....
        /*0054*/ 	.word	0x05000015


	//   ....[11]....
        /*0058*/ 	.word	0x05000015


	//   ....[12]....
        /*005c*/ 	.word	0x05000015


	//   ....[13]....
        /*0060*/ 	.word	0x05000015


	//   ....[14]....
        /*0064*/ 	.word	0x05000015


	//   ....[15]....
        /*0068*/ 	.word	0x05000015


	//   ....[16]....
        /*006c*/ 	.word	0x05000015


	//   ....[17]....
        /*0070*/ 	.word	0x05000015


	//   ....[18]....
        /*0074*/ 	.word	0x05000015


	//   ....[19]....
        /*0078*/ 	.word	0x05000015


	//----- nvinfo : EIATTR_COOP_GROUP_INSTR_OFFSETS
	.align		4
.L_202:
        /*007c*/ 	.byte	0x04, 0x28
        /*007e*/ 	.short	(.L_204 - .L_203)


	//   ....[0]....
.L_203:
        /*0080*/ 	.word	0x00000250


	//   ....[1]....
        /*0084*/ 	.word	0x00000260


	//   ....[2]....
        /*0088*/ 	.word	0x000002a0


	//   ....[3]....
        /*008c*/ 	.word	0x000002c0


	//   ....[4]....
        /*0090*/ 	.word	0x00000310


	//   ....[5]....
        /*0094*/ 	.word	0x00000320


	//   ....[6]....
        /*0098*/ 	.word	0x00000360


	//   ....[7]....
        /*009c*/ 	.word	0x00000380


	//   ....[8]....
        /*00a0*/ 	.word	0x000003d0


	//   ....[9]....
        /*00a4*/ 	.word	0x000003e0


	//   ....[10]....
        /*00a8*/ 	.word	0x00000660


	//   ....[11]....
        /*00ac*/ 	.word	0x000006b0


	//   ....[12]....
        /*00b0*/ 	.word	0x00000740


	//   ....[13]....
        /*00b4*/ 	.word	0x00000790


	//   ....[14]....
        /*00b8*/ 	.word	0x00000820


	//   ....[15]....
        /*00bc*/ 	.word	0x00000870


	//   ....[16]....
        /*00c0*/ 	.word	0x00000900


	//   ....[17]....
        /*00c4*/ 	.word	0x00000950


	//   ....[18]....
        /*00c8*/ 	.word	0x000009e0


	//   ....[19]....
        /*00cc*/ 	.word	0x00000a30


	//----- nvinfo : EIATTR_VRC_CTA_INIT_COUNT
	.align		4
.L_204:
        /*00d0*/ 	.byte	0x02, 0x4a
	.zero		1
	.zero		1


	//----- nvinfo : EIATTR_EXIT_INSTR_OFFSETS
	.align		4
        /*00d4*/ 	.byte	0x04, 0x1c
        /*00d6*/ 	.short	(.L_206 - .L_205)


	//   ....[0]....
.L_205:
        /*00d8*/ 	.word	0x000005d0


	//   ....[1]....
        /*00dc*/ 	.word	0x00000600


	//----- nvinfo : EIATTR_CRS_STACK_SIZE
	.align		4
.L_206:
        /*00e0*/ 	.byte	0x04, 0x1e
        /*00e2*/ 	.short	(.L_208 - .L_207)
.L_207:
        /*00e4*/ 	.word	0x00000000


	//----- nvinfo : EIATTR_CBANK_PARAM_SIZE
	.align		4
.L_208:
        /*00e8*/ 	.byte	0x03, 0x19
        /*00ea*/ 	.short	0x0008


	//----- nvinfo : EIATTR_PARAM_CBANK
	.align		4
        /*00ec*/ 	.byte	0x04, 0x0a
        /*00ee*/ 	.short	(.L_210 - .L_209)
	.align		4
.L_209:
        /*00f0*/ 	.word	index@(.nv.constant0._ZN3cub18CUB_300001_SM_10006detail10radix_sort33DeviceRadixSortExclusiveSumKernelINS1_5radix10policy_hubIiiyE10Policy1000EyEEvPT0_)
        /*00f4*/ 	.short	0x0380
        /*00f6*/ 	.short	0x0008


	//----- nvinfo : EIATTR_SW_WAR
	.align		4
.L_210:
        /*00f8*/ 	.byte	0x04, 0x36
        /*00fa*/ 	.short	(.L_212 - .L_211)
.L_211:
        /*00fc*/ 	.word	0x00000008
.L_212:


//--------------------- .nv.info._ZN3cub18CUB_300001_SM_10006detail10radix_sort30DeviceRadixSortHistogramKernelINS1_5radix10policy_hubIiiyE10Policy1000ELNS0_9SortOrderE0EiyNS1_21identity_decomposer_tEEEvPT2_PKT1_SA_iiT3_ --------------------------
	.section	.nv.info._ZN3cub18CUB_300001_SM_10006detail10radix_sort30DeviceRadixSortHistogramKernelINS1_5radix10policy_hubIiiyE10Policy1000ELNS0_9SortOrderE0EiyNS1_21identity_decomposer_tEEEvPT2_PKT1_SA_iiT3_,"",@"SHT_CUDA_INFO"
	.sectionflags	@""
	.align	4


	//----- nvinfo : EIATTR_CUDA_API_VERSION
	.align		4
        /*0000*/ 	.byte	0x04, 0x37
        /*0002*/ 	.short	(.L_214 - .L_213)
.L_213:
        /*0004*/ 	.word	0x00000082


	//----- nvinfo : EIATTR_KPARAM_INFO
	.align		4
.L_214:
        /*0008*/ 	.byte	0x04, 0x17
        /*000a*/ 	.short	(.L_216 - .L_215)
.L_215:
        /*000c*/ 	.word	0x00000000
        /*0010*/ 	.short	0x0005
        /*0012*/ 	.short	0x0020
        /*0014*/ 	.byte	0x00, 0xf0, 0x05, 0x00


	//----- nvinfo : EIATTR_KPARAM_INFO
	.align		4
.L_216:
        /*0018*/ 	.byte	0x04, 0x17
        /*001a*/ 	.short	(.L_218 - .L_217)
.L_217:
        /*001c*/ 	.word	0x00000000
        /*0020*/ 	.short	0x0004
        /*0022*/ 	.short	0x001c
        /*0024*/ 	.byte	0x00, 0xf0, 0x11, 0x00


	//----- nvinfo : EIATTR_KPARAM_INFO
	.align		4
.L_218:
        /*0028*/ 	.byte	0x04, 0x17
        /*002a*/ 	.short	(.L_220 - .L_219)
.L_219:
        /*002c*/ 	.word	0x00000000
        /*0030*/ 	.short	0x0003
        /*0032*/ 	.short	0x0018
        /*0034*/ 	.byte	0x00, 0xf0, 0x11, 0x00


	//----- nvinfo : EIATTR_KPARAM_INFO
	.align		4
.L_220:
        /*0038*/ 	.byte	0x04, 0x17
        /*003a*/ 	.short	(.L_222 - .L_221)
.L_221:
        /*003c*/ 	.word	0x00000000
        /*0040*/ 	.short	0x0002
        /*0042*/ 	.short	0x0010
        /*0044*/ 	.byte	0x00, 0xf0, 0x21, 0x00


	//----- nvinfo : EIATTR_KPARAM_INFO
	.align		4
.L_222:
        /*0048*/ 	.byte	0x04, 0x17
        /*004a*/ 	.short	(.L_224 - .L_223)
.L_223:
        /*004c*/ 	.word	0x00000000
        /*0050*/ 	.short	0x0001
        /*0052*/ 	.short	0x0008
        /*0054*/ 	.byte	0x00, 0xf5, 0x21, 0x00


	//----- nvinfo : EIATTR_KPARAM_INFO
	.align		4
.L_224:
        /*0058*/ 	.byte	0x04, 0x17
        /*005a*/ 	.short	(.L_226 - .L_225)
.L_225:
        /*005c*/ 	.word	0x00000000
        /*0060*/ 	.short	0x0000
        /*0062*/ 	.short	0x0000
        /*0064*/ 	.byte	0x00, 0xf5, 0x21, 0x00


	//----- nvinfo : EIATTR_SPARSE_MMA_MASK
	.align		4
.L_226:
        /*0068*/ 	.byte	0x03, 0x50
        /*006a*/ 	.short	0x0000


	//----- nvinfo : EIATTR_MAXREG_COUNT
	.align		4
        /*006c*/ 	.byte	0x03, 0x1b
        /*006e*/ 	.short	0x00ff


	//----- nvinfo : EIATTR_NUM_BARRIERS
	.align		4
        /*0070*/ 	.byte	0x02, 0x4c
        /*0072*/ 	.byte	0x01
	.zero		1


	//----- nvinfo : EIATTR_MERCURY_ISA_VERSION
	.align		4
        /*0074*/ 	.byte	0x03, 0x5f
        /*0076*/ 	.short	0x0101


	//----- nvinfo : EIATTR_VRC_CTA_INIT_COUNT
	.align		4
        /*0078*/ 	.byte	0x02, 0x4a
	.zero		1
	.zero		1


	//----- nvinfo : EIATTR_EXIT_INSTR_OFFSETS
	.align		4
        /*007c*/ 	.byte	0x04, 0x1c
        /*007e*/ 	.short	(.L_228 - .L_227)


	//   ....[0]....
.L_227:
        /*0080*/ 	.word	0x00000040


	//   ....[1]....
        /*0084*/ 	.word	0x00002ee0


	//----- nvinfo : EIATTR_MAX_THREADS
	.align		4
.L_228:
        /*0088*/ 	.byte	0x04, 0x05
        /*008a*/ 	.short	(.L_230 - .L_229)
.L_229:
        /*008c*/ 	.word	0x00000080
        /*0090*/ 	.word	0x00000001
        /*0094*/ 	.word	0x00000001


	//----- nvinfo : EIATTR_CRS_STACK_SIZE
	.align		4
.L_230:
        /*0098*/ 	.byte	0x04, 0x1e
        /*009a*/ 	.short	(.L_232 - .L_231)
.L_231:
        /*009c*/ 	.word	0x00000000


	//----- nvinfo : EIATTR_CBANK_PARAM_SIZE
	.align		4
.L_232:
        /*00a0*/ 	.byte	0x03, 0x19
        /*00a2*/ 	.short	0x0021


	//----- nvinfo : EIATTR_PARAM_CBANK
	.align		4
        /*00a4*/ 	.byte	0x04, 0x0a
        /*00a6*/ 	.short	(.L_234 - .L_233)
	.align		4
.L_233:
        /*00a8*/ 	.word	index@(.nv.constant0._ZN3cub18CUB_300001_SM_10006detail10radix_sort30DeviceRadixSortHistogramKernelINS1_5radix10policy_hubIiiyE10Policy1000ELNS0_9SortOrderE0EiyNS1_21identity_decomposer_tEEEvPT2_PKT1_SA_iiT3_)
        /*00ac*/ 	.short	0x0380
        /*00ae*/ 	.short	0x0021


	//----- nvinfo : EIATTR_SW_WAR
	.align		4
.L_234:
        /*00b0*/ 	.byte	0x04, 0x36
        /*00b2*/ 	.short	(.L_236 - .L_235)
.L_235:
        /*00b4*/ 	.word	0x00000008
.L_236:


//--------------------- .nv.info._ZN3cub18CUB_300001_SM_10006detail10radix_sort31DeviceRadixSortSingleTileKernelINS1_5radix10policy_hubIiiyE10Policy1000ELNS0_9SortOrderE0EiiyNS1_21identity_decomposer_tEEEvPKT1_PSA_PKT2_PSE_T3_iiT4_ --------------------------
	.section	.nv.info._ZN3cub18CUB_300001_SM_10006detail10radix_sort31DeviceRadixSortSingleTileKernelINS1_5radix10policy_hubIiiyE10Policy1000ELNS0_9SortOrderE0EiiyNS1_21identity_decomposer_tEEEvPKT1_PSA_PKT2_PSE_T3_iiT4_,"",@"SHT_CUDA_INFO"
	.sectionflags	@""
	.align	4


	//----- nvinfo : EIATTR_CUDA_API_VERSION
	.align		4
        /*0000*/ 	.byte	0x04, 0x37
        /*0002*/ 	.short	(.L_238 - .L_237)
.L_237:
        /*0004*/ 	.word	0x00000082


	//----- nvinfo : EIATTR_KPARAM_INFO
	.align		4
.L_238:
        /*0008*/ 	.byte	0x04, 0x17
        /*000a*/ 	.short	(.L_240 - .L_239)
.L_239:
        /*000c*/ 	.word	0x00000000
        /*0010*/ 	.short	0x0007
        /*0012*/ 	.short	0x0030
        /*0014*/ 	.byte	0x00, 0xf0, 0x05, 0x00


	//----- nvinfo : EIATTR_KPARAM_INFO
	.align		4
.L_240:
        /*0018*/ 	.byte	0x04, 0x17
        /*001a*/ 	.short	(.L_242 - .L_241)
.L_241:
        /*001c*/ 	.word	0x00000000
        /*0020*/ 	.short	0x0006
        /*0022*/ 	.short	0x002c
        /*0024*/ 	.byte	0x00, 0xf0, 0x11, 0x00


	//----- nvinfo : EIATTR_KPARAM_INFO
	.align		4
.L_242:
        /*0028*/ 	.byte	0x04, 0x17
        /*002a*/ 	.short	(.L_244 - .L_243)
.L_243:
        /*002c*/ 	.word	0x00000000
        /*0030*/ 	.short	0x0005
        /*0032*/ 	.short	0x0028
        /*0034*/ 	.byte	0x00, 0xf0, 0x11, 0x00


	//----- nvinfo : EIATTR_KPARAM_INFO
	.align		4
.L_244:
        /*0038*/ 	.byte	0x04, 0x17
        /*003a*/ 	.short	(.L_246 - .L_245)
.L_245:
        /*003c*/ 	.word	0x00000000
        /*0040*/ 	.short	0x0004
        /*0042*/ 	.short	0x0020
        /*0044*/ 	.byte	0x00, 0xf0, 0x21, 0x00


	//----- nvinfo : EIATTR_KPARAM_INFO
	.align		4
.L_246:
        /*0048*/ 	.byte	0x04, 0x17
        /*004a*/ 	.short	(.L_248 - .L_247)
.L_247:
        /*004c*/ 	.word	0x00000000
        /*0050*/ 	.short	0x0003
        /*0052*/ 	.short	0x0018
        /*0054*/ 	.byte	0x00, 0xf5, 0x21, 0x00


	//----- nvinfo : EIATTR_KPARAM_INFO
	.align		4
.L_248:
        /*0058*/ 	.byte	0x04, 0x17
        /*005a*/ 	.short	(.L_250 - .L_249)
.L_249:
        /*005c*/ 	.word	0x00000000
        /*0060*/ 	.short	0x0002
        /*0062*/ 	.short	0x0010
        /*0064*/ 	.byte	0x00, 0xf5, 0x21, 0x00


	//----- nvinfo : EIATTR_KPARAM_INFO
	.align		4
.L_250:
        /*0068*/ 	.byte	0x04, 0x17
        /*006a*/ 	.short	(.L_252 - .L_251)
.L_251:
        /*006c*/ 	.word	0x00000000
        /*0070*/ 	.short	0x0001
        /*0072*/ 	.short	0x0008
        /*0074*/ 	.byte	0x00, 0xf5, 0x21, 0x00


	//----- nvinfo : EIATTR_KPARAM_INFO
	.align		4
.L_252:
        /*0078*/ 	.byte	0x04, 0x17
        /*007a*/ 	.short	(.L_254 - .L_253)
.L_253:
        /*007c*/ 	.word	0x00000000
        /*0080*/ 	.short	0x0000
        /*0082*/ 	.short	0x0000
        /*0084*/ 	.byte	0x00, 0xf5, 0x21, 0x00


	//----- nvinfo : EIATTR_SPARSE_MMA_MASK
	.align		4
.L_254:
        /*0088*/ 	.byte	0x03, 0x50
        /*008a*/ 	.short	0x0000


	//----- nvinfo : EIATTR_MAXREG_COUNT
	.align		4
        /*008c*/ 	.byte	0x03, 0x1b
        /*008e*/ 	.short	0x00ff


	//----- nvinfo : EIATTR_NUM_BARRIERS
	.align		4
        /*0090*/ 	.byte	0x02, 0x4c
        /*0092*/ 	.byte	0x01
	.zero		1


	//----- nvinfo : EIATTR_MERCURY_ISA_VERSION
	.align		4
        /*0094*/ 	.byte	0x03, 0x5f
        /*0096*/ 	.short	0x0101


	//----- nvinfo : EIATTR_COOP_GROUP_MASK_REGIDS
	.align		4
        /*0098*/ 	.byte	0x04, 0x29
        /*009a*/ 	.short	(.L_256 - .L_255)


	//   ....[0]....
.L_255:
        /*009c*/ 	.word	0xffffffff


	//   ....[1]....
        /*00a0*/ 	.word	0xffffffff


	//   ....[2]....
        /*00a4*/ 	.word	0xffffffff


	//   ....[3]....
        /*00a8*/ 	.word	0xffffffff


	//   ....[4]....
        /*00ac*/ 	.word	0xffffffff


	//----- nvinfo : EIATTR_COOP_GROUP_INSTR_OFFSETS
	.align		4
.L_256:
        /*00b0*/ 	.byte	0x04, 0x28
        /*00b2*/ 	.short	(.L_258 - .L_257)


	//   ....[0]....
.L_257:
        /*00b4*/ 	.word	0x00001e20


	//   ....[1]....
        /*00b8*/ 	.word	0x00001e40


	//   ....[2]....
        /*00bc*/ 	.word	0x00001e60


	//   ....[3]....
        /*00c0*/ 	.word	0x00001e80


	//   ....[4]....
        /*00c4*/ 	.word	0x00001ea0


	//----- nvinfo : EIATTR_VRC_CTA_INIT_COUNT
	.align		4
.L_258:
        /*00c8*/ 	.byte	0x02, 0x4a
	.zero		1
	.zero		1


	//----- nvinfo : EIATTR_EXIT_INSTR_OFFSETS
	.align		4
        /*00cc*/ 	.byte	0x04, 0x1c
        /*00ce*/ 	.short	(.L_260 - .L_259)


	//   ....[0]....
.L_259:
        /*00d0*/ 	.word	0x00003bf0


	//   ....[1]....
        /*00d4*/ 	.word	0x00003c40


	//----- nvinfo : EIATTR_MAX_THREADS
	.align		4
.L_260:
        /*00d8*/ 	.byte	0x04, 0x05
        /*00da*/ 	.short	(.L_262 - .L_261)
.L_261:
        /*00dc*/ 	.word	0x00000100
        /*00e0*/ 	.word	0x00000001
        /*00e4*/ 	.word	0x00000001


	//----- nvinfo : EIATTR_CBANK_PARAM_SIZE
	.align		4
.L_262:
        /*00e8*/ 	.byte	0x03, 0x19
        /*00ea*/ 	.short	0x0031


	//----- nvinfo : EIATTR_PARAM_CBANK
	.align		4
        /*00ec*/ 	.byte	0x04, 0x0a
        /*00ee*/ 	.short	(.L_264 - .L_263)
	.align		4
.L_263:
        /*00f0*/ 	.word	index@(.nv.constant0._ZN3cub18CUB_300001_SM_10006detail10radix_sort31DeviceRadixSortSingleTileKernelINS1_5radix10policy_hubIiiyE10Policy1000ELNS0_9SortOrderE0EiiyNS1_21identity_decomposer_tEEEvPKT1_PSA_PKT2_PSE_T3_iiT4_)
        /*00f4*/ 	.short	0x0380
        /*00f6*/ 	.short	0x0031


	//----- nvinfo : EIATTR_SW_WAR
	.align		4
.L_264:
        /*00f8*/ 	.byte	0x04, 0x36
        /*00fa*/ 	.short	(.L_266 - .L_265)
.L_265:
        /*00fc*/ 	.word	0x00000008
.L_266:


//--------------------- .nv.info._ZN3cub18CUB_300001_SM_10006detail11EmptyKernelIvEEvv --------------------------
	.section	.nv.info._ZN3cub18CUB_300001_SM_10006detail11EmptyKernelIvEEvv,"",@"SHT_CUDA_INFO"
	.sectionflags	@""
	.align	4


	//----- nvinfo : EIATTR_CUDA_API_VERSION
	.align		4
        /*0000*/ 	.byte	0x04, 0x37
        /*0002*/ 	.short	(.L_268 - .L_267)
.L_267:
        /*0004*/ 	.word	0x00000082


	//----- nvinfo : EIATTR_SPARSE_MMA_MASK
	.align		4
.L_268:
        /*0008*/ 	.byte	0x03, 0x50
        /*000a*/ 	.short	0x0000


	//----- nvinfo : EIATTR_MAXREG_COUNT
	.align		4
        /*000c*/ 	.byte	0x03, 0x1b
        /*000e*/ 	.short	0x00ff


	//----- nvinfo : EIATTR_MERCURY_ISA_VERSION
	.align		4
        /*0010*/ 	.byte	0x03, 0x5f
        /*0012*/ 	.short	0x0101


	//----- nvinfo : EIATTR_VRC_CTA_INIT_COUNT
	.align		4
        /*0014*/ 	.byte	0x02, 0x4a
	.zero		1
	.zero		1


	//----- nvinfo : EIATTR_EXIT_INSTR_OFFSETS
	.align		4
        /*0018*/ 	.byte	0x04, 0x1c
        /*001a*/ 	.short	(.L_270 - .L_269)


	//   ....[0]....
.L_269:
        /*001c*/ 	.word	0x00000010


	//----- nvinfo : EIATTR_SW_WAR
	.align		4
.L_270:
        /*0020*/ 	.byte	0x04, 0x36
        /*0022*/ 	.short	(.L_272 - .L_271)
.L_271:
        /*0024*/ 	.word	0x00000008
.L_272:


//--------------------- .nv.info._Z6printAPii     --------------------------
	.section	.nv.info._Z6printAPii,"",@"SHT_CUDA_INFO"
	.sectionflags	@""
	.align	4


	//----- nvinfo : EIATTR_CUDA_API_VERSION
	.align		4
        /*0000*/ 	.byte	0x04, 0x37
        /*0002*/ 	.short	(.L_274 - .L_273)
.L_273:
        /*0004*/ 	.word	0x00000082


	//----- nvinfo : EIATTR_KPARAM_INFO
	.align		4
.L_274:
        /*0008*/ 	.byte	0x04, 0x17
        /*000a*/ 	.short	(.L_276 - .L_275)
.L_275:
        /*000c*/ 	.word	0x00000000
        /*0010*/ 	.short	0x0001
        /*0012*/ 	.short	0x0008
        /*0014*/ 	.byte	0x00, 0xf0, 0x11, 0x00


	//----- nvinfo : EIATTR_KPARAM_INFO
	.align		4
.L_276:
        /*0018*/ 	.byte	0x04, 0x17
        /*001a*/ 	.short	(.L_278 - .L_277)
.L_277:
        /*001c*/ 	.word	0x00000000
        /*0020*/ 	.short	0x0000
        /*0022*/ 	.short	0x0000
        /*0024*/ 	.byte	0x00, 0xf5, 0x21, 0x00


	//----- nvinfo : EIATTR_SPARSE_MMA_MASK
	.align		4
.L_278:
        /*0028*/ 	.byte	0x03, 0x50
        /*002a*/ 	.short	0x0000


	//----- nvinfo : EIATTR_MAXREG_COUNT
	.align		4
        /*002c*/ 	.byte	0x03, 0x1b
        /*002e*/ 	.short	0x00ff


	//----- nvinfo : EIATTR_EXTERNS
	.align		4
        /*0030*/ 	.byte	0x04, 0x0f
        /*0032*/ 	.short	(.L_280 - .L_279)


	//   ....[0]....
	.align		4
.L_279:
        /*0034*/ 	.word	index@(vprintf)


	//----- nvinfo : EIATTR_MERCURY_ISA_VERSION
	.align		4
.L_280:
        /*0038*/ 	.byte	0x03, 0x5f
        /*003a*/ 	.short	0x0101


	//----- nvinfo : EIATTR_VRC_CTA_INIT_COUNT
	.align		4
        /*003c*/ 	.byte	0x02, 0x4a
	.zero		1
	.zero		1


	//----- nvinfo : EIATTR_SYSCALL_OFFSETS
	.align		4
        /*0040*/ 	.byte	0x04, 0x46
        /*0042*/ 	.short	(.L_282 - .L_281)


	//   ....[0]....
.L_281:
        /*0044*/ 	.word	0x00000250


	//   ....[1]....
        /*0048*/ 	.word	0x000002f0


	//   ....[2]....
        /*004c*/ 	.word	0x00000390


	//   ....[3]....
        /*0050*/ 	.word	0x00000430


	//   ....[4]....
        /*0054*/ 	.word	0x000004d0


	//   ....[5]....
        /*0058*/ 	.word	0x00000570


	//   ....[6]....
        /*005c*/ 	.word	0x00000610


	//   ....[7]....
        /*0060*/ 	.word	0x000006b0


	//   ....[8]....
        /*0064*/ 	.word	0x00000750


	//   ....[9]....
        /*0068*/ 	.word	0x000007f0


	//   ....[10]....
        /*006c*/ 	.word	0x00000890


	//   ....[11]....
        /*0070*/ 	.word	0x00000930


	//   ....[12]....
        /*0074*/ 	.word	0x000009d0


	//   ....[13]....
        /*0078*/ 	.word	0x00000a70


	//   ....[14]....
        /*007c*/ 	.word	0x00000b10


	//   ....[15]....
        /*0080*/ 	.word	0x00000bb0


	//   ....[16]....
        /*0084*/ 	.word	0x00000d40


	//   ....[17]....
        /*0088*/ 	.word	0x00000de0


	//   ....[18]....
        /*008c*/ 	.word	0x00000e80


	//   ....[19]....
        /*0090*/ 	.word	0x00000f20


	//   ....[20]....
        /*0094*/ 	.word	0x00000fc0


	//   ....[21]....
        /*0098*/ 	.word	0x00001060


	//   ....[22]....
        /*009c*/ 	.word	0x00001100


	//   ....[23]....
        /*00a0*/ 	.word	0x000011a0


	//   ....[24]....
        /*00a4*/ 	.word	0x000012e0


	//   ....[25]....
        /*00a8*/ 	.word	0x00001380


	//   ....[26]....
        /*00ac*/ 	.word	0x00001420


	//   ....[27]....
        /*00b0*/ 	.word	0x000014c0


	//   ....[28]....
        /*00b4*/ 	.word	0x00001620


	//   ....[29]....
        /*00b8*/ 	.word	0x000016f0


	//----- nvinfo : EIATTR_EXIT_INSTR_OFFSETS
	.align		4
.L_282:
        /*00bc*/ 	.byte	0x04, 0x1c
        /*00be*/ 	.short	(.L_284 - .L_283)


	//   ....[0]....
.L_283:
        /*00c0*/ 	.word	0x00001700


	//----- nvinfo : EIATTR_CRS_STACK_SIZE
	.align		4
.L_284:
        /*00c4*/ 	.byte	0x04, 0x1e
        /*00c6*/ 	.short	(.L_286 - .L_285)
.L_285:
        /*00c8*/ 	.word	0x00000000


	//----- nvinfo : EIATTR_CBANK_PARAM_SIZE
	.align		4
.L_286:
        /*00cc*/ 	.byte	0x03, 0x19
        /*00ce*/ 	.short	0x000c


	//----- nvinfo : EIATTR_PARAM_CBANK
	.align		4
        /*00d0*/ 	.byte	0x04, 0x0a
        /*00d2*/ 	.short	(.L_288 - .L_287)
	.align		4
.L_287:
        /*00d4*/ 	.word	index@(.nv.constant0._Z6printAPii)
        /*00d8*/ 	.short	0x0380
        /*00da*/ 	.short	0x000c


	//----- nvinfo : EIATTR_SW_WAR
	.align		4
.L_288:
        /*00dc*/ 	.byte	0x04, 0x36
        /*00de*/ 	.short	(.L_290 - .L_289)
.L_289:
        /*00e0*/ 	.word	0x00000008
.L_290:


//--------------------- .nv.info._Z8getValuePhPiS0_ii --------------------------
	.section	.nv.info._Z8getValuePhPiS0_ii,"",@"SHT_CUDA_INFO"
	.sectionflags	@""
	.align	4


	//----- nvinfo : EIATTR_CUDA_API_VERSION
	.align		4
        /*0000*/ 	.byte	0x04, 0x37
        /*0002*/ 	.short	(.L_292 - .L_291)
.L_291:
        /*0004*/ 	.word	0x00000082


	//----- nvinfo : EIATTR_KPARAM_INFO
	.align		4
.L_292:
        /*0008*/ 	.byte	0x04, 0x17
        /*000a*/ 	.short	(.L_294 - .L_293)
.L_293:
        /*000c*/ 	.word	0x00000000
        /*0010*/ 	.short	0x0004
        /*0012*/ 	.short	0x001c
        /*0014*/ 	.byte	0x00, 0xf0, 0x11, 0x00


	//----- nvinfo : EIATTR_KPARAM_INFO
	.align		4
.L_294:
        /*0018*/ 	.byte	0x04, 0x17
        /*001a*/ 	.short	(.L_296 - .L_295)
.L_295:
        /*001c*/ 	.word	0x00000000
        /*0020*/ 	.short	0x0003
        /*0022*/ 	.short	0x0018
        /*0024*/ 	.byte	0x00, 0xf0, 0x11, 0x00


	//----- nvinfo : EIATTR_KPARAM_INFO
	.align		4
.L_296:
        /*0028*/ 	.byte	0x04, 0x17
        /*002a*/ 	.short	(.L_298 - .L_297)
.L_297:
        /*002c*/ 	.word	0x00000000
        /*0030*/ 	.short	0x0002
        /*0032*/ 	.short	0x0010
        /*0034*/ 	.byte	0x00, 0xf5, 0x21, 0x00


	//----- nvinfo : EIATTR_KPARAM_INFO
	.align		4
.L_298:
        /*0038*/ 	.byte	0x04, 0x17
        /*003a*/ 	.short	(.L_300 - .L_299)
.L_299:
        /*003c*/ 	.word	0x00000000
        /*0040*/ 	.short	0x0001
        /*0042*/ 	.short	0x0008
        /*0044*/ 	.byte	0x00, 0xf5, 0x21, 0x00


	//----- nvinfo : EIATTR_KPARAM_INFO
	.align		4
.L_300:
        /*0048*/ 	.byte	0x04, 0x17
        /*004a*/ 	.short	(.L_302 - .L_301)
.L_301:
        /*004c*/ 	.word	0x00000000
        /*0050*/ 	.short	0x0000
        /*0052*/ 	.short	0x0000
        /*0054*/ 	.byte	0x00, 0xf5, 0x21, 0x00


	//----- nvinfo : EIATTR_SPARSE_MMA_MASK
	.align		4
.L_302:
        /*0058*/ 	.byte	0x03, 0x50
        /*005a*/ 	.short	0x0000


	//----- nvinfo : EIATTR_MAXREG_COUNT
	.align		4
        /*005c*/ 	.byte	0x03, 0x1b
        /*005e*/ 	.short	0x00ff


	//----- nvinfo : EIATTR_MERCURY_ISA_VERSION
	.align		4
        /*0060*/ 	.byte	0x03, 0x5f
        /*0062*/ 	.short	0x0101


	//----- nvinfo : EIATTR_VRC_CTA_INIT_COUNT
	.align		4
        /*0064*/ 	.byte	0x02, 0x4a
	.zero		1
	.zero		1


	//----- nvinfo : EIATTR_EXIT_INSTR_OFFSETS
	.align		4
        /*0068*/ 	.byte	0x04, 0x1c
        /*006a*/ 	.short	(.L_304 - .L_303)


	//   ....[0]....
.L_303:
        /*006c*/ 	.word	0x00000220


	//----- nvinfo : EIATTR_CBANK_PARAM_SIZE
	.align		4
.L_304:
        /*0070*/ 	.byte	0x03, 0x19
        /*0072*/ 	.short	0x0020


	//----- nvinfo : EIATTR_PARAM_CBANK
	.align		4
        /*0074*/ 	.byte	0x04, 0x0a
        /*0076*/ 	.short	(.L_306 - .L_305)
	.align		4
.L_305:
        /*0078*/ 	.word	index@(.nv.constant0._Z8getValuePhPiS0_ii)
        /*007c*/ 	.short	0x0380
        /*007e*/ 	.short	0x0020


	//----- nvinfo : EIATTR_SW_WAR
	.align		4
.L_306:
        /*0080*/ 	.byte	0x04, 0x36
        /*0082*/ 	.short	(.L_308 - .L_307)
.L_307:
        /*0084*/ 	.word	0x00000008
.L_308:


//--------------------- .nv.info._Z14addToMinWeightPhPii --------------------------
	.section	.nv.info._Z14addToMinWeightPhPii,"",@"SHT_CUDA_INFO"
	.sectionflags	@""
	.align	4


	//----- nvinfo : EIATTR_CUDA_API_VERSION
	.align		4
        /*0000*/ 	.byte	0x04, 0x37
        /*0002*/ 	.short	(.L_310 - .L_309)
.L_309:
        /*0004*/ 	.word	0x00000082


	//----- nvinfo : EIATTR_KPARAM_INFO
	.align		4
.L_310:
        /*0008*/ 	.byte	0x04, 0x17
        /*000a*/ 	.short	(.L_312 - .L_311)
.L_311:
        /*000c*/ 	.word	0x00000000
        /*0010*/ 	.short	0x0002
        /*0012*/ 	.short	0x0010
        /*0014*/ 	.byte	0x00, 0xf0, 0x11, 0x00


	//----- nvinfo : EIATTR_KPARAM_INFO
	.align		4
.L_312:
        /*0018*/ 	.byte	0x04, 0x17
        /*001a*/ 	.short	(.L_314 - .L_313)
.L_313:
        /*001c*/ 	.word	0x00000000
        /*0020*/ 	.short	0x0001
        /*0022*/ 	.short	0x0008
        /*0024*/ 	.byte	0x00, 0xf5, 0x21, 0x00


	//----- nvinfo : EIATTR_KPARAM_INFO
	.align		4
.L_314:
        /*0028*/ 	.byte	0x04, 0x17
        /*002a*/ 	.short	(.L_316 - .L_315)
.L_315:
        /*002c*/ 	.word	0x00000000
        /*0030*/ 	.short	0x0000
        /*0032*/ 	.short	0x0000
        /*0034*/ 	.byte	0x00, 0xf5, 0x21, 0x00


	//----- nvinfo : EIATTR_SPARSE_MMA_MASK
	.align		4
.L_316:
        /*0038*/ 	.byte	0x03, 0x50
        /*003a*/ 	.short	0x0000


	//----- nvinfo : EIATTR_MAXREG_COUNT
	.align		4
        /*003c*/ 	.byte	0x03, 0x1b
        /*003e*/ 	.short	0x00ff


	//----- nvinfo : EIATTR_MERCURY_ISA_VERSION
	.align		4
        /*0040*/ 	.byte	0x03, 0x5f
        /*0042*/ 	.short	0x0101


	//----- nvinfo : EIATTR_VRC_CTA_INIT_COUNT
	.align		4
        /*0044*/ 	.byte	0x02, 0x4a
	.zero		1
	.zero		1


	//----- nvinfo : EIATTR_EXIT_INSTR_OFFSETS
	.align		4
        /*0048*/ 	.byte	0x04, 0x1c
        /*004a*/ 	.short	(.L_318 - .L_317)


	//   ....[0]....
.L_317:
        /*004c*/ 	.word	0x00000110


	//----- nvinfo : EIATTR_CBANK_PARAM_SIZE
	.align		4
.L_318:
        /*0050*/ 	.byte	0x03, 0x19
        /*0052*/ 	.short	0x0014


	//----- nvinfo : EIATTR_PARAM_CBANK
	.align		4
        /*0054*/ 	.byte	0x04, 0x0a
        /*0056*/ 	.short	(.L_320 - .L_319)
	.align		4
.L_319:
        /*0058*/ 	.word	index@(.nv.constant0._Z14addToMinWeightPhPii)
        /*005c*/ 	.short	0x0380
        /*005e*/ 	.short	0x0014


	//----- nvinfo : EIATTR_SW_WAR
	.align		4
.L_320:
        /*0060*/ 	.byte	0x04, 0x36
        /*0062*/ 	.short	(.L_322 - .L_321)
.L_321:
        /*0064*/ 	.word	0x00000008
.L_322:


//--------------------- .nv.info._Z13copyingGraphsPhPii --------------------------
	.section	.nv.info._Z13copyingGraphsPhPii,"",@"SHT_CUDA_INFO"
	.sectionflags	@""
	.align	4


	//----- nvinfo : EIATTR_CUDA_API_VERSION
	.align		4
        /*0000*/ 	.byte	0x04, 0x37
        /*0002*/ 	.short	(.L_324 - .L_323)
.L_323:
        /*0004*/ 	.word	0x00000082


	//----- nvinfo : EIATTR_KPARAM_INFO
	.align		4
.L_324:
        /*0008*/ 	.byte	0x04, 0x17
        /*000a*/ 	.short	(.L_326 - .L_325)
.L_325:
        /*000c*/ 	.word	0x00000000
        /*0010*/ 	.short	0x0002
        /*0012*/ 	.short	0x0010
        /*0014*/ 	.byte	0x00, 0xf0, 0x11, 0x00


	//----- nvinfo : EIATTR_KPARAM_INFO
	.align		4
.L_326:
        /*0018*/ 	.byte	0x04, 0x17
        /*001a*/ 	.short	(.L_328 - .L_327)
.L_327:
        /*001c*/ 	.word	0x00000000
        /*0020*/ 	.short	0x0001
        /*0022*/ 	.short	0x0008
        /*0024*/ 	.byte	0x00, 0xf5, 0x21, 0x00


	//----- nvinfo : EIATTR_KPARAM_INFO
	.align		4
.L_328:
        /*0028*/ 	.byte	0x04, 0x17
        /*002a*/ 	.short	(.L_330 - .L_329)
.L_329:
        /*002c*/ 	.word	0x00000000
        /*0030*/ 	.short	0x0000
        /*0032*/ 	.short	0x0000
        /*0034*/ 	.byte	0x00, 0xf5, 0x21, 0x00


	//----- nvinfo : EIATTR_SPARSE_MMA_MASK
	.align		4
.L_330:
        /*0038*/ 	.byte	0x03, 0x50
        /*003a*/ 	.short	0x0000


	//----- nvinfo : EIATTR_MAXREG_COUNT
	.align		4
        /*003c*/ 	.byte	0x03, 0x1b
        /*003e*/ 	.short	0x00ff


	//----- nvinfo : EIATTR_NUM_BARRIERS
	.align		4
        /*0040*/ 	.byte	0x02, 0x4c
        /*0042*/ 	.byte	0x01
	.zero		1


	//----- nvinfo : EIATTR_MERCURY_ISA_VERSION
	.align		4
        /*0044*/ 	.byte	0x03, 0x5f
        /*0046*/ 	.short	0x0101


	//----- nvinfo : EIATTR_VRC_CTA_INIT_COUNT
	.align		4
        /*0048*/ 	.byte	0x02, 0x4a
	.zero		1
	.zero		1


	//----- nvinfo : EIATTR_EXIT_INSTR_OFFSETS
	.align		4
        /*004c*/ 	.byte	0x04, 0x1c
        /*004e*/ 	.short	(.L_332 - .L_331)


	//   ....[0]....
.L_331:
        /*0050*/ 	.word	0x00000130


	//----- nvinfo : EIATTR_CRS_STACK_SIZE
	.align		4
.L_332:
        /*0054*/ 	.byte	0x04, 0x1e
        /*0056*/ 	.short	(.L_334 - .L_333)
.L_333:
        /*0058*/ 	.word	0x00000000


	//----- nvinfo : EIATTR_CBANK_PARAM_SIZE
	.align		4
.L_334:
        /*005c*/ 	.byte	0x03, 0x19
        /*005e*/ 	.short	0x0014


	//----- nvinfo : EIATTR_PARAM_CBANK
	.align		4
        /*0060*/ 	.byte	0x04, 0x0a
        /*0062*/ 	.short	(.L_336 - .L_335)
	.align		4
.L_335:
        /*0064*/ 	.word	index@(.nv.constant0._Z13copyingGraphsPhPii)
        /*0068*/ 	.short	0x0380
        /*006a*/ 	.short	0x0014


	//----- nvinfo : EIATTR_SW_WAR
	.align		4
.L_336:
        /*006c*/ 	.byte	0x04, 0x36
        /*006e*/ 	.short	(.L_338 - .L_337)
.L_337:
        /*0070*/ 	.word	0x00000008
.L_338:


//--------------------- .nv.info._Z9fillOrderPiii --------------------------
	.section	.nv.info._Z9fillOrderPiii,"",@"SHT_CUDA_INFO"
	.sectionflags	@""
	.align	4


	//----- nvinfo : EIATTR_CUDA_API_VERSION
	.align		4
        /*0000*/ 	.byte	0x04, 0x37
        /*0002*/ 	.short	(.L_340 - .L_339)
.L_339:
        /*0004*/ 	.word	0x00000082


	//----- nvinfo : EIATTR_KPARAM_INFO
	.align		4
.L_340:
        /*0008*/ 	.byte	0x04, 0x17
        /*000a*/ 	.short	(.L_342 - .L_341)
.L_341:
        /*000c*/ 	.word	0x00000000
        /*0010*/ 	.short	0x0002
        /*0012*/ 	.short	0x000c
        /*0014*/ 	.byte	0x00, 0xf0, 0x11, 0x00


	//----- nvinfo : EIATTR_KPARAM_INFO
	.align		4
.L_342:
        /*0018*/ 	.byte	0x04, 0x17
        /*001a*/ 	.short	(.L_344 - .L_343)
.L_343:
        /*001c*/ 	.word	0x00000000
        /*0020*/ 	.short	0x0001
        /*0022*/ 	.short	0x0008
        /*0024*/ 	.byte	0x00, 0xf0, 0x11, 0x00


	//----- nvinfo : EIATTR_KPARAM_INFO
	.align		4
.L_344:
        /*0028*/ 	.byte	0x04, 0x17
        /*002a*/ 	.short	(.L_346 - .L_345)
.L_345:
        /*002c*/ 	.word	0x00000000
        /*0030*/ 	.short	0x0000
        /*0032*/ 	.short	0x0000
        /*0034*/ 	.byte	0x00, 0xf5, 0x21, 0x00


	//----- nvinfo : EIATTR_SPARSE_MMA_MASK
	.align		4
.L_346:
        /*0038*/ 	.byte	0x03, 0x50
        /*003a*/ 	.short	0x0000


	//----- nvinfo : EIATTR_MAXREG_COUNT
	.align		4
        /*003c*/ 	.byte	0x03, 0x1b
        /*003e*/ 	.short	0x00ff


	//----- nvinfo : EIATTR_NUM_BARRIERS
	.align		4
        /*0040*/ 	.byte	0x02, 0x4c
        /*0042*/ 	.byte	0x01
	.zero		1


	//----- nvinfo : EIATTR_MERCURY_ISA_VERSION
	.align		4
        /*0044*/ 	.byte	0x03, 0x5f
        /*0046*/ 	.short	0x0101


	//----- nvinfo : EIATTR_VRC_CTA_INIT_COUNT
	.align		4
        /*0048*/ 	.byte	0x02, 0x4a
	.zero		1
	.zero		1


	//----- nvinfo : EIATTR_EXIT_INSTR_OFFSETS
	.align		4
        /*004c*/ 	.byte	0x04, 0x1c
        /*004e*/ 	.short	(.L_348 - .L_347)


	//   ....[0]....
.L_347:
        /*0050*/ 	.word	0x000000c0


	//----- nvinfo : EIATTR_CBANK_PARAM_SIZE
	.align		4
.L_348:
        /*0054*/ 	.byte	0x03, 0x19
        /*0056*/ 	.short	0x0010


	//----- nvinfo : EIATTR_PARAM_CBANK
	.align		4
        /*0058*/ 	.byte	0x04, 0x0a
        /*005a*/ 	.short	(.L_350 - .L_349)
	.align		4
.L_349:
        /*005c*/ 	.word	index@(.nv.constant0._Z9fillOrderPiii)
        /*0060*/ 	.short	0x0380
        /*0062*/ 	.short	0x0010


	//----- nvinfo : EIATTR_SW_WAR
	.align		4
.L_350:
        /*0064*/ 	.byte	0x04, 0x36
        /*0066*/ 	.short	(.L_352 - .L_351)
.L_351:
        /*0068*/ 	.word	0x00000008
.L_352:


//--------------------- .nv.info._Z15resetArrayCheckPii --------------------------
	.section	.nv.info._Z15resetArrayCheckPii,"",@"SHT_CUDA_INFO"
	.sectionflags	@""
	.align	4


	//----- nvinfo : EIATTR_CUDA_API_VERSION
	.align		4
        /*0000*/ 	.byte	0x04, 0x37
        /*0002*/ 	.short	(.L_354 - .L_353)
.L_353:
        /*0004*/ 	.word	0x00000082


	//----- nvinfo : EIATTR_KPARAM_INFO
	.align		4
.L_354:
        /*0008*/ 	.byte	0x04, 0x17
        /*000a*/ 	.short	(.L_356 - .L_355)
.L_355:
        /*000c*/ 	.word	0x00000000
        /*0010*/ 	.short	0x0001
        /*0012*/ 	.short	0x0008
        /*0014*/ 	.byte	0x00, 0xf0, 0x11, 0x00


	//----- nvinfo : EIATTR_KPARAM_INFO
	.align		4
.L_356:
        /*0018*/ 	.byte	0x04, 0x17
        /*001a*/ 	.short	(.L_358 - .L_357)
.L_357:
        /*001c*/ 	.word	0x00000000
        /*0020*/ 	.short	0x0000
        /*0022*/ 	.short	0x0000
        /*0024*/ 	.byte	0x00, 0xf5, 0x21, 0x00


	//----- nvinfo : EIATTR_SPARSE_MMA_MASK
	.align		4
.L_358:
        /*0028*/ 	.byte	0x03, 0x50
        /*002a*/ 	.short	0x0000


	//----- nvinfo : EIATTR_MAXREG_COUNT
	.align		4
        /*002c*/ 	.byte	0x03, 0x1b
        /*002e*/ 	.short	0x00ff


	//----- nvinfo : EIATTR_MERCURY_ISA_VERSION
	.align		4
        /*0030*/ 	.byte	0x03, 0x5f
        /*0032*/ 	.short	0x0101


	//----- nvinfo : EIATTR_VRC_CTA_INIT_COUNT
	.align		4
        /*0034*/ 	.byte	0x02, 0x4a
	.zero		1
	.zero		1


	//----- nvinfo : EIATTR_EXIT_INSTR_OFFSETS
	.align		4
        /*0038*/ 	.byte	0x04, 0x1c
        /*003a*/ 	.short	(.L_360 - .L_359)


	//   ....[0]....
.L_359:
        /*003c*/ 	.word	0x00000070


	//   ....[1]....
        /*0040*/ 	.word	0x000000c0


	//----- nvinfo : EIATTR_CBANK_PARAM_SIZE
	.align		4
.L_360:
        /*0044*/ 	.byte	0x03, 0x19
        /*0046*/ 	.short	0x000c


	//----- nvinfo : EIATTR_PARAM_CBANK
	.align		4
        /*0048*/ 	.byte	0x04, 0x0a
        /*004a*/ 	.short	(.L_362 - .L_361)
	.align		4
.L_361:
        /*004c*/ 	.word	index@(.nv.constant0._Z15resetArrayCheckPii)
        /*0050*/ 	.short	0x0380
        /*0052*/ 	.short	0x000c


	//----- nvinfo : EIATTR_SW_WAR
	.align		4
.L_362:
        /*0054*/ 	.byte	0x04, 0x36
        /*0056*/ 	.short	(.L_364 - .L_363)
.L_363:
        /*0058*/ 	.word	0x00000008
.L_364:


//--------------------- .nv.info._Z16resetGlobalFoundv --------------------------
	.section	.nv.info._Z16resetGlobalFoundv,"",@"SHT_CUDA_INFO"
	.sectionflags	@""
	.align	4


	//----- nvinfo : EIATTR_CUDA_API_VERSION
	.align		4
        /*0000*/ 	.byte	0x04, 0x37
        /*0002*/ 	.short	(.L_366 - .L_365)
.L_365:
        /*0004*/ 	.word	0x00000082


	//----- nvinfo : EIATTR_SPARSE_MMA_MASK
	.align		4
.L_366:
        /*0008*/ 	.byte	0x03, 0x50
        /*000a*/ 	.short	0x0000


	//----- nvinfo : EIATTR_MAXREG_COUNT
	.align		4
        /*000c*/ 	.byte	0x03, 0x1b
        /*000e*/ 	.short	0x00ff


	//----- nvinfo : EIATTR_MERCURY_ISA_VERSION
	.align		4
        /*0010*/ 	.byte	0x03, 0x5f
        /*0012*/ 	.short	0x0101


	//----- nvinfo : EIATTR_VRC_CTA_INIT_COUNT
	.align		4
        /*0014*/ 	.byte	0x02, 0x4a
	.zero		1
	.zero		1


	//----- nvinfo : EIATTR_EXIT_INSTR_OFFSETS
	.align		4
        /*0018*/ 	.byte	0x04, 0x1c
        /*001a*/ 	.short	(.L_368 - .L_367)


	//   ....[0]....
.L_367:
        /*001c*/ 	.word	0x00000040


	//----- nvinfo : EIATTR_SW_WAR
	.align		4
.L_368:
        /*0020*/ 	.byte	0x04, 0x36
        /*0022*/ 	.short	(.L_370 - .L_369)
.L_369:
        /*0024*/ 	.word	0x00000008
.L_370:


//--------------------- .nv.info._Z10arrayCheckPii --------------------------
	.section	.nv.info._Z10arrayCheckPii,"",@"SHT_CUDA_INFO"
	.sectionflags	@""
	.align	4


	//----- nvinfo : EIATTR_CUDA_API_VERSION
	.align		4
        /*0000*/ 	.byte	0x04, 0x37
        /*0002*/ 	.short	(.L_372 - .L_371)
.L_371:
        /*0004*/ 	.word	0x00000082


	//----- nvinfo : EIATTR_KPARAM_INFO
	.align		4
.L_372:
        /*0008*/ 	.byte	0x04, 0x17
        /*000a*/ 	.short	(.L_374 - .L_373)
.L_373:
        /*000c*/ 	.word	0x00000000
        /*0010*/ 	.short	0x0001
        /*0012*/ 	.short	0x0008
        /*0014*/ 	.byte	0x00, 0xf0, 0x11, 0x00


	//----- nvinfo : EIATTR_KPARAM_INFO
	.align		4
.L_374:
        /*0018*/ 	.byte	0x04, 0x17
        /*001a*/ 	.short	(.L_376 - .L_375)
.L_375:
        /*001c*/ 	.word	0x00000000
        /*0020*/ 	.short	0x0000
        /*0022*/ 	.short	0x0000
        /*0024*/ 	.byte	0x00, 0xf5, 0x21, 0x00


	//----- nvinfo : EIATTR_SPARSE_MMA_MASK
	.align		4
.L_376:
        /*0028*/ 	.byte	0x03, 0x50
        /*002a*/ 	.short	0x0000


	//----- nvinfo : EIATTR_MAXREG_COUNT
	.align		4
        /*002c*/ 	.byte	0x03, 0x1b
        /*002e*/ 	.short	0x00ff


	//----- nvinfo : EIATTR_NUM_BARRIERS
	.align		4
        /*0030*/ 	.byte	0x02, 0x4c
        /*0032*/ 	.byte	0x01
	.zero		1


	//----- nvinfo : EIATTR_MERCURY_ISA_VERSION
	.align		4
        /*0034*/ 	.byte	0x03, 0x5f
        /*0036*/ 	.short	0x0101


	//----- nvinfo : EIATTR_VRC_CTA_INIT_COUNT
	.align		4
        /*0038*/ 	.byte	0x02, 0x4a
	.zero		1
	.zero		1


	//----- nvinfo : EIATTR_EXIT_INSTR_OFFSETS
	.align		4
        /*003c*/ 	.byte	0x04, 0x1c
        /*003e*/ 	.short	(.L_378 - .L_377)


	//   ....[0]....
.L_377:
        /*0040*/ 	.word	0x00000130


	//----- nvinfo : EIATTR_CRS_STACK_SIZE
	.align		4
.L_378:
        /*0044*/ 	.byte	0x04, 0x1e
        /*0046*/ 	.short	(.L_380 - .L_379)
.L_379:
        /*0048*/ 	.word	0x00000000


	//----- nvinfo : EIATTR_CBANK_PARAM_SIZE
	.align		4
.L_380:
        /*004c*/ 	.byte	0x03, 0x19
        /*004e*/ 	.short	0x000c


	//----- nvinfo : EIATTR_PARAM_CBANK
	.align		4
        /*0050*/ 	.byte	0x04, 0x0a
        /*0052*/ 	.short	(.L_382 - .L_381)
	.align		4
.L_381:
        /*0054*/ 	.word	index@(.nv.constant0._Z10arrayCheckPii)
        /*0058*/ 	.short	0x0380
        /*005a*/ 	.short	0x000c


	//----- nvinfo : EIATTR_SW_WAR
	.align		4
.L_382:
        /*005c*/ 	.byte	0x04, 0x36
        /*005e*/ 	.short	(.L_384 - .L_383)
.L_383:
        /*0060*/ 	.word	0x00000008
.L_384:


//--------------------- .nv.info._Z8checkSetPiS_miS_ --------------------------
	.section	.nv.info._Z8checkSetPiS_miS_,"",@"SHT_CUDA_INFO"
	.sectionflags	@""
	.align	4


	//----- nvinfo : EIATTR_CUDA_API_VERSION
	.align		4
        /*0000*/ 	.byte	0x04, 0x37
        /*0002*/ 	.short	(.L_386 - .L_385)
.L_385:
        /*0004*/ 	.word	0x00000082


	//----- nvinfo : EIATTR_KPARAM_INFO
	.align		4
.L_386:
        /*0008*/ 	.byte	0x04, 0x17
        /*000a*/ 	.short	(.L_388 - .L_387)
.L_387:
        /*000c*/ 	.word	0x00000000
        /*0010*/ 	.short	0x0004
        /*0012*/ 	.short	0x0020
        /*0014*/ 	.byte	0x00, 0xf5, 0x21, 0x00


	//----- nvinfo : EIATTR_KPARAM_INFO
	.align		4
.L_388:
        /*0018*/ 	.byte	0x04, 0x17
        /*001a*/ 	.short	(.L_390 - .L_389)
.L_389:
        /*001c*/ 	.word	0x00000000
        /*0020*/ 	.short	0x0003
        /*0022*/ 	.short	0x0018
        /*0024*/ 	.byte	0x00, 0xf0, 0x11, 0x00


	//----- nvinfo : EIATTR_KPARAM_INFO
	.align		4
.L_390:
        /*0028*/ 	.byte	0x04, 0x17
        /*002a*/ 	.short	(.L_392 - .L_391)
.L_391:
        /*002c*/ 	.word	0x00000000
        /*0030*/ 	.short	0x0002
        /*0032*/ 	.short	0x0010
        /*0034*/ 	.byte	0x00, 0xf0, 0x21, 0x00


	//----- nvinfo : EIATTR_KPARAM_INFO
	.align		4
.L_392:
        /*0038*/ 	.byte	0x04, 0x17
        /*003a*/ 	.short	(.L_394 - .L_393)
.L_393:
        /*003c*/ 	.word	0x00000000
        /*0040*/ 	.short	0x0001
        /*0042*/ 	.short	0x0008
        /*0044*/ 	.byte	0x00, 0xf5, 0x21, 0x00


	//----- nvinfo : EIATTR_KPARAM_INFO
	.align		4
.L_394:
        /*0048*/ 	.byte	0x04, 0x17
        /*004a*/ 	.short	(.L_396 - .L_395)
.L_395:
        /*004c*/ 	.word	0x00000000
        /*0050*/ 	.short	0x0000
        /*0052*/ 	.short	0x0000
        /*0054*/ 	.byte	0x00, 0xf5, 0x21, 0x00


	//----- nvinfo : EIATTR_SPARSE_MMA_MASK
	.align		4
.L_396:
        /*0058*/ 	.byte	0x03, 0x50
        /*005a*/ 	.short	0x0000


	//----- nvinfo : EIATTR_MAXREG_COUNT
	.align		4
        /*005c*/ 	.byte	0x03, 0x1b
        /*005e*/ 	.short	0x00ff


	//----- nvinfo : EIATTR_NUM_BARRIERS
	.align		4
        /*0060*/ 	.byte	0x02, 0x4c
        /*0062*/ 	.byte	0x01
	.zero		1


	//----- nvinfo : EIATTR_MERCURY_ISA_VERSION
	.align		4
        /*0064*/ 	.byte	0x03, 0x5f
        /*0066*/ 	.short	0x0101


	//----- nvinfo : EIATTR_VRC_CTA_INIT_COUNT
	.align		4
        /*0068*/ 	.byte	0x02, 0x4a
	.zero		1
	.zero		1


	//----- nvinfo : EIATTR_EXIT_INSTR_OFFSETS
	.align		4
        /*006c*/ 	.byte	0x04, 0x1c
        /*006e*/ 	.short	(.L_398 - .L_397)


	//   ....[0]....
.L_397:
        /*0070*/ 	.word	0x00000250


	//----- nvinfo : EIATTR_CRS_STACK_SIZE
	.align		4
.L_398:
        /*0074*/ 	.byte	0x04, 0x1e
        /*0076*/ 	.short	(.L_400 - .L_399)
.L_399:
        /*0078*/ 	.word	0x00000000


	//----- nvinfo : EIATTR_CBANK_PARAM_SIZE
	.align		4
.L_400:
        /*007c*/ 	.byte	0x03, 0x19
        /*007e*/ 	.short	0x0028


	//----- nvinfo : EIATTR_PARAM_CBANK
	.align		4
        /*0080*/ 	.byte	0x04, 0x0a
        /*0082*/ 	.short	(.L_402 - .L_401)
	.align		4
.L_401:
        /*0084*/ 	.word	index@(.nv.constant0._Z8checkSetPiS_miS_)
        /*0088*/ 	.short	0x0380
        /*008a*/ 	.short	0x0028


	//----- nvinfo : EIATTR_SW_WAR
	.align		4
.L_402:
        /*008c*/ 	.byte	0x04, 0x36
        /*008e*/ 	.short	(.L_404 - .L_403)
.L_403:
        /*0090*/ 	.word	0x00000008
.L_404:


//--------------------- .nv.info._Z6updatePimiS_  --------------------------
	.section	.nv.info._Z6updatePimiS_,"",@"SHT_CUDA_INFO"
	.sectionflags	@""
	.align	4


	//----- nvinfo : EIATTR_CUDA_API_VERSION
	.align		4
        /*0000*/ 	.byte	0x04, 0x37
        /*0002*/ 	.short	(.L_406 - .L_405)
.L_405:
        /*0004*/ 	.word	0x00000082


	//----- nvinfo : EIATTR_KPARAM_INFO
	.align		4
.L_406:
        /*0008*/ 	.byte	0x04, 0x17
        /*000a*/ 	.short	(.L_408 - .L_407)
.L_407:
        /*000c*/ 	.word	0x00000000
        /*0010*/ 	.short	0x0003
        /*0012*/ 	.short	0x0018
        /*0014*/ 	.byte	0x00, 0xf5, 0x21, 0x00


	//----- nvinfo : EIATTR_KPARAM_INFO
	.align		4
.L_408:
        /*0018*/ 	.byte	0x04, 0x17
        /*001a*/ 	.short	(.L_410 - .L_409)
.L_409:
        /*001c*/ 	.word	0x00000000
        /*0020*/ 	.short	0x0002
        /*0022*/ 	.short	0x0010
        /*0024*/ 	.byte	0x00, 0xf0, 0x11, 0x00


	//----- nvinfo : EIATTR_KPARAM_INFO
	.align		4
.L_410:
        /*0028*/ 	.byte	0x04, 0x17
        /*002a*/ 	.short	(.L_412 - .L_411)
.L_411:
        /*002c*/ 	.word	0x00000000
        /*0030*/ 	.short	0x0001
        /*0032*/ 	.short	0x0008
        /*0034*/ 	.byte	0x00, 0xf0, 0x21, 0x00


	//----- nvinfo : EIATTR_KPARAM_INFO
	.align		4
.L_412:
        /*0038*/ 	.byte	0x04, 0x17
        /*003a*/ 	.short	(.L_414 - .L_413)
.L_413:
        /*003c*/ 	.word	0x00000000
        /*0040*/ 	.short	0x0000
        /*0042*/ 	.short	0x0000
        /*0044*/ 	.byte	0x00, 0xf5, 0x21, 0x00


	//----- nvinfo : EIATTR_SPARSE_MMA_MASK
	.align		4
.L_414:
        /*0048*/ 	.byte	0x03, 0x50
        /*004a*/ 	.short	0x0000


	//----- nvinfo : EIATTR_MAXREG_COUNT
	.align		4
        /*004c*/ 	.byte	0x03, 0x1b
        /*004e*/ 	.short	0x00ff


	//----- nvinfo : EIATTR_NUM_BARRIERS
	.align		4
        /*0050*/ 	.byte	0x02, 0x4c
        /*0052*/ 	.byte	0x01
	.zero		1


	//----- nvinfo : EIATTR_MERCURY_ISA_VERSION
	.align		4
        /*0054*/ 	.byte	0x03, 0x5f
        /*0056*/ 	.short	0x0101


	//----- nvinfo : EIATTR_VRC_CTA_INIT_COUNT
	.align		4
        /*0058*/ 	.byte	0x02, 0x4a
	.zero		1
	.zero		1


	//----- nvinfo : EIATTR_EXIT_INSTR_OFFSETS
	.align		4
        /*005c*/ 	.byte	0x04, 0x1c
        /*005e*/ 	.short	(.L_416 - .L_415)


	//   ....[0]....
.L_415:
        /*0060*/ 	.word	0x00000290


	//----- nvinfo : EIATTR_CRS_STACK_SIZE
	.align		4
.L_416:
        /*0064*/ 	.byte	0x04, 0x1e
        /*0066*/ 	.short	(.L_418 - .L_417)
.L_417:
        /*0068*/ 	.word	0x00000000


	//----- nvinfo : EIATTR_CBANK_PARAM_SIZE
	.align		4
.L_418:
        /*006c*/ 	.byte	0x03, 0x19
        /*006e*/ 	.short	0x0020


	//----- nvinfo : EIATTR_PARAM_CBANK
	.align		4
        /*0070*/ 	.byte	0x04, 0x0a
        /*0072*/ 	.short	(.L_420 - .L_419)
	.align		4
.L_419:
        /*0074*/ 	.word	index@(.nv.constant0._Z6updatePimiS_)
        /*0078*/ 	.short	0x0380
        /*007a*/ 	.short	0x0020


	//----- nvinfo : EIATTR_SW_WAR
	.align		4
.L_420:
        /*007c*/ 	.byte	0x04, 0x36
        /*007e*/ 	.short	(.L_422 - .L_421)
.L_421:
        /*0080*/ 	.word	0x00000008
.L_422:


//--------------------- .nv.info._Z5orColPimiS_   --------------------------
	.section	.nv.info._Z5orColPimiS_,"",@"SHT_CUDA_INFO"
	.sectionflags	@""
	.align	4


	//----- nvinfo : EIATTR_CUDA_API_VERSION
	.align		4
        /*0000*/ 	.byte	0x04, 0x37
        /*0002*/ 	.short	(.L_424 - .L_423)
.L_423:
        /*0004*/ 	.word	0x00000082


	//----- nvinfo : EIATTR_KPARAM_INFO
	.align		4
.L_424:
        /*0008*/ 	.byte	0x04, 0x17
        /*000a*/ 	.short	(.L_426 - .L_425)
.L_425:
        /*000c*/ 	.word	0x00000000
        /*0010*/ 	.short	0x0003
        /*0012*/ 	.short	0x0018
        /*0014*/ 	.byte	0x00, 0xf5, 0x21, 0x00


	//----- nvinfo : EIATTR_KPARAM_INFO
	.align		4
.L_426:
        /*0018*/ 	.byte	0x04, 0x17
        /*001a*/ 	.short	(.L_428 - .L_427)
.L_427:
        /*001c*/ 	.word	0x00000000
        /*0020*/ 	.short	0x0002
        /*0022*/ 	.short	0x0010
        /*0024*/ 	.byte	0x00, 0xf0, 0x11, 0x00


	//----- nvinfo : EIATTR_KPARAM_INFO
	.align		4
.L_428:
        /*0028*/ 	.byte	0x04, 0x17
        /*002a*/ 	.short	(.L_430 - .L_429)
.L_429:
        /*002c*/ 	.word	0x00000000
        /*0030*/ 	.short	0x0001
        /*0032*/ 	.short	0x0008
        /*0034*/ 	.byte	0x00, 0xf0, 0x21, 0x00


	//----- nvinfo : EIATTR_KPARAM_INFO
	.align		4
.L_430:
        /*0038*/ 	.byte	0x04, 0x17
        /*003a*/ 	.short	(.L_432 - .L_431)
.L_431:
        /*003c*/ 	.word	0x00000000
        /*0040*/ 	.short	0x0000
        /*0042*/ 	.short	0x0000
        /*0044*/ 	.byte	0x00, 0xf5, 0x21, 0x00


	//----- nvinfo : EIATTR_SPARSE_MMA_MASK
	.align		4
.L_432:
        /*0048*/ 	.byte	0x03, 0x50
        /*004a*/ 	.short	0x0000


	//----- nvinfo : EIATTR_MAXREG_COUNT
	.align		4
        /*004c*/ 	.byte	0x03, 0x1b
        /*004e*/ 	.short	0x00ff


	//----- nvinfo : EIATTR_NUM_BARRIERS
	.align		4
        /*0050*/ 	.byte	0x02, 0x4c
        /*0052*/ 	.byte	0x01
	.zero		1


	//----- nvinfo : EIATTR_MERCURY_ISA_VERSION
	.align		4
        /*0054*/ 	.byte	0x03, 0x5f
        /*0056*/ 	.short	0x0101


	//----- nvinfo : EIATTR_VRC_CTA_INIT_COUNT
	.align		4
        /*0058*/ 	.byte	0x02, 0x4a
	.zero		1
	.zero		1


	//----- nvinfo : EIATTR_EXIT_INSTR_OFFSETS
	.align		4
        /*005c*/ 	.byte	0x04, 0x1c
        /*005e*/ 	.short	(.L_434 - .L_433)


	//   ....[0]....
.L_433:
        /*0060*/ 	.word	0x00000200


	//----- nvinfo : EIATTR_CRS_STACK_SIZE
	.align		4
.L_434:
        /*0064*/ 	.byte	0x04, 0x1e
        /*0066*/ 	.short	(.L_436 - .L_435)
.L_435:
        /*0068*/ 	.word	0x00000000


	//----- nvinfo : EIATTR_CBANK_PARAM_SIZE
	.align		4
.L_436:
        /*006c*/ 	.byte	0x03, 0x19
        /*006e*/ 	.short	0x0020


	//----- nvinfo : EIATTR_PARAM_CBANK
	.align		4
        /*0070*/ 	.byte	0x04, 0x0a
        /*0072*/ 	.short	(.L_438 - .L_437)
	.align		4
.L_437:
        /*0074*/ 	.word	index@(.nv.constant0._Z5orColPimiS_)
        /*0078*/ 	.short	0x0380
        /*007a*/ 	.short	0x0020


	//----- nvinfo : EIATTR_SW_WAR
	.align		4
.L_438:
        /*007c*/ 	.byte	0x04, 0x36
        /*007e*/ 	.short	(.L_440 - .L_439)
.L_439:
        /*0080*/ 	.word	0x00000008
.L_440:


//--------------------- .nv.info._Z8setValuePiS_m --------------------------
	.section	.nv.info._Z8setValuePiS_m,"",@"SHT_CUDA_INFO"
	.sectionflags	@""
	.align	4


	//----- nvinfo : EIATTR_CUDA_API_VERSION
	.align		4
        /*0000*/ 	.byte	0x04, 0x37
        /*0002*/ 	.short	(.L_442 - .L_441)
.L_441:
        /*0004*/ 	.word	0x00000082


	//----- nvinfo : EIATTR_KPARAM_INFO
	.align		4
.L_442:
        /*0008*/ 	.byte	0x04, 0x17
        /*000a*/ 	.short	(.L_444 - .L_443)
.L_443:
        /*000c*/ 	.word	0x00000000
        /*0010*/ 	.short	0x0002
        /*0012*/ 	.short	0x0010
        /*0014*/ 	.byte	0x00, 0xf0, 0x21, 0x00


	//----- nvinfo : EIATTR_KPARAM_INFO
	.align		4
.L_444:
        /*0018*/ 	.byte	0x04, 0x17
        /*001a*/ 	.short	(.L_446 - .L_445)
.L_445:
        /*001c*/ 	.word	0x00000000
        /*0020*/ 	.short	0x0001
        /*0022*/ 	.short	0x0008
        /*0024*/ 	.byte	0x00, 0xf5, 0x21, 0x00


	//----- nvinfo : EIATTR_KPARAM_INFO
	.align		4
.L_446:
        /*0028*/ 	.byte	0x04, 0x17
        /*002a*/ 	.short	(.L_448 - .L_447)
.L_447:
        /*002c*/ 	.word	0x00000000
        /*0030*/ 	.short	0x0000
        /*0032*/ 	.short	0x0000
        /*0034*/ 	.byte	0x00, 0xf5, 0x21, 0x00


	//----- nvinfo : EIATTR_SPARSE_MMA_MASK
	.align		4
.L_448:
        /*0038*/ 	.byte	0x03, 0x50
        /*003a*/ 	.short	0x0000


	//----- nvinfo : EIATTR_MAXREG_COUNT
	.align		4
        /*003c*/ 	.byte	0x03, 0x1b
        /*003e*/ 	.short	0x00ff


	//----- nvinfo : EIATTR_MERCURY_ISA_VERSION
	.align		4
        /*0040*/ 	.byte	0x03, 0x5f
        /*0042*/ 	.short	0x0101


	//----- nvinfo : EIATTR_VRC_CTA_INIT_COUNT
	.align		4
        /*0044*/ 	.byte	0x02, 0x4a
	.zero		1
	.zero		1


	//----- nvinfo : EIATTR_EXIT_INSTR_OFFSETS
	.align		4
        /*0048*/ 	.byte	0x04, 0x1c
        /*004a*/ 	.short	(.L_450 - .L_449)


	//   ....[0]....
.L_449:
        /*004c*/ 	.word	0x00000180


	//----- nvinfo : EIATTR_CBANK_PARAM_SIZE
	.align		4
.L_450:
        /*0050*/ 	.byte	0x03, 0x19
        /*0052*/ 	.short	0x0018


	//----- nvinfo : EIATTR_PARAM_CBANK
	.align		4
        /*0054*/ 	.byte	0x04, 0x0a
        /*0056*/ 	.short	(.L_452 - .L_451)
	.align		4
.L_451:
        /*0058*/ 	.word	index@(.nv.constant0._Z8setValuePiS_m)
        /*005c*/ 	.short	0x0380
        /*005e*/ 	.short	0x0018


	//----- nvinfo : EIATTR_SW_WAR
	.align		4
.L_452:
        /*0060*/ 	.byte	0x04, 0x36
        /*0062*/ 	.short	(.L_454 - .L_453)
.L_453:
        /*0064*/ 	.word	0x00000008
.L_454:


//--------------------- .nv.info._Z21initializeUnionMatrixPimi --------------------------
	.section	.nv.info._Z21initializeUnionMatrixPimi,"",@"SHT_CUDA_INFO"
	.sectionflags	@""
	.align	4


	//----- nvinfo : EIATTR_CUDA_API_VERSION
	.align		4
        /*0000*/ 	.byte	0x04, 0x37
        /*0002*/ 	.short	(.L_456 - .L_455)
.L_455:
        /*0004*/ 	.word	0x00000082


	//----- nvinfo : EIATTR_KPARAM_INFO
	.align		4
.L_456:
        /*0008*/ 	.byte	0x04, 0x17
        /*000a*/ 	.short	(.L_458 - .L_457)
.L_457:
        /*000c*/ 	.word	0x00000000
        /*0010*/ 	.short	0x0002
        /*0012*/ 	.short	0x0010
        /*0014*/ 	.byte	0x00, 0xf0, 0x11, 0x00


	//----- nvinfo : EIATTR_KPARAM_INFO
	.align		4
.L_458:
        /*0018*/ 	.byte	0x04, 0x17
        /*001a*/ 	.short	(.L_460 - .L_459)
.L_459:
        /*001c*/ 	.word	0x00000000
        /*0020*/ 	.short	0x0001
        /*0022*/ 	.short	0x0008
        /*0024*/ 	.byte	0x00, 0xf0, 0x21, 0x00


	//----- nvinfo : EIATTR_KPARAM_INFO
	.align		4
.L_460:
        /*0028*/ 	.byte	0x04, 0x17
        /*002a*/ 	.short	(.L_462 - .L_461)
.L_461:
        /*002c*/ 	.word	0x00000000
        /*0030*/ 	.short	0x0000
        /*0032*/ 	.short	0x0000
        /*0034*/ 	.byte	0x00, 0xf5, 0x21, 0x00


	//----- nvinfo : EIATTR_SPARSE_MMA_MASK
	.align		4
.L_462:
        /*0038*/ 	.byte	0x03, 0x50
        /*003a*/ 	.short	0x0000


	//----- nvinfo : EIATTR_MAXREG_COUNT
	.align		4
        /*003c*/ 	.byte	0x03, 0x1b
        /*003e*/ 	.short	0x00ff


	//----- nvinfo : EIATTR_NUM_BARRIERS
	.align		4
        /*0040*/ 	.byte	0x02, 0x4c
        /*0042*/ 	.byte	0x01
	.zero		1


	//----- nvinfo : EIATTR_MERCURY_ISA_VERSION
	.align		4
        /*0044*/ 	.byte	0x03, 0x5f
        /*0046*/ 	.short	0x0101


	//----- nvinfo : EIATTR_VRC_CTA_INIT_COUNT
	.align		4
        /*0048*/ 	.byte	0x02, 0x4a
	.zero		1
	.zero		1


	//----- nvinfo : EIATTR_EXIT_INSTR_OFFSETS
	.align		4
        /*004c*/ 	.byte	0x04, 0x1c
        /*004e*/ 	.short	(.L_464 - .L_463)


	//   ....[0]....
.L_463:
        /*0050*/ 	.word	0x00000250


	//----- nvinfo : EIATTR_CRS_STACK_SIZE
	.align		4
.L_464:
        /*0054*/ 	.byte	0x04, 0x1e
        /*0056*/ 	.short	(.L_466 - .L_465)
.L_465:
        /*0058*/ 	.word	0x00000000


	//----- nvinfo : EIATTR_CBANK_PARAM_SIZE
	.align		4
.L_466:
        /*005c*/ 	.byte	0x03, 0x19
        /*005e*/ 	.short	0x0014


	//----- nvinfo : EIATTR_PARAM_CBANK
	.align		4
        /*0060*/ 	.byte	0x04, 0x0a
        /*0062*/ 	.short	(.L_468 - .L_467)
	.align		4
.L_467:
        /*0064*/ 	.word	index@(.nv.constant0._Z21initializeUnionMatrixPimi)
        /*0068*/ 	.short	0x0380
        /*006a*/ 	.short	0x0014


	//----- nvinfo : EIATTR_SW_WAR
	.align		4
.L_468:
        /*006c*/ 	.byte	0x04, 0x36
        /*006e*/ 	.short	(.L_470 - .L_469)
.L_469:
        /*0070*/ 	.word	0x00000008
.L_470:


//--------------------- .nv.callgraph             --------------------------
	.section	.nv.callgraph,"",@"SHT_CUDA_CALLGRAPH"
	.align	4
	.sectionentsize	8
	.align		4
        /*0000*/ 	.word	0x00000000
	.align		4
        /*0004*/ 	.word	0xffffffff
	.align		4
        /*0008*/ 	.word	index@(_Z6printAPii)
	.align		4
        /*000c*/ 	.word	index@(vprintf)
	.align		4
        /*0010*/ 	.word	0x00000000
	.align		4
        /*0014*/ 	.word	0xfffffffe
	.align		4
        /*0018*/ 	.word	0x00000000
	.align		4
        /*001c*/ 	.word	0xfffffffd
	.align		4
        /*0020*/ 	.word	0x00000000
	.align		4
        /*0024*/ 	.word	0xfffffffc


//--------------------- .nv.constant4             --------------------------
	.section	.nv.constant4,"a",@progbits
	.align	8
	.align		8
.nv.constant4:
        /*0000*/ 	.dword	devFound
	.align		8
        /*0008*/ 	.dword	dev_totalCost
	.align		8
        /*0010*/ 	.dword	_ZN34_INTERNAL_eab29dcb_4_k_cu_484e0c9e4cuda3std3__45__cpo5beginE
	.align		8
        /*0018*/ 	.dword	_ZN34_INTERNAL_eab29dcb_4_k_cu_484e0c9e4cuda3std3__45__cpo3endE
	.align		8
        /*0020*/ 	.dword	_ZN34_INTERNAL_eab29dcb_4_k_cu_484e0c9e4cuda3std3__45__cpo6cbeginE
	.align		8
        /*0028*/ 	.dword	_ZN34_INTERNAL_eab29dcb_4_k_cu_484e0c9e4cuda3std3__45__cpo4cendE
	.align		8
        /*0030*/ 	.dword	_ZN34_INTERNAL_eab29dcb_4_k_cu_484e0c9e4cuda3std3__45__cpo6rbeginE
	.align		8
        /*0038*/ 	.dword	_ZN34_INTERNAL_eab29dcb_4_k_cu_484e0c9e4cuda3std3__45__cpo4rendE
	.align		8
        /*0040*/ 	.dword	_ZN34_INTERNAL_eab29dcb_4_k_cu_484e0c9e4cuda3std3__45__cpo7crbeginE
	.align		8
        /*0048*/ 	.dword	_ZN34_INTERNAL_eab29dcb_4_k_cu_484e0c9e4cuda3std3__45__cpo5crendE
	.align		8
        /*0050*/ 	.dword	_ZN34_INTERNAL_eab29dcb_4_k_cu_484e0c9e4cuda3std3__436_GLOBAL__N__eab29dcb_4_k_cu_484e0c9e6ignoreE
	.align		8
        /*0058*/ 	.dword	_ZN34_INTERNAL_eab29dcb_4_k_cu_484e0c9e4cuda3std3__419piecewise_constructE
	.align		8
        /*0060*/ 	.dword	_ZN34_INTERNAL_eab29dcb_4_k_cu_484e0c9e4cuda3std3__48in_placeE
	.align		8
        /*0068*/ 	.dword	_ZN34_INTERNAL_eab29dcb_4_k_cu_484e0c9e4cuda3std3__420unreachable_sentinelE
	.align		8
        /*0070*/ 	.dword	_ZN34_INTERNAL_eab29dcb_4_k_cu_484e0c9e4cuda3std3__47nulloptE
	.align		8
        /*0078*/ 	.dword	_ZN34_INTERNAL_eab29dcb_4_k_cu_484e0c9e4cuda3std3__48unexpectE
	.align		8
        /*0080*/ 	.dword	_ZN34_INTERNAL_eab29dcb_4_k_cu_484e0c9e4cuda3std6ranges3__45__cpo4swapE
	.align		8
        /*0088*/ 	.dword	_ZN34_INTERNAL_eab29dcb_4_k_cu_484e0c9e4cuda3std6ranges3__45__cpo9iter_moveE
	.align		8
        /*0090*/ 	.dword	_ZN34_INTERNAL_eab29dcb_4_k_cu_484e0c9e4cuda3std6ranges3__45__cpo5beginE
	.align		8
        /*0098*/ 	.dword	_ZN34_INTERNAL_eab29dcb_4_k_cu_484e0c9e4cuda3std6ranges3__45__cpo3endE
	.align		8
        /*00a0*/ 	.dword	_ZN34_INTERNAL_eab29dcb_4_k_cu_484e0c9e4cuda3std6ranges3__45__cpo6cbeginE
	.align		8
        /*00a8*/ 	.dword	_ZN34_INTERNAL_eab29dcb_4_k_cu_484e0c9e4cuda3std6ranges3__45__cpo4cendE
	.align		8
        /*00b0*/ 	.dword	_ZN34_INTERNAL_eab29dcb_4_k_cu_484e0c9e4cuda3std6ranges3__45__cpo7advanceE
	.align		8
        /*00b8*/ 	.dword	_ZN34_INTERNAL_eab29dcb_4_k_cu_484e0c9e4cuda3std6ranges3__45__cpo9iter_swapE
	.align		8
        /*00c0*/ 	.dword	_ZN34_INTERNAL_eab29dcb_4_k_cu_484e0c9e4cuda3std6ranges3__45__cpo4nextE
	.align		8
        /*00c8*/ 	.dword	_ZN34_INTERNAL_eab29dcb_4_k_cu_484e0c9e4cuda3std6ranges3__45__cpo4prevE
	.align		8
        /*00d0*/ 	.dword	_ZN34_INTERNAL_eab29dcb_4_k_cu_484e0c9e4cuda3std6ranges3__45__cpo4dataE
	.align		8
        /*00d8*/ 	.dword	_ZN34_INTERNAL_eab29dcb_4_k_cu_484e0c9e4cuda3std6ranges3__45__cpo5cdataE
	.align		8
        /*00e0*/ 	.dword	_ZN34_INTERNAL_eab29dcb_4_k_cu_484e0c9e4cuda3std6ranges3__45__cpo4sizeE
	.align		8
        /*00e8*/ 	.dword	_ZN34_INTERNAL_eab29dcb_4_k_cu_484e0c9e4cuda3std6ranges3__45__cpo5ssizeE
	.align		8
        /*00f0*/ 	.dword	_ZN34_INTERNAL_eab29dcb_4_k_cu_484e0c9e4cuda3std6ranges3__45__cpo8distanceE
	.align		8
        /*00f8*/ 	.dword	_ZN34_INTERNAL_eab29dcb_4_k_cu_484e0c9e6thrust24THRUST_300001_SM_1000_NS8cuda_cub3parE
	.align		8
        /*0100*/ 	.dword	_ZN34_INTERNAL_eab29dcb_4_k_cu_484e0c9e6thrust24THRUST_300001_SM_1000_NS8cuda_cub10par_nosyncE
	.align		8
        /*0108*/ 	.dword	_ZN34_INTERNAL_eab29dcb_4_k_cu_484e0c9e6thrust24THRUST_300001_SM_1000_NS6system6detail10sequential3seqE
	.align		8
        /*0110*/ 	.dword	_ZN34_INTERNAL_eab29dcb_4_k_cu_484e0c9e6thrust24THRUST_300001_SM_1000_NS6system3cpp3parE
	.align		8
        /*0118*/ 	.dword	_ZN34_INTERNAL_eab29dcb_4_k_cu_484e0c9e6thrust24THRUST_300001_SM_1000_NS12placeholders2_1E
	.align		8
        /*0120*/ 	.dword	_ZN34_INTERNAL_eab29dcb_4_k_cu_484e0c9e6thrust24THRUST_300001_SM_1000_NS12placeholders2_2E
	.align		8
        /*0128*/ 	.dword	_ZN34_INTERNAL_eab29dcb_4_k_cu_484e0c9e6thrust24THRUST_300001_SM_1000_NS12placeholders2_3E
	.align		8
        /*0130*/ 	.dword	_ZN34_INTERNAL_eab29dcb_4_k_cu_484e0c9e6thrust24THRUST_300001_SM_1000_NS12placeholders2_4E
	.align		8
        /*0138*/ 	.dword	_ZN34_INTERNAL_eab29dcb_4_k_cu_484e0c9e6thrust24THRUST_300001_SM_1000_NS12placeholders2_5E
	.align		8
        /*0140*/ 	.dword	_ZN34_INTERNAL_eab29dcb_4_k_cu_484e0c9e6thrust24THRUST_300001_SM_1000_NS12placeholders2_6E
	.align		8
        /*0148*/ 	.dword	_ZN34_INTERNAL_eab29dcb_4_k_cu_484e0c9e6thrust24THRUST_300001_SM_1000_NS12placeholders2_7E
	.align		8
        /*0150*/ 	.dword	_ZN34_INTERNAL_eab29dcb_4_k_cu_484e0c9e6thrust24THRUST_300001_SM_1000_NS12placeholders2_8E
	.align		8
        /*0158*/ 	.dword	_ZN34_INTERNAL_eab29dcb_4_k_cu_484e0c9e6thrust24THRUST_300001_SM_1000_NS12placeholders2_9E
	.align		8
        /*0160*/ 	.dword	_ZN34_INTERNAL_eab29dcb_4_k_cu_484e0c9e6thrust24THRUST_300001_SM_1000_NS12placeholders3_10E
	.align		8
        /*0168*/ 	.dword	_ZN34_INTERNAL_eab29dcb_4_k_cu_484e0c9e6thrust24THRUST_300001_SM_1000_NS3seqE
	.align		8
        /*0170*/ 	.dword	_ZN34_INTERNAL_eab29dcb_4_k_cu_484e0c9e6thrust24THRUST_300001_SM_1000_NS6deviceE
	.align		8
        /*0178*/ 	.dword	$str
	.align		8
        /*0180*/ 	.dword	$str$1
	.align		8
        /*0188*/ 	.dword	vprintf


//--------------------- .text._ZN3cub18CUB_300001_SM_10006detail10radix_sort29DeviceRadixSortOnesweepKernelINS1_5radix10policy_hubIiiyE10Policy1000ELNS0_9SortOrderE0EiiyiiNS1_21identity_decomposer_tEEEvPT5_SB_PT3_PKSC_PT1_PKSG_PT2_PKSK_T4_iiT6_ --------------------------
	.section	.text._ZN3cub18CUB_300001_SM_10006detail10radix_sort29DeviceRadixSortOnesweepKernelINS1_5radix10policy_hubIiiyE10Policy1000ELNS0_9SortOrderE0EiiyiiNS1_21identity_decomposer_tEEEvPT5_SB_PT3_PKSC_PT1_PKSG_PT2_PKSK_T4_iiT6_,"ax",@progbits
	.align	128
        .global         _ZN3cub18CUB_300001_SM_10006detail10radix_sort29DeviceRadixSortOnesweepKernelINS1_5radix10policy_hubIiiyE10Policy1000ELNS0_9SortOrderE0EiiyiiNS1_21identity_decomposer_tEEEvPT5_SB_PT3_PKSC_PT1_PKSG_PT2_PKSK_T4_iiT6_
        .type           _ZN3cub18CUB_300001_SM_10006detail10radix_sort29DeviceRadixSortOnesweepKernelINS1_5radix10policy_hubIiiyE10Policy1000ELNS0_9SortOrderE0EiiyiiNS1_21identity_decomposer_tEEEvPT5_SB_PT3_PKSC_PT1_PKSG_PT2_PKSK_T4_iiT6_,@function
        .size           _ZN3cub18CUB_300001_SM_10006detail10radix_sort29DeviceRadixSortOnesweepKernelINS1_5radix10policy_hubIiiyE10Policy1000ELNS0_9SortOrderE0EiiyiiNS1_21identity_decomposer_tEEEvPT5_SB_PT3_PKSC_PT1_PKSG_PT2_PKSK_T4_iiT6_,(.L_x_288 - _ZN3cub18CUB_300001_SM_10006detail10radix_sort29DeviceRadixSortOnesweepKernelINS1_5radix10policy_hubIiiyE10Policy1000ELNS0_9SortOrderE0EiiyiiNS1_21identity_decomposer_tEEEvPT5_SB_PT3_PKSC_PT1_PKSG_PT2_PKSK_T4_iiT6_)
        .other          _ZN3cub18CUB_300001_SM_10006detail10radix_sort29DeviceRadixSortOnesweepKernelINS1_5radix10policy_hubIiiyE10Policy1000ELNS0_9SortOrderE0EiiyiiNS1_21identity_decomposer_tEEEvPT5_SB_PT3_PKSC_PT1_PKSG_PT2_PKSK_T4_iiT6_,@"STO_CUDA_ENTRY STV_DEFAULT"
_ZN3cub18CUB_300001_SM_10006detail10radix_sort29DeviceRadixSortOnesweepKernelINS1_5radix10policy_hubIiiyE10Policy1000ELNS0_9SortOrderE0EiiyiiNS1_21identity_decomposer_tEEEvPT5_SB_PT3_PKSC_PT1_PKSG_PT2_PKSK_T4_iiT6_:
.text._ZN3cub18CUB_300001_SM_10006detail10radix_sort29DeviceRadixSortOnesweepKernelINS1_5radix10policy_hubIiiyE10Policy1000ELNS0_9SortOrderE0EiiyiiNS1_21identity_decomposer_tEEEvPT5_SB_PT3_PKSC_PT1_PKSG_PT2_PKSK_T4_iiT6_:
[----:B------:R-:W-:Y:S01]  /*0000*/  LDC R1, c[0x0][0x37c] ;  /* 0x0000df00ff017b82 */ /* 0x000fe20000000800 */
[----:B------:R-:W0:Y:S01]  /*0010*/  S2R R3, SR_TID.X ;  /* 0x0000000000037919 */ /* 0x000e220000002100 */
[----:B------:R-:W-:Y:S01]  /*0020*/  MOV R7, 0x400 ;  /* 0x0000040000077802 */ /* 0x000fe20000000f00 */
[----:B------:R-:W1:Y:S01]  /*0030*/  LDCU.64 UR6, c[0x0][0x358] ;  /* 0x00006b00ff0677ac */ /* 0x000e620008000a00 */
[----:B------:R-:W-:Y:S01]  /*0040*/  BSSY.RECONVERGENT B0, `(.L_x_0) ;  /* 0x000000c000007945 */ /* 0x000fe20003800200 */
[----:B------:R-:W2:Y:S01]  /*0050*/  S2R R0, SR_CgaCtaId ;  /* 0x0000000000007919 */ /* 0x000ea20000008800 */
[----:B0-----:R-:W-:Y:S02]  /*0060*/  ISETP.NE.AND P0, PT, R3, RZ, PT ;  /* 0x000000ff0300720c */ /* 0x001fe40003f05270 */
[----:B--2---:R-:W-:-:S11]  /*0070*/  LEA R7, R0, R7, 0x18 ;  /* 0x0000000700077211 */ /* 0x004fd600078ec0ff */
[----:B-1----:R-:W-:Y:S05]  /*0080*/  @P0 BRA `(.L_x_1) ;  /* 0x00000000001c0947 */ /* 0x002fea0003800000 */
[----:B------:R-:W0:Y:S01]  /*0090*/  LDC.64 R4, c[0x0][0x388] ;  /* 0x0000e200ff047b82 */ /* 0x000e220000000a00 */
[----:B------:R-:W-:-:S05]  /*00a0*/  IMAD.MOV.U32 R9, RZ, RZ, 0x1 ;  /* 0x00000001ff097424 */ /* 0x000fca00078e00ff */
[----:B0-----:R-:W2:Y:S02]  /*00b0*/  ATOMG.E.ADD.STRONG.GPU PT, R4, desc[UR6][R4.64], R9 ;  /* 0x80000009040479a8 */ /* 0x001ea400081ef106 */
[----:B------:R-:W0:Y:S01]  /*00c0*/  S2UR UR5, SR_CgaCtaId ;  /* 0x00000000000579c3 */ /* 0x000e220000008800 */
[----:B------:R-:W-:Y:S02]  /*00d0*/  UMOV UR4, 0x400 ;  /* 0x0000040000047882 */ /* 0x000fe40000000000 */
[----:B0-----:R-:W-:-:S09]  /*00e0*/  ULEA UR4, UR5, UR4, 0x18 ;  /* 0x0000000405047291 */ /* 0x001fd2000f8ec0ff */
[----:B--2---:R0:W-:Y:S03]  /*00f0*/  STS [UR4+0x6600], R4 ;  /* 0x00660004ff007988 */ /* 0x0041e60008000804 */
.L_x_1:
[----:B------:R-:W-:Y:S05]  /*0100*/  BSYNC.RECONVERGENT B0 ;  /* 0x0000000000007941 */ /* 0x000fea0003800200 */
.L_x_0:
[----:B------:R-:W-:Y:S06]  /*0110*/  BAR.SYNC.DEFER_BLOCKING 0x0 ;  /* 0x0000000000007b1d */ /* 0x000fec0000010000 */
[----:B------:R-:W1:Y:S01]  /*0120*/  LDCU UR4, c[0x0][0x3c0] ;  /* 0x00007800ff0477ac */ /* 0x000e620008000800 */
[----:B------:R-:W2:Y:S01]  /*0130*/  S2R R24, SR_LANEID ;  /* 0x0000000000187919 */ /* 0x000ea20000000000 */
[----:B------:R-:W3:Y:S02]  /*0140*/  LDS R42, [R7+0x6600] ;  /* 0x00660000072a7984 */ /* 0x000ee40000000800 */
[----:B---3--:R-:W-:-:S04]  /*0150*/  IMAD R0, R42, 0x1980, RZ ;  /* 0x000019802a007824 */ /* 0x008fc800078e02ff */
[----:B------:R-:W-:Y:S01]  /*0160*/  VIADD R47, R0, 0x1980 ;  /* 0x00001980002f7836 */ /* 0x000fe20000000000 */
[----:B------:R-:W-:-:S04]  /*0170*/  SHF.R.S32.HI R9, RZ, 0x1f, R0 ;  /* 0x0000001fff097819 */ /* 0x000fc80000011400 */
[----:B-1----:R-:W-:-:S13]  /*0180*/  ISETP.GT.AND P0, PT, R47, UR4, PT ;  /* 0x000000042f007c0c */ /* 0x002fda000bf04270 */
[----:B--2---:R-:W-:Y:S05]  /*0190*/  @P0 BRA `(.L_x_2) ;  /* 0x0000000000680947 */ /* 0x004fea0003800000 */
[----:B------:R-:W1:Y:S01]  /*01a0*/  LDCU.64 UR4, c[0x0][0x3a8] ;  /* 0x00007500ff0477ac */ /* 0x000e620008000a00 */
[C---:B0-----:R-:W-:Y:S02]  /*01b0*/  LOP3.LUT R4, R3.reuse, 0x1f, RZ, 0xc0, !PT ;  /* 0x0000001f03047812 */ /* 0x041fe400078ec0ff */
[----:B------:R-:W-:-:S05]  /*01c0*/  LOP3.LUT R41, R3, 0x3e0, RZ, 0xc0, !PT ;  /* 0x000003e003297812 */ /* 0x000fca00078ec0ff */
[----:B------:R-:W-:-:S05]  /*01d0*/  IMAD R5, R41, 0x11, R4 ;  /* 0x0000001129057824 */ /* 0x000fca00078e0204 */
[----:B------:R-:W-:-:S05]  /*01e0*/  IADD3 R5, P0, PT, R0, R5, RZ ;  /* 0x0000000500057210 */ /* 0x000fca0007f1e0ff */
[----:B------:R-:W-:Y:S01]  /*01f0*/  IMAD.X R0, RZ, RZ, R9, P0 ;  /* 0x000000ffff007224 */ /* 0x000fe200000e0609 */
[----:B-1----:R-:W-:-:S04]  /*0200*/  LEA R8, P0, R5, UR4, 0x2 ;  /* 0x0000000405087c11 */ /* 0x002fc8000f8010ff */
[----:B------:R-:W-:-:S05]  /*0210*/  LEA.HI.X R9, R5, UR5, R0, 0x2, P0 ;  /* 0x0000000505097c11 */ /* 0x000fca00080f1400 */
[----:B------:R0:W5:Y:S04]  /*0220*/  LDG.E R28, desc[UR6][R8.64] ;  /* 0x00000006081c7981 */ /* 0x000168000c1e1900 */
        /* <DEDUP_REMOVED lines=15> */
[----:B------:R0:W5:Y:S01]  /*0320*/  LDG.E R46, desc[UR6][R8.64+0x800] ;  /* 0x00080006082e7981 */ /* 0x000162000c1e1900 */
[----:B------:R-:W-:Y:S05]  /*0330*/  BRA `(.L_x_3) ;  /* 0x0000000400307947 */ /* 0x000fea0003800000 */
.L_x_2:
[----:B------:R-:W1:Y:S01]  /*0340*/  LDCU.64 UR8, c[0x0][0x3a8] ;  /* 0x00007500ff0877ac */ /* 0x000e620008000a00 */
[C---:B0-----:R-:W-:Y:S01]  /*0350*/  LOP3.LUT R4, R3.reuse, 0x1f, RZ, 0xc0, !PT ;  /* 0x0000001f03047812 */ /* 0x041fe200078ec0ff */
[----:B------:R-:W-:Y:S01]  /*0360*/  IMAD.MOV.U32 R28, RZ, RZ, 0x7fffffff ;  /* 0x7fffffffff1c7424 */ /* 0x000fe200078e00ff */
[----:B------:R-:W-:Y:S02]  /*0370*/  LOP3.LUT R41, R3, 0x3e0, RZ, 0xc0, !PT ;  /* 0x000003e003297812 */ /* 0x000fe400078ec0ff */
[----:B------:R-:W-:-:S03]  /*0380*/  IADD3 R5, PT, PT, -R0, UR4, RZ ;  /* 0x0000000400057c10 */ /* 0x000fc6000fffe1ff */
[----:B------:R-:W-:-:S04]  /*0390*/  IMAD R10, R41, 0x11, R4 ;  /* 0x00000011290a7824 */ /* 0x000fc800078e0204 */
[----:B------:R-:W-:Y:S01]  /*03a0*/  VIADD R8, R10, 0x40 ;  /* 0x000000400a087836 */ /* 0x000fe20000000000 */
[----:B------:R-:W-:Y:S01]  /*03b0*/  IADD3 R11, P0, PT, R0, R10, RZ ;  /* 0x0000000a000b7210 */ /* 0x000fe20007f1e0ff */
[C---:B------:R-:W-:Y:S01]  /*03c0*/  VIADD R0, R10.reuse, 0x60 ;  /* 0x000000600a007836 */ /* 0x040fe20000000000 */
[CC--:B------:R-:W-:Y:S01]  /*03d0*/  ISETP.GE.AND P2, PT, R10.reuse, R5.reuse, PT ;  /* 0x000000050a00720c */ /* 0x0c0fe20003f46270 */
[----:B------:R-:W-:Y:S01]  /*03e0*/  VIADD R6, R10, 0x20 ;  /* 0x000000200a067836 */ /* 0x000fe20000000000 */
[-C--:B------:R-:W-:Y:S01]  /*03f0*/  ISETP.GE.AND P4, PT, R8, R5.reuse, PT ;  /* 0x000000050800720c */ /* 0x080fe20003f86270 */
[----:B------:R-:W-:Y:S01]  /*0400*/  IMAD.X R12, RZ, RZ, R9, P0 ;  /* 0x000000ffff0c7224 */ /* 0x000fe200000e0609 */
[-C--:B------:R-:W-:Y:S01]  /*0410*/  ISETP.GE.AND P5, PT, R0, R5.reuse, PT ;  /* 0x000000050000720c */ /* 0x080fe20003fa6270 */
[----:B------:R-:W-:Y:S01]  /*0420*/  VIADD R0, R10, 0xa0 ;  /* 0x000000a00a007836 */ /* 0x000fe20000000000 */
[C---:B-1----:R-:W-:Y:S02]  /*0430*/  LEA R8, P0, R11.reuse, UR8, 0x2 ;  /* 0x000000080b087c11 */ /* 0x042fe4000f8010ff */
[----:B------:R-:W-:Y:S01]  /*0440*/  ISETP.GE.AND P3, PT, R6, R5, PT ;  /* 0x000000050600720c */ /* 0x000fe20003f66270 */
[----:B------:R-:W-:Y:S01]  /*0450*/  VIADD R6, R10, 0x80 ;  /* 0x000000800a067836 */ /* 0x000fe20000000000 */
[----:B------:R-:W-:-:S02]  /*0460*/  LEA.HI.X R9, R11, UR9, R12, 0x2, P0 ;  /* 0x000000090b097c11 */ /* 0x000fc400080f140c */
[-C--:B------:R-:W-:Y:S01]  /*0470*/  ISETP.GE.AND P0, PT, R0, R5.reuse, PT ;  /* 0x000000050000720c */ /* 0x080fe20003f06270 */
[----:B------:R-:W-:Y:S01]  /*0480*/  VIADD R0, R10, 0xe0 ;  /* 0x000000e00a007836 */ /* 0x000fe20000000000 */
[-C--:B------:R-:W-:Y:S01]  /*0490*/  ISETP.GE.AND P6, PT, R6, R5.reuse, PT ;  /* 0x000000050600720c */ /* 0x080fe20003fc6270 */
[----:B------:R1:W5:Y:S01]  /*04a0*/  @!P2 LDG.E R28, desc[UR6][R8.64] ;  /* 0x00000006081ca981 */ /* 0x000362000c1e1900 */
[----:B------:R-:W-:Y:S02]  /*04b0*/  IMAD.MOV.U32 R29, RZ, RZ, 0x7fffffff ;  /* 0x7fffffffff1d7424 */ /* 0x000fe400078e00ff */
[-C--:B------:R-:W-:Y:S01]  /*04c0*/  ISETP.GE.AND P2, PT, R0, R5.reuse, PT ;  /* 0x000000050000720c */ /* 0x080fe20003f46270 */
[C---:B------:R-:W-:Y:S02]  /*04d0*/  VIADD R0, R10.reuse, 0x100 ;  /* 0x000001000a007836 */ /* 0x040fe40000000000 */
[----:B------:R-:W-:Y:S01]  /*04e0*/  VIADD R6, R10, 0xc0 ;  /* 0x000000c00a067836 */ /* 0x000fe20000000000 */
[----:B------:R1:W5:Y:S01]  /*04f0*/  @!P3 LDG.E R29, desc[UR6][R8.64+0x80] ;  /* 0x00008006081db981 */ /* 0x000362000c1e1900 */
[----:B------:R-:W-:Y:S01]  /*0500*/  IMAD.MOV.U32 R31, RZ, RZ, 0x7fffffff ;  /* 0x7fffffffff1f7424 */ /* 0x000fe200078e00ff */
[-C--:B------:R-:W-:Y:S01]  /*0510*/  ISETP.GE.AND P3, PT, R0, R5.reuse, PT ;  /* 0x000000050000720c */ /* 0x080fe20003f66270 */
[----:B------:R-:W-:Y:S01]  /*0520*/  VIADD R0, R10, 0x140 ;  /* 0x000001400a007836 */ /* 0x000fe20000000000 */
[----:B------:R-:W-:Y:S01]  /*0530*/  ISETP.GE.AND P1, PT, R6, R5, PT ;  /* 0x000000050600720c */ /* 0x000fe20003f26270 */
[----:B------:R-:W-:-:S02]  /*0540*/  IMAD.MOV.U32 R32, RZ, RZ, 0x7fffffff ;  /* 0x7fffffffff207424 */ /* 0x000fc400078e00ff */
[----:B------:R1:W5:Y:S01]  /*0550*/  @!P5 LDG.E R31, desc[UR6][R8.64+0x180] ;  /* 0x00018006081fd981 */ /* 0x000362000c1e1900 */
[-C--:B------:R-:W-:Y:S01]  /*0560*/  ISETP.GE.AND P5, PT, R0, R5.reuse, PT ;  /* 0x000000050000720c */ /* 0x080fe20003fa6270 */
[C---:B------:R-:W-:Y:S02]  /*0570*/  VIADD R0, R10.reuse, 0x160 ;  /* 0x000001600a007836 */ /* 0x040fe40000000000 */
[----:B------:R-:W-:Y:S01]  /*0580*/  IMAD.MOV.U32 R30, RZ, RZ, 0x7fffffff ;  /* 0x7fffffffff1e7424 */ /* 0x000fe200078e00ff */
[----:B------:R1:W5:Y:S01]  /*0590*/  @!P6 LDG.E R32, desc[UR6][R8.64+0x200] ;  /* 0x000200060820e981 */ /* 0x000362000c1e1900 */
[----:B------:R-:W-:Y:S01]  /*05a0*/  VIADD R6, R10, 0x120 ;  /* 0x000001200a067836 */ /* 0x000fe20000000000 */
[-C--:B------:R-:W-:Y:S01]  /*05b0*/  ISETP.GE.AND P6, PT, R0, R5.reuse, PT ;  /* 0x000000050000720c */ /* 0x080fe20003fc6270 */
[----:B------:R-:W-:Y:S02]  /*05c0*/  IMAD.MOV.U32 R34, RZ, RZ, 0x7fffffff ;  /* 0x7fffffffff227424 */ /* 0x000fe400078e00ff */
[----:B------:R-:W-:Y:S01]  /*05d0*/  VIADD R0, R10, 0x1a0 ;  /* 0x000001a00a007836 */ /* 0x000fe20000000000 */
[----:B------:R1:W5:Y:S01]  /*05e0*/  @!P4 LDG.E R30, desc[UR6][R8.64+0x100] ;  /* 0x00010006081ec981 */ /* 0x000362000c1e1900 */
[----:B------:R-:W-:Y:S01]  /*05f0*/  ISETP.GE.AND P4, PT, R6, R5, PT ;  /* 0x000000050600720c */ /* 0x000fe20003f86270 */
[----:B------:R-:W-:-:S02]  /*0600*/  IMAD.MOV.U32 R33, RZ, RZ, 0x7fffffff ;  /* 0x7fffffffff217424 */ /* 0x000fc400078e00ff */
[----:B------:R1:W5:Y:S01]  /*0610*/  @!P1 LDG.E R34, desc[UR6][R8.64+0x300] ;  /* 0x0003000608229981 */ /* 0x000362000c1e1900 */
[----:B------:R-:W-:Y:S01]  /*0620*/  IMAD.MOV.U32 R35, RZ, RZ, 0x7fffffff ;  /* 0x7fffffffff237424 */ /* 0x000fe200078e00ff */
[-C--:B------:R-:W-:Y:S01]  /*0630*/  ISETP.GE.AND P1, PT, R0, R5.reuse, PT ;  /* 0x000000050000720c */ /* 0x080fe20003f26270 */
[C---:B------:R-:W-:Y:S01]  /*0640*/  VIADD R6, R10.reuse, 0x180 ;  /* 0x000001800a067836 */ /* 0x040fe20000000000 */
[----:B------:R1:W5:Y:S01]  /*0650*/  @!P0 LDG.E R33, desc[UR6][R8.64+0x280] ;  /* 0x0002800608218981 */ /* 0x000362000c1e1900 */
[----:B------:R-:W-:Y:S02]  /*0660*/  VIADD R0, R10, 0x1c0 ;  /* 0x000001c00a007836 */ /* 0x000fe40000000000 */
[----:B------:R-:W-:Y:S01]  /*0670*/  IMAD.MOV.U32 R36, RZ, RZ, 0x7fffffff ;  /* 0x7fffffffff247424 */ /* 0x000fe200078e00ff */
[----:B------:R1:W5:Y:S01]  /*0680*/  @!P2 LDG.E R35, desc[UR6][R8.64+0x380] ;  /* 0x000380060823a981 */ /* 0x000362000c1e1900 */
[----:B------:R-:W-:Y:S01]  /*0690*/  IMAD.MOV.U32 R37, RZ, RZ, 0x7fffffff ;  /* 0x7fffffffff257424 */ /* 0x000fe200078e00ff */
[-C--:B------:R-:W-:Y:S01]  /*06a0*/  ISETP.GE.AND P0, PT, R6, R5.reuse, PT ;  /* 0x000000050600720c */ /* 0x080fe20003f06270 */
[----:B------:R-:W-:Y:S01]  /*06b0*/  VIADD R6, R10, 0x1e0 ;  /* 0x000001e00a067836 */ /* 0x000fe20000000000 */
[-C--:B------:R-:W-:Y:S01]  /*06c0*/  ISETP.GE.AND P2, PT, R0, R5.reuse, PT ;  /* 0x000000050000720c */ /* 0x080fe20003f46270 */
[----:B------:R-:W-:Y:S01]  /*06d0*/  VIADD R0, R10, 0x200 ;  /* 0x000002000a007836 */ /* 0x000fe20000000000 */
[----:B------:R1:W5:Y:S02]  /*06e0*/  @!P3 LDG.E R36, desc[UR6][R8.64+0x400] ;  /* 0x000400060824b981 */ /* 0x000364000c1e1900 */
[----:B------:R-:W-:-:S02]  /*06f0*/  ISETP.GE.AND P3, PT, R6, R5, PT ;  /* 0x000000050600720c */ /* 0x000fc40003f66270 */
[----:B------:R1:W5:Y:S01]  /*0700*/  @!P4 LDG.E R37, desc[UR6][R8.64+0x480] ;  /* 0x000480060825c981 */ /* 0x000362000c1e1900 */
[----:B------:R-:W-:Y:S01]  /*0710*/  ISETP.GE.AND P4, PT, R0, R5, PT ;  /* 0x000000050000720c */ /* 0x000fe20003f86270 */
[----:B------:R-:W-:Y:S02]  /*0720*/  IMAD.MOV.U32 R38, RZ, RZ, 0x7fffffff ;  /* 0x7fffffffff267424 */ /* 0x000fe400078e00ff */
[----:B------:R-:W-:Y:S02]  /*0730*/  IMAD.MOV.U32 R39, RZ, RZ, 0x7fffffff ;  /* 0x7fffffffff277424 */ /* 0x000fe400078e00ff */
[----:B------:R-:W-:Y:S02]  /*0740*/  IMAD.MOV.U32 R40, RZ, RZ, 0x7fffffff ;  /* 0x7fffffffff287424 */ /* 0x000fe400078e00ff */
[----:B------:R-:W-:Y:S01]  /*0750*/  IMAD.MOV.U32 R43, RZ, RZ, 0x7fffffff ;  /* 0x7fffffffff2b7424 */ /* 0x000fe200078e00ff */
[----:B------:R1:W5:Y:S01]  /*0760*/  @!P5 LDG.E R38, desc[UR6][R8.64+0x500] ;  /* 0x000500060826d981 */ /* 0x000362000c1e1900 */
[----:B------:R-:W-:-:S02]  /*0770*/  IMAD.MOV.U32 R44, RZ, RZ, 0x7fffffff ;  /* 0x7fffffffff2c7424 */ /* 0x000fc400078e00ff */
[----:B------:R-:W-:Y:S01]  /*0780*/  IMAD.MOV.U32 R45, RZ, RZ, 0x7fffffff ;  /* 0x7fffffffff2d7424 */ /* 0x000fe200078e00ff */
[----:B------:R1:W5:Y:S01]  /*0790*/  @!P6 LDG.E R39, desc[UR6][R8.64+0x580] ;  /* 0x000580060827e981 */ /* 0x000362000c1e1900 */
[----:B------:R-:W-:-:S03]  /*07a0*/  IMAD.MOV.U32 R46, RZ, RZ, 0x7fffffff ;  /* 0x7fffffffff2e7424 */ /* 0x000fc600078e00ff */
[----:B------:R1:W5:Y:S04]  /*07b0*/  @!P0 LDG.E R40, desc[UR6][R8.64+0x600] ;  /* 0x0006000608288981 */ /* 0x000368000c1e1900 */
[----:B------:R1:W5:Y:S04]  /*07c0*/  @!P1 LDG.E R43, desc[UR6][R8.64+0x680] ;  /* 0x00068006082b9981 */ /* 0x000368000c1e1900 */
[----:B------:R1:W5:Y:S04]  /*07d0*/  @!P2 LDG.E R44, desc[UR6][R8.64+0x700] ;  /* 0x00070006082ca981 */ /* 0x000368000c1e1900 */
[----:B------:R1:W5:Y:S04]  /*07e0*/  @!P3 LDG.E R45, desc[UR6][R8.64+0x780] ;  /* 0x00078006082db981 */ /* 0x000368000c1e1900 */
[----:B------:R1:W5:Y:S02]  /*07f0*/  @!P4 LDG.E R46, desc[UR6][R8.64+0x800] ;  /* 0x00080006082ec981 */ /* 0x000364000c1e1900 */
.L_x_3:
[----:B------:R-:W-:Y:S01]  /*0800*/  VIMNMX R5, PT, PT, R24, 0xe0, !PT ;  /* 0x000000e018057848 */ /* 0x000fe20007fe0100 */
[----:B------:R-:W2:Y:S01]  /*0810*/  LDCU UR4, c[0x0][0x3c8] ;  /* 0x00007900ff0477ac */ /* 0x000ea20008000800 */
[----:B------:R-:W-:Y:S01]  /*0820*/  SHF.R.U32.HI R0, RZ, 0x5, R3 ;  /* 0x00000005ff007819 */ /* 0x000fe20000011603 */
[----:B------:R-:W-:Y:S01]  /*0830*/  BSSY.RECONVERGENT B0, `(.L_x_4) ;  /* 0x0000025000007945 */ /* 0x000fe20003800200 */
[--C-:B------:R-:W-:Y:S01]  /*0840*/  IADD3 R5, PT, PT, R5, 0x1f, -R24.reuse ;  /* 0x0000001f05057810 */ /* 0x100fe20007ffe818 */
[----:B------:R-:W-:Y:S01]  /*0850*/  UMOV UR5, 0xffffffff ;  /* 0xffffffff00057882 */ /* 0x000fe20000000000 */
[----:B01----:R-:W-:Y:S02]  /*0860*/  IMAD.MOV.U32 R8, RZ, RZ, R24 ;  /* 0x000000ffff087224 */ /* 0x003fe400078e0018 */
[C---:B------:R-:W-:Y:S01]  /*0870*/  ISETP.GE.U32.AND P0, PT, R5.reuse, 0x1e0, PT ;  /* 0x000001e00500780c */ /* 0x040fe20003f06070 */
[----:B------:R-:W-:Y:S01]  /*0880*/  IMAD.SHL.U32 R0, R0, 0x400, RZ ;  /* 0x0000040000007824 */ /* 0x000fe200078e00ff */
[----:B------:R-:W-:-:S04]  /*0890*/  LEA.HI R6, R5, 0x1, RZ, 0x1b ;  /* 0x0000000105067811 */ /* 0x000fc800078fd8ff */
[----:B------:R-:W-:-:S04]  /*08a0*/  LOP3.LUT R9, R6, 0xf, RZ, 0xc0, !PT ;  /* 0x0000000f06097812 */ /* 0x000fc800078ec0ff */
[----:B------:R-:W-:Y:S01]  /*08b0*/  ISETP.NE.AND P1, PT, R9, RZ, PT ;  /* 0x000000ff0900720c */ /* 0x000fe20003f25270 */
[----:B--2---:R-:W-:Y:S02]  /*08c0*/  USHF.L.U32 UR4, UR5, UR4, URZ ;  /* 0x0000000405047299 */ /* 0x004fe400080006ff */
[----:B------:R-:W-:Y:S10]  /*08d0*/  @!P0 BRA `(.L_x_5) ;  /* 0x0000000000688947 */ /* 0x000ff40003800000 */
[----:B------:R-:W-:Y:S01]  /*08e0*/  IMAD R10, R24, 0x4, R0 ;  /* 0x00000004180a7824 */ /* 0x000fe200078e0200 */
[----:B------:R-:W-:Y:S01]  /*08f0*/  LOP3.LUT R5, R6, 0xffffff0, RZ, 0xc0, !PT ;  /* 0x0ffffff006057812 */ /* 0x000fe200078ec0ff */
[----:B------:R-:W-:-:S03]  /*0900*/  IMAD.MOV.U32 R8, RZ, RZ, R24 ;  /* 0x000000ffff087224 */ /* 0x000fc600078e0018 */
[----:B------:R-:W-:Y:S01]  /*0910*/  IADD3 R10, PT, PT, R10, 0x400, R7 ;  /* 0x000004000a0a7810 */ /* 0x000fe20007ffe007 */
[----:B------:R-:W-:-:S07]  /*0920*/  IMAD.MOV R5, RZ, RZ, -R5 ;  /* 0x000000ffff057224 */ /* 0x000fce00078e0a05 */
.L_x_6:
[----:B------:R-:W-:Y:S01]  /*0930*/  VIADD R5, R5, 0x10 ;  /* 0x0000001005057836 */ /* 0x000fe20000000000 */
[----:B------:R-:W-:Y:S01]  /*0940*/  STS [R10+-0x400], RZ ;  /* 0xfffc00ff0a007388 */ /* 0x000fe20000000800 */
[----:B------:R-:W-:-:S03]  /*0950*/  VIADD R8, R8, 0x200 ;  /* 0x0000020008087836 */ /* 0x000fc60000000000 */
[----:B------:R-:W-:Y:S01]  /*0960*/  ISETP.NE.AND P0, PT, R5, RZ, PT ;  /* 0x000000ff0500720c */ /* 0x000fe20003f05270 */
[----:B------:R-:W-:Y:S04]  /*0970*/  STS [R10+-0x380], RZ ;  /* 0xfffc80ff0a007388 */ /* 0x000fe80000000800 */
[----:B------:R-:W-:Y:S04]  /*0980*/  STS [R10+-0x300], RZ ;  /* 0xfffd00ff0a007388 */ /* 0x000fe80000000800 */
[----:B------:R-:W-:Y:S04]  /*0990*/  STS [R10+-0x280], RZ ;  /* 0xfffd80ff0a007388 */ /* 0x000fe80000000800 */
[----:B------:R-:W-:Y:S04]  /*09a0*/  STS [R10+-0x200], RZ ;  /* 0xfffe00ff0a007388 */ /* 0x000fe80000000800 */
[----:B------:R-:W-:Y:S04]  /*09b0*/  STS [R10+-0x180], RZ ;  /* 0xfffe80ff0a007388 */ /* 0x000fe80000000800 */
[----:B------:R-:W-:Y:S04]  /*09c0*/  STS [R10+-0x100], RZ ;  /* 0xffff00ff0a007388 */ /* 0x000fe80000000800 */
[----:B------:R-:W-:Y:S04]  /*09d0*/  STS [R10+-0x80], RZ ;  /* 0xffff80ff0a007388 */ /* 0x000fe80000000800 */
[----:B------:R-:W-:Y:S04]  /*09e0*/  STS [R10], RZ ;  /* 0x000000ff0a007388 */ /* 0x000fe80000000800 */
[----:B------:R-:W-:Y:S04]  /*09f0*/  STS [R10+0x80], RZ ;  /* 0x000080ff0a007388 */ /* 0x000fe80000000800 */
[----:B------:R-:W-:Y:S04]  /*0a00*/  STS [R10+0x100], RZ ;  /* 0x000100ff0a007388 */ /* 0x000fe80000000800 */
[----:B------:R-:W-:Y:S04]  /*0a10*/  STS [R10+0x180], RZ ;  /* 0x000180ff0a007388 */ /* 0x000fe80000000800 */
[----:B------:R-:W-:Y:S04]  /*0a20*/  STS [R10+0x200], RZ ;  /* 0x000200ff0a007388 */ /* 0x000fe80000000800 */
[----:B------:R-:W-:Y:S04]  /*0a30*/  STS [R10+0x280], RZ ;  /* 0x000280ff0a007388 */ /* 0x000fe80000000800 */
[----:B------:R-:W-:Y:S04]  /*0a40*/  STS [R10+0x300], RZ ;  /* 0x000300ff0a007388 */ /* 0x000fe80000000800 */
[----:B------:R0:W-:Y:S02]  /*0a50*/  STS [R10+0x380], RZ ;  /* 0x000380ff0a007388 */ /* 0x0001e40000000800 */
[----:B0-----:R-:W-:Y:S01]  /*0a60*/  VIADD R10, R10, 0x800 ;  /* 0x000008000a0a7836 */ /* 0x001fe20000000000 */
[----:B------:R-:W-:Y:S06]  /*0a70*/  @P0 BRA `(.L_x_6) ;  /* 0xfffffffc00ac0947 */ /* 0x000fec000383ffff */
.L_x_5:
[----:B------:R-:W-:Y:S05]  /*0a80*/  BSYNC.RECONVERGENT B0 ;  /* 0x0000000000007941 */ /* 0x000fea0003800200 */
.L_x_4:
[----:B------:R-:W-:Y:S01]  /*0a90*/  BSSY.RECONVERGENT B0, `(.L_x_7) ;  /* 0x0000026000007945 */ /* 0x000fe20003800200 */
[----:B------:R-:W-:-:S03]  /*0aa0*/  IMAD.IADD R5, R7, 0x1, R0 ;  /* 0x0000000107057824 */ /* 0x000fc600078e0200 */
[----:B------:R-:W-:Y:S05]  /*0ab0*/  @!P1 BRA `(.L_x_8) ;  /* 0x00000000008c9947 */ /* 0x000fea0003800000 */
[----:B------:R-:W-:Y:S01]  /*0ac0*/  ISETP.GE.U32.AND P0, PT, R9, 0x8, PT ;  /* 0x000000080900780c */ /* 0x000fe20003f06070 */
[----:B------:R-:W-:Y:S01]  /*0ad0*/  BSSY.RECONVERGENT B1, `(.L_x_9) ;  /* 0x000000e000017945 */ /* 0x000fe20003800200 */
[----:B------:R-:W-:-:S04]  /*0ae0*/  LOP3.LUT R10, R6, 0x7, RZ, 0xc0, !PT ;  /* 0x00000007060a7812 */ /* 0x000fc800078ec0ff */
[----:B------:R-:W-:-:S07]  /*0af0*/  ISETP.NE.AND P1, PT, R10, RZ, PT ;  /* 0x000000ff0a00720c */ /* 0x000fce0003f25270 */
[----:B------:R-:W-:Y:S06]  /*0b00*/  @!P0 BRA `(.L_x_10) ;  /* 0x0000000000288947 */ /* 0x000fec0003800000 */
[C---:B------:R-:W-:Y:S02]  /*0b10*/  IMAD R9, R8.reuse, 0x4, R5 ;  /* 0x0000000408097824 */ /* 0x040fe400078e0205 */
[----:B------:R-:W-:-:S03]  /*0b20*/  VIADD R8, R8, 0x100 ;  /* 0x0000010008087836 */ /* 0x000fc60000000000 */
[----:B------:R0:W-:Y:S04]  /*0b30*/  STS [R9], RZ ;  /* 0x000000ff09007388 */ /* 0x0001e80000000800 */
[----:B------:R0:W-:Y:S04]  /*0b40*/  STS [R9+0x80], RZ ;  /* 0x000080ff09007388 */ /* 0x0001e80000000800 */
[----:B------:R0:W-:Y:S04]  /*0b50*/  STS [R9+0x100], RZ ;  /* 0x000100ff09007388 */ /* 0x0001e80000000800 */
[----:B------:R0:W-:Y:S04]  /*0b60*/  STS [R9+0x180], RZ ;  /* 0x000180ff09007388 */ /* 0x0001e80000000800 */
[----:B------:R0:W-:Y:S04]  /*0b70*/  STS [R9+0x200], RZ ;  /* 0x000200ff09007388 */ /* 0x0001e80000000800 */
[----:B------:R0:W-:Y:S04]  /*0b80*/  STS [R9+0x280], RZ ;  /* 0x000280ff09007388 */ /* 0x0001e80000000800 */
[----:B------:R0:W-:Y:S04]  /*0b90*/  STS [R9+0x300], RZ ;  /* 0x000300ff09007388 */ /* 0x0001e80000000800 */
[----:B------:R0:W-:Y:S02]  /*0ba0*/  STS [R9+0x380], RZ ;  /* 0x000380ff09007388 */ /* 0x0001e40000000800 */
.L_x_10:
[----:B------:R-:W-:Y:S05]  /*0bb0*/  BSYNC.RECONVERGENT B1 ;  /* 0x0000000000017941 */ /* 0x000fea0003800200 */
.L_x_9:
[----:B------:R-:W-:Y:S05]  /*0bc0*/  @!P1 BRA `(.L_x_8) ;  /* 0x0000000000489947 */ /* 0x000fea0003800000 */
[----:B------:R-:W-:Y:S02]  /*0bd0*/  ISETP.GE.U32.AND P0, PT, R10, 0x4, PT ;  /* 0x000000040a00780c */ /* 0x000fe40003f06070 */
[----:B------:R-:W-:-:S04]  /*0be0*/  LOP3.LUT R6, R6, 0x3, RZ, 0xc0, !PT ;  /* 0x0000000306067812 */ /* 0x000fc800078ec0ff */
[----:B------:R-:W-:-:S07]  /*0bf0*/  ISETP.NE.AND P1, PT, R6, RZ, PT ;  /* 0x000000ff0600720c */ /* 0x000fce0003f25270 */
[C---:B0-----:R-:W-:Y:S02]  /*0c00*/  @P0 IMAD R9, R8.reuse, 0x4, R5 ;  /* 0x0000000408090824 */ /* 0x041fe400078e0205 */
[----:B------:R-:W-:-:S03]  /*0c10*/  @P0 VIADD R8, R8, 0x80 ;  /* 0x0000008008080836 */ /* 0x000fc60000000000 */
[----:B------:R1:W-:Y:S04]  /*0c20*/  @P0 STS [R9], RZ ;  /* 0x000000ff09000388 */ /* 0x0003e80000000800 */
[----:B------:R1:W-:Y:S04]  /*0c30*/  @P0 STS [R9+0x80], RZ ;  /* 0x000080ff09000388 */ /* 0x0003e80000000800 */
[----:B------:R1:W-:Y:S04]  /*0c40*/  @P0 STS [R9+0x100], RZ ;  /* 0x000100ff09000388 */ /* 0x0003e80000000800 */
[----:B------:R1:W-:Y:S01]  /*0c50*/  @P0 STS [R9+0x180], RZ ;  /* 0x000180ff09000388 */ /* 0x0003e20000000800 */
[----:B------:R-:W-:Y:S05]  /*0c60*/  @!P1 BRA `(.L_x_8) ;  /* 0x0000000000209947 */ /* 0x000fea0003800000 */
[----:B------:R-:W-:Y:S02]  /*0c70*/  IMAD R0, R8, 0x4, R0 ;  /* 0x0000000408007824 */ /* 0x000fe400078e0200 */
[----:B------:R-:W-:Y:S02]  /*0c80*/  IMAD.MOV R6, RZ, RZ, -R6 ;  /* 0x000000ffff067224 */ /* 0x000fe400078e0a06 */
[----:B------:R-:W-:-:S07]  /*0c90*/  IMAD.IADD R0, R7, 0x1, R0 ;  /* 0x0000000107007824 */ /* 0x000fce00078e0200 */
.L_x_11:
[----:B------:R-:W-:Y:S01]  /*0ca0*/  VIADD R6, R6, 0x1 ;  /* 0x0000000106067836 */ /* 0x000fe20000000000 */
[----:B------:R0:W-:Y:S04]  /*0cb0*/  STS [R0], RZ ;  /* 0x000000ff00007388 */ /* 0x0001e80000000800 */
[----:B------:R-:W-:Y:S01]  /*0cc0*/  ISETP.NE.AND P0, PT, R6, RZ, PT ;  /* 0x000000ff0600720c */ /* 0x000fe20003f05270 */
[----:B0-----:R-:W-:-:S12]  /*0cd0*/  VIADD R0, R0, 0x80 ;  /* 0x0000008000007836 */ /* 0x001fd80000000000 */
[----:B------:R-:W-:Y:S05]  /*0ce0*/  @P0 BRA `(.L_x_11) ;  /* 0xfffffffc00ec0947 */ /* 0x000fea000383ffff */
.L_x_8:
[----:B------:R-:W-:Y:S05]  /*0cf0*/  BSYNC.RECONVERGENT B0 ;  /* 0x0000000000007941 */ /* 0x000fea0003800200 */
.L_x_7:
[----:B------:R-:W2:Y:S01]  /*0d00*/  LDCU UR5, c[0x0][0x3c4] ;  /* 0x00007880ff0577ac */ /* 0x000ea20008000800 */
[----:B-----5:R-:W-:Y:S01]  /*0d10*/  LOP3.LUT R27, R28, 0x80000000, RZ, 0x3c, !PT ;  /* 0x800000001c1b7812 */ /* 0x020fe200078e3cff */
[----:B------:R-:W-:Y:S01]  /*0d20*/  BSSY.RECONVERGENT B0, `(.L_x_12) ;  /* 0x0000080000007945 */ /* 0x000fe20003800200 */
[----:B------:R-:W-:Y:S02]  /*0d30*/  LOP3.LUT R22, R29, 0x80000000, RZ, 0x3c, !PT ;  /* 0x800000001d167812 */ /* 0x000fe400078e3cff */
[----:B------:R-:W-:Y:S02]  /*0d40*/  LOP3.LUT R21, R30, 0x80000000, RZ, 0x3c, !PT ;  /* 0x800000001e157812 */ /* 0x000fe400078e3cff */
[----:B------:R-:W-:Y:S02]  /*0d50*/  LOP3.LUT R18, R31, 0x80000000, RZ, 0x3c, !PT ;  /* 0x800000001f127812 */ /* 0x000fe400078e3cff */
[----:B------:R-:W-:Y:S02]  /*0d60*/  LOP3.LUT R20, R33, 0x80000000, RZ, 0x3c, !PT ;  /* 0x8000000021147812 */ /* 0x000fe400078e3cff */
[----:B------:R-:W-:-:S02]  /*0d70*/  LOP3.LUT R23, R32, 0x80000000, RZ, 0x3c, !PT ;  /* 0x8000000020177812 */ /* 0x000fc400078e3cff */
[----:B------:R-:W-:Y:S02]  /*0d80*/  LOP3.LUT R25, R34, 0x80000000, RZ, 0x3c, !PT ;  /* 0x8000000022197812 */ /* 0x000fe400078e3cff */
[----:B------:R-:W-:Y:S02]  /*0d90*/  LOP3.LUT R17, R36, 0x80000000, RZ, 0x3c, !PT ;  /* 0x8000000024117812 */ /* 0x000fe400078e3cff */
[----:B------:R-:W-:Y:S02]  /*0da0*/  LOP3.LUT R19, R38, 0x80000000, RZ, 0x3c, !PT ;  /* 0x8000000026137812 */ /* 0x000fe400078e3cff */
[----:B--2---:R-:W-:Y:S02]  /*0db0*/  SHF.R.U32.HI R49, RZ, UR5, R27 ;  /* 0x00000005ff317c19 */ /* 0x004fe4000801161b */
[----:B------:R-:W-:Y:S02]  /*0dc0*/  SHF.R.U32.HI R52, RZ, UR5, R22 ;  /* 0x00000005ff347c19 */ /* 0x000fe40008011616 */
[----:B------:R-:W-:-:S02]  /*0dd0*/  LOP3.LUT R49, R49, UR4, RZ, 0x30, !PT ;  /* 0x0000000431317c12 */ /* 0x000fc4000f8e30ff */
[----:B------:R-:W-:Y:S02]  /*0de0*/  LOP3.LUT R52, R52, UR4, RZ, 0x30, !PT ;  /* 0x0000000434347c12 */ /* 0x000fe4000f8e30ff */
[----:B------:R-:W-:Y:S01]  /*0df0*/  SHF.R.U32.HI R56, RZ, UR5, R21 ;  /* 0x00000005ff387c19 */ /* 0x000fe20008011615 */
[--C-:B------:R-:W-:Y:S01]  /*0e00*/  IMAD R0, R49, 0x4, R5.reuse ;  /* 0x0000000431007824 */ /* 0x100fe200078e0205 */
[----:B------:R-:W-:Y:S01]  /*0e10*/  SHF.R.U32.HI R48, RZ, UR5, R18 ;  /* 0x00000005ff307c19 */ /* 0x000fe20008011612 */
[----:B------:R-:W-:Y:S01]  /*0e20*/  IMAD R6, R52, 0x4, R5 ;  /* 0x0000000434067824 */ /* 0x000fe200078e0205 */
[----:B------:R-:W-:Y:S01]  /*0e30*/  LOP3.LUT R56, R56, UR4, RZ, 0x30, !PT ;  /* 0x0000000438387c12 */ /* 0x000fe2000f8e30ff */
[----:B------:R-:W-:Y:S01]  /*0e40*/  NOP ;  /* 0x0000000000007918 */ /* 0x000fe20000000000 */
[----:B01----:R-:W-:Y:S01]  /*0e50*/  SHF.R.U32.HI R9, RZ, UR5, R20 ;  /* 0x00000005ff097c19 */ /* 0x003fe20008011614 */
[----:B------:R0:W-:Y:S01]  /*0e60*/  ATOMS.POPC.INC.32 RZ, [R0+URZ] ;  /* 0x0000000000ff7f8c */ /* 0x0001e2000d8000ff */
[----:B------:R-:W-:-:S02]  /*0e70*/  LOP3.LUT R48, R48, UR4, RZ, 0x30, !PT ;  /* 0x0000000430307c12 */ /* 0x000fc4000f8e30ff */
[----:B------:R-:W-:Y:S01]  /*0e80*/  SHF.R.U32.HI R8, RZ, UR5, R23 ;  /* 0x00000005ff087c19 */ /* 0x000fe20008011617 */
[----:B------:R1:W-:Y:S01]  /*0e90*/  ATOMS.POPC.INC.32 RZ, [R6+URZ] ;  /* 0x0000000006ff7f8c */ /* 0x0003e2000d8000ff */
[----:B------:R-:W-:Y:S02]  /*0ea0*/  SHF.R.U32.HI R11, RZ, UR5, R25 ;  /* 0x00000005ff0b7c19 */ /* 0x000fe40008011619 */
[----:B------:R-:W-:Y:S01]  /*0eb0*/  LOP3.LUT R10, R9, UR4, RZ, 0x30, !PT ;  /* 0x00000004090a7c12 */ /* 0x000fe2000f8e30ff */
[--C-:B0-----:R-:W-:Y:S01]  /*0ec0*/  IMAD R0, R56, 0x4, R5.reuse ;  /* 0x0000000438007824 */ /* 0x101fe200078e0205 */
[----:B------:R-:W-:Y:S02]  /*0ed0*/  LOP3.LUT R8, R8, UR4, RZ, 0x30, !PT ;  /* 0x0000000408087c12 */ /* 0x000fe4000f8e30ff */
[----:B------:R-:W-:Y:S01]  /*0ee0*/  LOP3.LUT R12, R11, UR4, RZ, 0x30, !PT ;  /* 0x000000040b0c7c12 */ /* 0x000fe2000f8e30ff */
[--C-:B-1----:R-:W-:Y:S01]  /*0ef0*/  IMAD R6, R48, 0x4, R5.reuse ;  /* 0x0000000430067824 */ /* 0x102fe200078e0205 */
[----:B------:R0:W-:Y:S01]  /*0f00*/  ATOMS.POPC.INC.32 RZ, [R0+URZ] ;  /* 0x0000000000ff7f8c */ /* 0x0001e2000d8000ff */
[--C-:B------:R-:W-:Y:S01]  /*0f10*/  IMAD R9, R10, 0x4, R5.reuse ;  /* 0x000000040a097824 */ /* 0x100fe200078e0205 */
[----:B------:R-:W-:Y:S01]  /*0f20*/  LOP3.LUT R10, R35, 0x80000000, RZ, 0x3c, !PT ;  /* 0x80000000230a7812 */ /* 0x000fe200078e3cff */
[--C-:B------:R-:W-:Y:S01]  /*0f30*/  IMAD R8, R8, 0x4, R5.reuse ;  /* 0x0000000408087824 */ /* 0x100fe200078e0205 */
[----:B------:R1:W-:Y:S01]  /*0f40*/  ATOMS.POPC.INC.32 RZ, [R6+URZ] ;  /* 0x0000000006ff7f8c */ /* 0x0003e2000d8000ff */
[----:B------:R-:W-:Y:S01]  /*0f50*/  IMAD R11, R12, 0x4, R5 ;  /* 0x000000040c0b7824 */ /* 0x000fe200078e0205 */
[----:B------:R-:W-:-:S02]  /*0f60*/  LOP3.LUT R12, R37, 0x80000000, RZ, 0x3c, !PT ;  /* 0x80000000250c7812 */ /* 0x000fc400078e3cff */
[----:B------:R-:W-:Y:S01]  /*0f70*/  LOP3.LUT R16, R39, 0x80000000, RZ, 0x3c, !PT ;  /* 0x8000000027107812 */ /* 0x000fe200078e3cff */
[----:B------:R-:W-:Y:S01]  /*0f80*/  ATOMS.POPC.INC.32 RZ, [R8+URZ] ;  /* 0x0000000008ff7f8c */ /* 0x000fe2000d8000ff */
[----:B0-----:R-:W-:Y:S02]  /*0f90*/  SHF.R.U32.HI R0, RZ, UR5, R10 ;  /* 0x00000005ff007c19 */ /* 0x001fe4000801160a */
[----:B-1----:R-:W-:Y:S01]  /*0fa0*/  SHF.R.U32.HI R6, RZ, UR5, R17 ;  /* 0x00000005ff067c19 */ /* 0x002fe20008011611 */
[----:B------:R0:W-:Y:S01]  /*0fb0*/  ATOMS.POPC.INC.32 RZ, [R9+URZ] ;  /* 0x0000000009ff7f8c */ /* 0x0001e2000d8000ff */
[----:B------:R-:W-:Y:S02]  /*0fc0*/  SHF.R.U32.HI R14, RZ, UR5, R19 ;  /* 0x00000005ff0e7c19 */ /* 0x000fe40008011613 */
[----:B------:R-:W-:Y:S01]  /*0fd0*/  LOP3.LUT R6, R6, UR4, RZ, 0x30, !PT ;  /* 0x0000000406067c12 */ /* 0x000fe2000f8e30ff */
[----:B------:R1:W-:Y:S01]  /*0fe0*/  ATOMS.POPC.INC.32 RZ, [R11+URZ] ;  /* 0x000000000bff7f8c */ /* 0x0003e2000d8000ff */
[----:B------:R-:W-:-:S02]  /*0ff0*/  SHF.R.U32.HI R13, RZ, UR5, R12 ;  /* 0x00000005ff0d7c19 */ /* 0x000fc4000801160c */
[----:B------:R-:W-:Y:S02]  /*1000*/  LOP3.LUT R0, R0, UR4, RZ, 0x30, !PT ;  /* 0x0000000400007c12 */ /* 0x000fe4000f8e30ff */
[----:B0-----:R-:W-:Y:S02]  /*1010*/  SHF.R.U32.HI R9, RZ, UR5, R16 ;  /* 0x00000005ff097c19 */ /* 0x001fe40008011610 */
[----:B------:R-:W-:Y:S01]  /*1020*/  LOP3.LUT R50, R14, UR4, RZ, 0x30, !PT ;  /* 0x000000040e327c12 */ /* 0x000fe2000f8e30ff */
[--C-:B------:R-:W-:Y:S01]  /*1030*/  IMAD R14, R6, 0x4, R5.reuse ;  /* 0x00000004060e7824 */ /* 0x100fe200078e0205 */
[----:B------:R-:W-:Y:S01]  /*1040*/  LOP3.LUT R8, R13, UR4, RZ, 0x30, !PT ;  /* 0x000000040d087c12 */ /* 0x000fe2000f8e30ff */
[--C-:B------:R-:W-:Y:S01]  /*1050*/  IMAD R0, R0, 0x4, R5.reuse ;  /* 0x0000000400007824 */ /* 0x100fe200078e0205 */
[----:B------:R-:W-:Y:S01]  /*1060*/  LOP3.LUT R6, R9, UR4, RZ, 0x30, !PT ;  /* 0x0000000409067c12 */ /* 0x000fe2000f8e30ff */
[--C-:B------:R-:W-:Y:S01]  /*1070*/  IMAD R50, R50, 0x4, R5.reuse ;  /* 0x0000000432327824 */ /* 0x100fe200078e0205 */
[----:B------:R-:W-:Y:S01]  /*1080*/  LOP3.LUT R9, R40, 0x80000000, RZ, 0x3c, !PT ;  /* 0x8000000028097812 */ /* 0x000fe200078e3cff */
[--C-:B------:R-:W-:Y:S01]  /*1090*/  IMAD R26, R8, 0x4, R5.reuse ;  /* 0x00000004081a7824 */ /* 0x100fe200078e0205 */
[----:B------:R0:W-:Y:S01]  /*10a0*/  ATOMS.POPC.INC.32 RZ, [R0+URZ] ;  /* 0x0000000000ff7f8c */ /* 0x0001e2000d8000ff */
[----:B------:R-:W-:Y:S01]  /*10b0*/  IMAD R51, R6, 0x4, R5 ;  /* 0x0000000406337824 */ /* 0x000fe200078e0205 */
[----:B------:R-:W-:-:S02]  /*10c0*/  LOP3.LUT R6, R43, 0x80000000, RZ, 0x3c, !PT ;  /* 0x800000002b067812 */ /* 0x000fc400078e3cff */
[----:B-1----:R-:W-:Y:S01]  /*10d0*/  LOP3.LUT R11, R44, 0x80000000, RZ, 0x3c, !PT ;  /* 0x800000002c0b7812 */ /* 0x002fe200078e3cff */
[----:B------:R1:W-:Y:S01]  /*10e0*/  ATOMS.POPC.INC.32 RZ, [R14+URZ] ;  /* 0x000000000eff7f8c */ /* 0x0003e2000d8000ff */
[----:B------:R-:W-:Y:S02]  /*10f0*/  LOP3.LUT R8, R45, 0x80000000, RZ, 0x3c, !PT ;  /* 0x800000002d087812 */ /* 0x000fe400078e3cff */
[----:B------:R-:W-:Y:S01]  /*1100*/  LOP3.LUT R13, R46, 0x80000000, RZ, 0x3c, !PT ;  /* 0x800000002e0d7812 */ /* 0x000fe200078e3cff */
[----:B------:R2:W-:Y:S01]  /*1110*/  ATOMS.POPC.INC.32 RZ, [R26+URZ] ;  /* 0x000000001aff7f8c */ /* 0x0005e2000d8000ff */
[----:B0-----:R-:W-:Y:S02]  /*1120*/  SHF.R.U32.HI R0, RZ, UR5, R9 ;  /* 0x00000005ff007c19 */ /* 0x001fe40008011609 */
[----:B------:R-:W-:Y:S01]  /*1130*/  SHF.R.U32.HI R53, RZ, UR5, R11 ;  /* 0x00000005ff357c19 */ /* 0x000fe2000801160b */
[----:B-1----:R-:W0:Y:S01]  /*1140*/  LDC.64 R14, c[0x0][0x380] ;  /* 0x0000e000ff0e7b82 */ /* 0x002e220000000a00 */
[----:B------:R-:W-:Y:S01]  /*1150*/  SHF.R.U32.HI R55, RZ, UR5, R8 ;  /* 0x00000005ff377c19 */ /* 0x000fe20008011608 */
[----:B------:R1:W-:Y:S01]  /*1160*/  ATOMS.POPC.INC.32 RZ, [R50+URZ] ;  /* 0x0000000032ff7f8c */ /* 0x0003e2000d8000ff */
[----:B------:R-:W-:-:S02]  /*1170*/  SHF.R.U32.HI R57, RZ, UR5, R13 ;  /* 0x00000005ff397c19 */ /* 0x000fc4000801160d */
[----:B--2---:R-:W-:Y:S01]  /*1180*/  SHF.R.U32.HI R26, RZ, UR5, R6 ;  /* 0x00000005ff1a7c19 */ /* 0x004fe20008011606 */
[----:B------:R2:W-:Y:S01]  /*1190*/  ATOMS.POPC.INC.32 RZ, [R51+URZ] ;  /* 0x0000000033ff7f8c */ /* 0x0005e2000d8000ff */
[----:B------:R-:W-:Y:S02]  /*11a0*/  LOP3.LUT R0, R0, UR4, RZ, 0x30, !PT ;  /* 0x0000000400007c12 */ /* 0x000fe4000f8e30ff */
[----:B------:R-:W-:Y:S02]  /*11b0*/  LOP3.LUT R54, R26, UR4, RZ, 0x30, !PT ;  /* 0x000000041a367c12 */ /* 0x000fe4000f8e30ff */
[----:B------:R-:W-:Y:S01]  /*11c0*/  LOP3.LUT R58, R53, UR4, RZ, 0x30, !PT ;  /* 0x00000004353a7c12 */ /* 0x000fe2000f8e30ff */
[--C-:B------:R-:W-:Y:S01]  /*11d0*/  IMAD R53, R0, 0x4, R5.reuse ;  /* 0x0000000400357824 */ /* 0x100fe200078e0205 */
[----:B------:R-:W-:Y:S01]  /*11e0*/  ISETP.GT.U32.AND P2, PT, R3, 0xff, PT ;  /* 0x000000ff0300780c */ /* 0x000fe20003f44070 */
[--C-:B------:R-:W-:Y:S01]  /*11f0*/  IMAD R54, R54, 0x4, R5.reuse ;  /* 0x0000000436367824 */ /* 0x100fe200078e0205 */
[----:B------:R-:W-:Y:S01]  /*1200*/  LOP3.LUT R60, R55, UR4, RZ, 0x30, !PT ;  /* 0x00000004373c7c12 */ /* 0x000fe2000f8e30ff */
[--C-:B------:R-:W-:Y:S01]  /*1210*/  IMAD R58, R58, 0x4, R5.reuse ;  /* 0x000000043a3a7824 */ /* 0x100fe200078e0205 */
[----:B------:R-:W-:Y:S01]  /*1220*/  LOP3.LUT R26, R57, UR4, RZ, 0x30, !PT ;  /* 0x00000004391a7c12 */ /* 0x000fe2000f8e30ff */
[----:B------:R3:W-:Y:S01]  /*1230*/  ATOMS.POPC.INC.32 RZ, [R53+URZ] ;  /* 0x0000000035ff7f8c */ /* 0x0007e2000d8000ff */
[----:B-1----:R-:W-:Y:S01]  /*1240*/  P2R R50, PR, RZ, 0x4 ;  /* 0x00000004ff327803 */ /* 0x002fe20000000000 */
[----:B------:R-:W-:-:S02]  /*1250*/  IMAD R60, R60, 0x4, R5 ;  /* 0x000000043c3c7824 */ /* 0x000fc400078e0205 */
[----:B------:R-:W-:Y:S01]  /*1260*/  IMAD R5, R26, 0x4, R5 ;  /* 0x000000041a057824 */ /* 0x000fe200078e0205 */
[----:B------:R3:W-:Y:S01]  /*1270*/  ATOMS.POPC.INC.32 RZ, [R54+URZ] ;  /* 0x0000000036ff7f8c */ /* 0x0007e2000d8000ff */
[----:B--2---:R-:W-:Y:S02]  /*1280*/  IMAD R51, R3, 0x4, R7 ;  /* 0x0000000403337824 */ /* 0x004fe400078e0207 */
[----:B------:R-:W-:Y:S01]  /*1290*/  IMAD.MOV.U32 R0, RZ, RZ, RZ ;  /* 0x000000ffff007224 */ /* 0x000fe200078e00ff */
[----:B------:R3:W-:Y:S04]  /*12a0*/  ATOMS.POPC.INC.32 RZ, [R58+URZ] ;  /* 0x000000003aff7f8c */ /* 0x0007e8000d8000ff */
[----:B------:R3:W-:Y:S04]  /*12b0*/  ATOMS.POPC.INC.32 RZ, [R60+URZ] ;  /* 0x000000003cff7f8c */ /* 0x0007e8000d8000ff */
[----:B------:R3:W-:Y:S01]  /*12c0*/  ATOMS.POPC.INC.32 RZ, [R5+URZ] ;  /* 0x0000000005ff7f8c */ /* 0x0007e2000d8000ff */
[----:B------:R-:W-:Y:S06]  /*12d0*/  BAR.SYNC.DEFER_BLOCKING 0x0 ;  /* 0x0000000000007b1d */ /* 0x000fec0000010000 */
[----:B------:R-:W-:Y:S05]  /*12e0*/  @P2 BRA `(.L_x_13) ;  /* 0x00000000008c2947 */ /* 0x000fea0003800000 */
[----:B------:R-:W1:Y:S04]  /*12f0*/  LDS R0, [R51] ;  /* 0x0000000033007984 */ /* 0x000e680000000800 */
[----:B---3--:R-:W2:Y:S04]  /*1300*/  LDS R5, [R51+0x400] ;  /* 0x0004000033057984 */ /* 0x008ea80000000800 */
[----:B------:R-:W3:Y:S04]  /*1310*/  LDS R53, [R51+0x800] ;  /* 0x0008000033357984 */ /* 0x000ee80000000800 */
[----:B------:R-:W4:Y:S04]  /*1320*/  LDS R55, [R51+0xc00] ;  /* 0x000c000033377984 */ /* 0x000f280000000800 */
[----:B------:R-:W5:Y:S04]  /*1330*/  LDS R57, [R51+0x1000] ;  /* 0x0010000033397984 */ /* 0x000f680000000800 */
[----:B------:R-:W0:Y:S04]  /*1340*/  LDS R59, [R51+0x1400] ;  /* 0x00140000333b7984 */ /* 0x000e280000000800 */
[----:B------:R-:W-:Y:S04]  /*1350*/  LDS R61, [R51+0x2000] ;  /* 0x00200000333d7984 */ /* 0x000fe80000000800 */
[----:B------:R-:W-:Y:S04]  /*1360*/  LDS R63, [R51+0x2400] ;  /* 0x00240000333f7984 */ /* 0x000fe80000000800 */
[----:B------:R-:W-:Y:S04]  /*1370*/  LDS R65, [R51+0x2800] ;  /* 0x0028000033417984 */ /* 0x000fe80000000800 */
[----:B------:R-:W-:Y:S04]  /*1380*/  STS [R51], RZ ;  /* 0x000000ff33007388 */ /* 0x000fe80000000800 */
[----:B-1----:R-:W-:Y:S01]  /*1390*/  STS [R51+0x400], R0 ;  /* 0x0004000033007388 */ /* 0x002fe20000000800 */
[----:B--2---:R-:W-:-:S03]  /*13a0*/  IMAD.IADD R54, R0, 0x1, R5 ;  /* 0x0000000100367824 */ /* 0x004fc600078e0205 */
[----:B------:R-:W1:Y:S01]  /*13b0*/  LDS R5, [R51+0x1800] ;  /* 0x0018000033057984 */ /* 0x000e620000000800 */
[----:B---3--:R-:W-:-:S03]  /*13c0*/  IMAD.IADD R58, R54, 0x1, R53 ;  /* 0x00000001363a7824 */ /* 0x008fc600078e0235 */
[----:B------:R-:W2:Y:S01]  /*13d0*/  LDS R53, [R51+0x1c00] ;  /* 0x001c000033357984 */ /* 0x000ea20000000800 */
[----:B----4-:R-:W-:-:S03]  /*13e0*/  IMAD.IADD R60, R58, 0x1, R55 ;  /* 0x000000013a3c7824 */ /* 0x010fc600078e0237 */
[----:B------:R1:W-:Y:S01]  /*13f0*/  STS [R51+0x800], R54 ;  /* 0x0008003633007388 */ /* 0x0003e20000000800 */
[----:B-----5:R-:W-:-:S03]  /*1400*/  IMAD.IADD R62, R60, 0x1, R57 ;  /* 0x000000013c3e7824 */ /* 0x020fc600078e0239 */
[----:B------:R-:W3:Y:S01]  /*1410*/  LDS R55, [R51+0x2c00] ;  /* 0x002c000033377984 */ /* 0x000ee20000000800 */
[----:B0-----:R-:W-:-:S03]  /*1420*/  IMAD.IADD R64, R62, 0x1, R59 ;  /* 0x000000013e407824 */ /* 0x001fc600078e023b */
[----:B------:R0:W-:Y:S04]  /*1430*/  STS [R51+0xc00], R58 ;  /* 0x000c003a33007388 */ /* 0x0001e80000000800 */
[----:B------:R4:W-:Y:S04]  /*1440*/  STS [R51+0x1000], R60 ;  /* 0x0010003c33007388 */ /* 0x0009e80000000800 */
[----:B------:R4:W-:Y:S04]  /*1450*/  STS [R51+0x1400], R62 ;  /* 0x0014003e33007388 */ /* 0x0009e80000000800 */
[----:B------:R4:W-:Y:S01]  /*1460*/  STS [R51+0x1800], R64 ;  /* 0x0018004033007388 */ /* 0x0009e20000000800 */
[----:B-1----:R-:W-:-:S04]  /*1470*/  IMAD.IADD R54, R64, 0x1, R5 ;  /* 0x0000000140367824 */ /* 0x002fc800078e0205 */
[----:B--2---:R-:W-:Y:S01]  /*1480*/  IMAD.IADD R66, R54, 0x1, R53 ;  /* 0x0000000136427824 */ /* 0x004fe200078e0235 */
[----:B------:R4:W-:Y:S03]  /*1490*/  STS [R51+0x1c00], R54 ;  /* 0x001c003633007388 */ /* 0x0009e60000000800 */
[----:B------:R-:W-:Y:S01]  /*14a0*/  IMAD.IADD R68, R66, 0x1, R61 ;  /* 0x0000000142447824 */ /* 0x000fe200078e023d */
[----:B------:R4:W-:Y:S03]  /*14b0*/  STS [R51+0x2000], R66 ;  /* 0x0020004233007388 */ /* 0x0009e60000000800 */
[----:B------:R-:W-:Y:S01]  /*14c0*/  IMAD.IADD R70, R68, 0x1, R63 ;  /* 0x0000000144467824 */ /* 0x000fe200078e023f */
[----:B------:R4:W-:Y:S03]  /*14d0*/  STS [R51+0x2400], R68 ;  /* 0x0024004433007388 */ /* 0x0009e60000000800 */
[----:B0-----:R-:W-:Y:S01]  /*14e0*/  IMAD.IADD R58, R70, 0x1, R65 ;  /* 0x00000001463a7824 */ /* 0x001fe200078e0241 */
[----:B------:R4:W-:Y:S03]  /*14f0*/  STS [R51+0x2800], R70 ;  /* 0x0028004633007388 */ /* 0x0009e60000000800 */
[----:B---3--:R-:W-:Y:S01]  /*1500*/  IMAD.IADD R0, R58, 0x1, R55 ;  /* 0x000000013a007824 */ /* 0x008fe200078e0237 */
[----:B------:R4:W-:Y:S06]  /*1510*/  STS [R51+0x2c00], R58 ;  /* 0x002c003a33007388 */ /* 0x0009ec0000000800 */
.L_x_13:
[----:B------:R-:W-:Y:S05]  /*1520*/  BSYNC.RECONVERGENT B0 ;  /* 0x0000000000007941 */ /* 0x000fea0003800200 */
.L_x_12:
[----:B------:R-:W-:Y:S01]  /*1530*/  ISETP.NE.AND P0, PT, R0, 0x1980, PT ;  /* 0x000019800000780c */ /* 0x000fe20003f05270 */
[----:B---3--:R-:W-:Y:S01]  /*1540*/  IMAD R5, R42, 0x100, R3 ;  /* 0x000001002a057824 */ /* 0x008fe200078e0203 */
[----:B------:R-:W-:Y:S01]  /*1550*/  @!P2 LOP3.LUT R53, R0, 0x40000000, RZ, 0xfc, !PT ;  /* 0x400000000035a812 */ /* 0x000fe200078efcff */
[----:B------:R-:W-:Y:S01]  /*1560*/  IMAD R41, R41, 0x11, RZ ;  /* 0x0000001129297824 */ /* 0x000fe200078e02ff */
[----:B------:R-:W-:Y:S01]  /*1570*/  ISETP.LT.U32.AND P0, PT, R3, 0x100, !P0 ;  /* 0x000001000300780c */ /* 0x000fe20004701070 */
[----:B0-----:R-:W-:-:S03]  /*1580*/  IMAD.WIDE R14, R5, 0x4, R14 ;  /* 0x00000004050e7825 */ /* 0x001fc600078e020e */
[----:B------:R-:W-:Y:S01]  /*1590*/  LOP3.LUT R57, R41, R4, RZ, 0xfc, !PT ;  /* 0x0000000429397212 */ /* 0x000fe200078efcff */
[----:B----4-:R-:W-:Y:S01]  /*15a0*/  IMAD R54, R42, 0x1980, RZ ;  /* 0x000019802a367824 */ /* 0x010fe200078e02ff */
[----:B------:R0:W-:Y:S07]  /*15b0*/  @!P2 STG.E.STRONG.SYS desc[UR6][R14.64], R53 ;  /* 0x000000350e00a986 */ /* 0x0001ee000c115906 */
[----:B------:R-:W-:Y:S06]  /*15c0*/  BAR.RED.OR.DEFER_BLOCKING 0x0, P0 ;  /* 0x0000000000007b1d */ /* 0x000fec0000014800 */
[----:B------:R-:W1:Y:S01]  /*15d0*/  B2R.RESULT RZ, P0 ;  /* 0x0000000000ff731c */ /* 0x000e620000004000 */
[----:B------:R-:W-:-:S04]  /*15e0*/  IADD3 R4, P1, PT, R54, R57, RZ ;  /* 0x0000003936047210 */ /* 0x000fc80007f3e0ff */
[----:B------:R-:W-:Y:S01]  /*15f0*/  LEA.HI.X.SX32 R55, R54, RZ, 0x1, P1 ;  /* 0x000000ff36377211 */ /* 0x000fe200008f0eff */
[----:B------:R-:W-:-:S03]  /*1600*/  IMAD.SHL.U32 R5, R4, 0x4, RZ ;  /* 0x0000000404057824 */ /* 0x000fc600078e00ff */
[----:B------:R-:W-:Y:S01]  /*1610*/  SHF.L.U64.HI R4, R4, 0x2, R55 ;  /* 0x0000000204047819 */ /* 0x000fe20000010237 */
[----:B01----:R-:W-:Y:S06]  /*1620*/  @!P0 BRA `(.L_x_14) ;  /* 0x0000001000b48947 */ /* 0x003fec0003800000 */
[----:B------:R-:W0:Y:S01]  /*1630*/  LDCU.64 UR8, c[0x0][0x3b8] ;  /* 0x00007700ff0877ac */ /* 0x000e220008000a00 */
[----:B------:R-:W-:Y:S01]  /*1640*/  BSSY B1, `(.L_x_15) ;  /* 0x0000032000017945 */ /* 0x000fe20003800000 */
[----:B------:R-:W-:Y:S01]  /*1650*/  IMAD R13, R3, 0x8, R7 ;  /* 0x00000008030d7824 */ /* 0x000fe200078e0207 */
[----:B0-----:R-:W-:-:S04]  /*1660*/  IADD3 R8, P0, PT, R5, UR8, RZ ;  /* 0x0000000805087c10 */ /* 0x001fc8000ff1e0ff */
[----:B------:R-:W-:Y:S01]  /*1670*/  IADD3.X R9, PT, PT, R4, UR9, RZ, P0, !PT ;  /* 0x0000000904097c10 */ /* 0x000fe200087fe4ff */
[----:B------:R-:W-:Y:S08]  /*1680*/  @P2 BRA `(.L_x_16) ;  /* 0x0000000000b42947 */ /* 0x000ff00003800000 */
[----:B------:R-:W0:Y:S02]  /*1690*/  LDCU.64 UR8, c[0x0][0x398] ;  /* 0x00007300ff0877ac */ /* 0x000e240008000a00 */
[----:B0-----:R-:W-:-:S04]  /*16a0*/  LEA R10, P0, R3, UR8, 0x3 ;  /* 0x00000008030a7c11 */ /* 0x001fc8000f8018ff */
[----:B------:R-:W-:-:S05]  /*16b0*/  LEA.HI.X R11, R3, UR9, RZ, 0x3, P0 ;  /* 0x00000009030b7c11 */ /* 0x000fca00080f1cff */
[----:B------:R-:W2:Y:S01]  /*16c0*/  LDG.E.64 R4, desc[UR6][R10.64] ;  /* 0x000000060a047981 */ /* 0x000ea2000c1e1b00 */
[----:B------:R-:W-:-:S04]  /*16d0*/  ISETP.GT.U32.AND P0, PT, R3, R49, PT ;  /* 0x000000310300720c */ /* 0x000fc80003f04070 */
[----:B------:R-:W-:-:S04]  /*16e0*/  SEL R17, RZ, 0x1980, !P0 ;  /* 0x00001980ff117807 */ /* 0x000fc80004000000 */
[----:B--2---:R-:W-:Y:S01]  /*16f0*/  IADD3 R4, P0, PT, R4, -R17, RZ ;  /* 0x8000001104047210 */ /* 0x004fe20007f1e0ff */
[----:B------:R-:W-:-:S03]  /*1700*/  IMAD.MOV.U32 R17, RZ, RZ, R0 ;  /* 0x000000ffff117224 */ /* 0x000fc600078e0000 */
[----:B------:R-:W-:Y:S02]  /*1710*/  IADD3.X R5, PT, PT, R5, -0x1, RZ, P0, !PT ;  /* 0xffffffff05057810 */ /* 0x000fe400007fe4ff */
[----:B------:R-:W-:-:S03]  /*1720*/  ISETP.GE.AND P0, PT, R42, 0x1, PT ;  /* 0x000000012a00780c */ /* 0x000fc60003f06270 */
[----:B------:R0:W-:Y:S10]  /*1730*/  STS.64 [R13+0x6600], R4 ;  /* 0x006600040d007388 */ /* 0x0001f40000000a00 */
[----:B------:R-:W-:Y:S05]  /*1740*/  @!P0 BRA `(.L_x_17) ;  /* 0x00000000006c8947 */ /* 0x000fea0003800000 */
[----:B------:R-:W-:Y:S01]  /*1750*/  BSSY B0, `(.L_x_18) ;  /* 0x0000019000007945 */ /* 0x000fe20003800000 */
[----:B------:R-:W-:Y:S02]  /*1760*/  IMAD.MOV.U32 R6, RZ, RZ, -0x1 ;  /* 0xffffffffff067424 */ /* 0x000fe400078e00ff */
[----:B------:R-:W-:Y:S02]  /*1770*/  IMAD.MOV.U32 R10, RZ, RZ, R42 ;  /* 0x000000ffff0a7224 */ /* 0x000fe400078e002a */
[----:B------:R-:W-:-:S07]  /*1780*/  IMAD.MOV.U32 R17, RZ, RZ, R0 ;  /* 0x000000ffff117224 */ /* 0x000fce00078e0000 */
.L_x_22:
[----:B0-----:R-:W0:Y:S01]  /*1790*/  LDC.64 R4, c[0x0][0x380] ;  /* 0x0000e000ff047b82 */ /* 0x001e220000000a00 */
[----:B------:R-:W-:Y:S01]  /*17a0*/  VIADD R19, R10, 0xffffffff ;  /* 0xffffffff0a137836 */ /* 0x000fe20000000000 */
[----:B------:R-:W-:Y:S03]  /*17b0*/  BSSY B2, `(.L_x_19) ;  /* 0x0000008000027945 */ /* 0x000fe60003800000 */
[----:B------:R-:W-:-:S04]  /*17c0*/  IMAD R11, R19, 0x100, R3 ;  /* 0x00000100130b7824 */ /* 0x000fc800078e0203 */
[----:B0-----:R-:W-:-:S07]  /*17d0*/  IMAD.WIDE R4, R11, 0x4, R4 ;  /* 0x000000040b047825 */ /* 0x001fce00078e0204 */
.L_x_20:
[----:B------:R-:W-:Y:S05]  /*17e0*/  YIELD ;  /* 0x0000000000007946 */ /* 0x000fea0003800000 */
[----:B------:R0:W-:Y:S06]  /*17f0*/  MEMBAR.SC.CTA ;  /* 0x0000000000007992 */ /* 0x0001ec0000000000 */
[----:B0-----:R-:W2:Y:S02]  /*1800*/  LDG.E.STRONG.SYS R11, desc[UR6][R4.64] ;  /* 0x00000006040b7981 */ /* 0x001ea4000c1f5900 */
[----:B--2---:R-:W-:-:S13]  /*1810*/  ISETP.NE.AND P0, PT, R11, RZ, PT ;  /* 0x000000ff0b00720c */ /* 0x004fda0003f05270 */
[----:B------:R-:W-:Y:S05]  /*1820*/  @!P0 BRA `(.L_x_20) ;  /* 0xfffffffc00ec8947 */ /* 0x000fea000383ffff */
[----:B------:R-:W-:Y:S05]  /*1830*/  BSYNC B2 ;  /* 0x0000000000027941 */ /* 0x000fea0003800000 */
.L_x_19:
[----:B------:R-:W-:Y:S01]  /*1840*/  BSSY.RECONVERGENT B2, `(.L_x_21) ;  /* 0x0000006000027945 */ /* 0x000fe20003800200 */
[C---:B------:R-:W-:Y:S02]  /*1850*/  ISETP.GT.AND P0, PT, R11.reuse, -0x1, PT ;  /* 0xffffffff0b00780c */ /* 0x040fe40003f04270 */
[----:B------:R-:W-:Y:S01]  /*1860*/  LOP3.LUT R4, R11, 0x3fffffff, RZ, 0xc0, !PT ;  /* 0x3fffffff0b047812 */ /* 0x000fe200078ec0ff */
[----:B------:R-:W-:Y:S05]  /*1870*/  WARPSYNC.EXCLUSIVE R6 ;  /* 0x0000000006007348 */ /* 0x000fea0003a00000 */
[----:B------:R-:W-:-:S05]  /*1880*/  IMAD.IADD R17, R4, 0x1, R17 ;  /* 0x0000000104117824 */ /* 0x000fca00078e0211 */
[----:B------:R-:W-:-:S07]  /*1890*/  VOTE.ANY R6, PT, P0 ;  /* 0x0000000000067806 */ /* 0x000fce00000e0100 */
[----:B------:R-:W-:Y:S05]  /*18a0*/  BSYNC.RECONVERGENT B2 ;  /* 0x0000000000027941 */ /* 0x000fea0003800200 */
.L_x_21:
[----:B------:R-:W-:Y:S01]  /*18b0*/  ISETP.GT.U32.AND P1, PT, R10, 0x1, PT ;  /* 0x000000010a00780c */ /* 0x000fe20003f24070 */
[----:B------:R-:W-:-:S12]  /*18c0*/  IMAD.MOV.U32 R10, RZ, RZ, R19 ;  /* 0x000000ffff0a7224 */ /* 0x000fd800078e0013 */
[----:B------:R-:W-:Y:S05]  /*18d0*/  @P0 BRA P1, `(.L_x_22) ;  /* 0xfffffffc00ac0947 */ /* 0x000fea000083ffff */
[----:B------:R-:W-:Y:S05]  /*18e0*/  BSYNC B0 ;  /* 0x0000000000007941 */ /* 0x000fea0003800000 */
.L_x_18:
[----:B------:R1:W2:Y:S02]  /*18f0*/  LDS.64 R4, [R13+0x6600] ;  /* 0x006600000d047984 */ /* 0x0002a40000000a00 */
.L_x_17:
[C---:B------:R-:W-:Y:S01]  /*1900*/  IMAD.IADD R19, R17.reuse, 0x1, -R0 ;  /* 0x0000000111137824 */ /* 0x040fe200078e0a00 */
[----:B------:R-:W-:-:S04]  /*1910*/  LOP3.LUT R11, R17, 0x80000000, RZ, 0xfc, !PT ;  /* 0x80000000110b7812 */ /* 0x000fc800078efcff */
[C---:B0-2---:R-:W-:Y:S01]  /*1920*/  IADD3 R4, P0, PT, R19.reuse, R4, RZ ;  /* 0x0000000413047210 */ /* 0x045fe20007f1e0ff */
[----:B------:R0:W-:Y:S03]  /*1930*/  STG.E.STRONG.SYS desc[UR6][R14.64], R11 ;  /* 0x0000000b0e007986 */ /* 0x0001e6000c115906 */
[----:B------:R-:W-:-:S05]  /*1940*/  LEA.HI.X.SX32 R5, R19, R5, 0x1, P0 ;  /* 0x0000000513057211 */ /* 0x000fca00000f0eff */
[----:B------:R0:W-:Y:S04]  /*1950*/  STS.64 [R13+0x6600], R4 ;  /* 0x006600040d007388 */ /* 0x0001e80000000a00 */
.L_x_16:
[----:B------:R-:W-:Y:S05]  /*1960*/  BSYNC B1 ;  /* 0x0000000000017941 */ /* 0x000fea0003800000 */
.L_x_15:
[----:B0-----:R-:W0:Y:S01]  /*1970*/  LDC R5, c[0x0][0x3c0] ;  /* 0x0000f000ff057b82 */ /* 0x001e220000000800 */
[----:B------:R-:W-:-:S07]  /*1980*/  IMAD R4, R49, 0x8, R7 ;  /* 0x0000000831047824 */ /* 0x000fce00078e0207 */
[----:B------:R-:W2:Y:S01]  /*1990*/  LDC.64 R16, c[0x0][0x390] ;  /* 0x0000e400ff107b82 */ /* 0x000ea20000000a00 */
[----:B0-----:R-:W-:Y:S02]  /*19a0*/  ISETP.GE.AND P0, PT, R47, R5, PT ;  /* 0x000000052f00720c */ /* 0x001fe40003f06270 */
[----:B--2---:R-:W-:-:S04]  /*19b0*/  ISETP.EQ.U32.AND P1, PT, R16, RZ, PT ;  /* 0x000000ff1000720c */ /* 0x004fc80003f22070 */
[----:B------:R-:W-:-:S04]  /*19c0*/  ISETP.EQ.OR.EX P0, PT, R17, RZ, !P0, P1 ;  /* 0x000000ff1100720c */ /* 0x000fc80004702710 */
[----:B------:R-:W-:-:S13]  /*19d0*/  ISETP.GT.U32.OR P0, PT, R3, 0xff, P0 ;  /* 0x000000ff0300780c */ /* 0x000fda0000704470 */
[----:B------:R-:W-:Y:S05]  /*19e0*/  @P0 BRA `(.L_x_23) ;  /* 0x0000000000240947 */ /* 0x000fea0003800000 */
[----:B------:R-:W0:Y:S01]  /*19f0*/  LDS.64 R10, [R13+0x6600] ;  /* 0x006600000d0a7984 */ /* 0x000e220000000a00 */
[C---:B------:R-:W-:Y:S02]  /*1a00*/  ISETP.GT.U32.AND P0, PT, R3.reuse, R49, PT ;  /* 0x000000310300720c */ /* 0x040fe40003f04070 */
[C---:B------:R-:W-:Y:S02]  /*1a10*/  LEA R6, P2, R3.reuse, R16, 0x3 ;  /* 0x0000001003067211 */ /* 0x040fe400078418ff */
[----:B------:R-:W-:Y:S02]  /*1a20*/  SEL R7, RZ, 0x1980, !P0 ;  /* 0x00001980ff077807 */ /* 0x000fe40004000000 */
[--C-:B------:R-:W-:Y:S02]  /*1a30*/  SHF.R.S32.HI R15, RZ, 0x1f, R0.reuse ;  /* 0x0000001fff0f7819 */ /* 0x100fe40000011400 */
[----:B0-----:R-:W-:Y:S02]  /*1a40*/  IADD3 R2, P0, P1, R10, R7, R0 ;  /* 0x000000070a027210 */ /* 0x001fe4000791e000 */
[----:B------:R-:W-:-:S02]  /*1a50*/  LEA.HI.X R7, R3, R17, RZ, 0x3, P2 ;  /* 0x0000001103077211 */ /* 0x000fc400010f1cff */
[----:B------:R-:W-:-:S05]  /*1a60*/  IADD3.X R3, PT, PT, R11, RZ, R15, P0, P1 ;  /* 0x000000ff0b037210 */ /* 0x000fca00007e240f */
[----:B------:R0:W-:Y:S04]  /*1a70*/  STG.E.64 desc[UR6][R6.64], R2 ;  /* 0x0000000206007986 */ /* 0x0001e8000c101b06 */
.L_x_23:
[----:B------:R-:W-:Y:S05]  /*1a80*/  WARPSYNC.ALL ;  /* 0x0000000000007948 */ /* 0x000fea0003800000 */
[----:B------:R-:W-:Y:S01]  /*1a90*/  BAR.SYNC.DEFER_BLOCKING 0x0 ;  /* 0x0000000000007b1d */ /* 0x000fe20000010000 */
[----:B------:R-:W-:-:S05]  /*1aa0*/  ISETP.GT.AND P0, PT, R47, R5, PT ;  /* 0x000000052f00720c */ /* 0x000fca0003f04270 */
[----:B0-----:R0:W2:Y:S08]  /*1ab0*/  LDS.64 R2, [R4+0x6600] ;  /* 0x0066000004027984 */ /* 0x0010b00000000a00 */
[----:B0-----:R-:W-:Y:S05]  /*1ac0*/  @P0 BRA `(.L_x_24) ;  /* 0x00000000005c0947 */ /* 0x001fea0003800000 */
[----:B------:R-:W0:Y:S01]  /*1ad0*/  LDCU.64 UR4, c[0x0][0x3a0] ;  /* 0x00007400ff0477ac */ /* 0x000e220008000a00 */
[----:B--2---:R-:W-:-:S05]  /*1ae0*/  IADD3 R0, P1, PT, R57, R2, RZ ;  /* 0x0000000239007210 */ /* 0x004fca0007f3e0ff */
[----:B------:R-:W-:Y:S01]  /*1af0*/  IMAD.X R7, RZ, RZ, R3, P1 ;  /* 0x000000ffff077224 */ /* 0x000fe200008e0603 */
[----:B0-----:R-:W-:-:S04]  /*1b00*/  LEA R2, P1, R0, UR4, 0x2 ;  /* 0x0000000400027c11 */ /* 0x001fc8000f8210ff */
[----:B------:R-:W-:-:S05]  /*1b10*/  LEA.HI.X R3, R0, UR5, R7, 0x2, P1 ;  /* 0x0000000500037c11 */ /* 0x000fca00088f1407 */
[----:B------:R2:W-:Y:S04]  /*1b20*/  STG.E desc[UR6][R2.64], R28 ;  /* 0x0000001c02007986 */ /* 0x0005e8000c101906 */
        /* <DEDUP_REMOVED lines=15> */
[----:B------:R2:W-:Y:S01]  /*1c20*/  STG.E desc[UR6][R2.64+0x800], R46 ;  /* 0x0008002e02007986 */ /* 0x0005e2000c101906 */
[----:B------:R-:W-:Y:S05]  /*1c30*/  BRA `(.L_x_25) ;  /* 0x0000000000e07947 */ /* 0x000fea0003800000 */
.L_x_24:
[----:B------:R-:W0:Y:S01]  /*1c40*/  LDCU.64 UR4, c[0x0][0x3a0] ;  /* 0x00007400ff0477ac */ /* 0x000e220008000a00 */
[----:B------:R-:W-:Y:S01]  /*1c50*/  IMAD R4, R42, -0x1980, R5 ;  /* 0xffffe6802a047824 */ /* 0x000fe200078e0205 */
[C---:B--2---:R-:W-:Y:S01]  /*1c60*/  IADD3 R0, P1, PT, R57.reuse, R2, RZ ;  /* 0x0000000239007210 */ /* 0x044fe20007f3e0ff */
[C---:B------:R-:W-:Y:S02]  /*1c70*/  VIADD R11, R57.reuse, 0x20 ;  /* 0x00000020390b7836 */ /* 0x040fe40000000000 */
[C---:B-1----:R-:W-:Y:S01]  /*1c80*/  VIADD R13, R57.reuse, 0x40 ;  /* 0x00000040390d7836 */ /* 0x042fe20000000000 */
[-C--:B------:R-:W-:Y:S01]  /*1c90*/  ISETP.GE.AND P5, PT, R57, R4.reuse, PT ;  /* 0x000000043900720c */ /* 0x080fe20003fa6270 */
[----:B------:R-:W-:Y:S01]  /*1ca0*/  IMAD.X R7, RZ, RZ, R3, P1 ;  /* 0x000000ffff077224 */ /* 0x000fe200008e0603 */
[-C--:B------:R-:W-:Y:S01]  /*1cb0*/  ISETP.GE.AND P4, PT, R11, R4.reuse, PT ;  /* 0x000000040b00720c */ /* 0x080fe20003f86270 */
[----:B------:R-:W-:Y:S01]  /*1cc0*/  VIADD R11, R57, 0x60 ;  /* 0x00000060390b7836 */ /* 0x000fe20000000000 */
[----:B------:R-:W-:Y:S01]  /*1cd0*/  ISETP.GE.AND P3, PT, R13, R4, PT ;  /* 0x000000040d00720c */ /* 0x000fe20003f66270 */
[----:B------:R-:W-:-:S02]  /*1ce0*/  VIADD R13, R57, 0x80 ;  /* 0x00000080390d7836 */ /* 0x000fc40000000000 */
[----:B------:R-:W-:Y:S01]  /*1cf0*/  VIADD R15, R57, 0xa0 ;  /* 0x000000a0390f7836 */ /* 0x000fe20000000000 */
[-C--:B------:R-:W-:Y:S01]  /*1d00*/  ISETP.GE.AND P2, PT, R11, R4.reuse, PT ;  /* 0x000000040b00720c */ /* 0x080fe20003f46270 */
[----:B------:R-:W-:Y:S01]  /*1d10*/  VIADD R11, R57, 0xc0 ;  /* 0x000000c0390b7836 */ /* 0x000fe20000000000 */
[C---:B0-----:R-:W-:Y:S02]  /*1d20*/  LEA R2, P1, R0.reuse, UR4, 0x2 ;  /* 0x0000000400027c11 */ /* 0x041fe4000f8210ff */
[-C--:B------:R-:W-:Y:S02]  /*1d30*/  ISETP.GE.AND P6, PT, R15, R4.reuse, PT ;  /* 0x000000040f00720c */ /* 0x080fe40003fc6270 */
[----:B------:R-:W-:Y:S02]  /*1d40*/  LEA.HI.X R3, R0, UR5, R7, 0x2, P1 ;  /* 0x0000000500037c11 */ /* 0x000fe400088f1407 */
[----:B------:R-:W-:Y:S01]  /*1d50*/  ISETP.GE.AND P1, PT, R13, R4, PT ;  /* 0x000000040d00720c */ /* 0x000fe20003f26270 */
[----:B------:R-:W-:-:S02]  /*1d60*/  VIADD R13, R57, 0xe0 ;  /* 0x000000e0390d7836 */ /* 0x000fc40000000000 */
[----:B------:R0:W-:Y:S01]  /*1d70*/  @!P5 STG.E desc[UR6][R2.64], R28 ;  /* 0x0000001c0200d986 */ /* 0x0001e2000c101906 */
[-C--:B------:R-:W-:Y:S01]  /*1d80*/  ISETP.GE.AND P5, PT, R11, R4.reuse, PT ;  /* 0x000000040b00720c */ /* 0x080fe20003fa6270 */
[----:B------:R-:W-:Y:S02]  /*1d90*/  VIADD R11, R57, 0x100 ;  /* 0x00000100390b7836 */ /* 0x000fe40000000000 */
[----:B------:R0:W-:Y:S01]  /*1da0*/  @!P4 STG.E desc[UR6][R2.64+0x80], R29 ;  /* 0x0000801d0200c986 */ /* 0x0001e2000c101906 */
[-C--:B------:R-:W-:Y:S01]  /*1db0*/  ISETP.GE.AND P4, PT, R13, R4.reuse, PT ;  /* 0x000000040d00720c */ /* 0x080fe20003f86270 */
[----:B------:R-:W-:Y:S02]  /*1dc0*/  VIADD R13, R57, 0x120 ;  /* 0x00000120390d7836 */ /* 0x000fe40000000000 */
[----:B------:R0:W-:Y:S01]  /*1dd0*/  @!P3 STG.E desc[UR6][R2.64+0x100], R30 ;  /* 0x0001001e0200b986 */ /* 0x0001e2000c101906 */
        /* <DEDUP_REMOVED lines=21> */
[----:B------:R-:W-:-:S03]  /*1f30*/  ISETP.GE.AND P2, PT, R13, R4, PT ;  /* 0x000000040d00720c */ /* 0x000fc60003f46270 */
[----:B------:R0:W-:Y:S01]  /*1f40*/  @!P1 STG.E desc[UR6][R2.64+0x500], R38 ;  /* 0x0005002602009986 */ /* 0x0001e2000c101906 */
[----:B------:R-:W-:-:S03]  /*1f50*/  ISETP.GE.AND P1, PT, R11, R4, PT ;  /* 0x000000040b00720c */ /* 0x000fc60003f26270 */
[----:B------:R0:W-:Y:S04]  /*1f60*/  @!P6 STG.E desc[UR6][R2.64+0x580], R39 ;  /* 0x000580270200e986 */ /* 0x0001e8000c101906 */
[----:B------:R0:W-:Y:S04]  /*1f70*/  @!P5 STG.E desc[UR6][R2.64+0x600], R40 ;  /* 0x000600280200d986 */ /* 0x0001e8000c101906 */
[----:B------:R0:W-:Y:S04]  /*1f80*/  @!P4 STG.E desc[UR6][R2.64+0x680], R43 ;  /* 0x0006802b0200c986 */ /* 0x0001e8000c101906 */
[----:B------:R0:W-:Y:S04]  /*1f90*/  @!P3 STG.E desc[UR6][R2.64+0x700], R44 ;  /* 0x0007002c0200b986 */ /* 0x0001e8000c101906 */
[----:B------:R0:W-:Y:S04]  /*1fa0*/  @!P2 STG.E desc[UR6][R2.64+0x780], R45 ;  /* 0x0007802d0200a986 */ /* 0x0001e8000c101906 */
[----:B------:R0:W-:Y:S02]  /*1fb0*/  @!P1 STG.E desc[UR6][R2.64+0x800], R46 ;  /* 0x0008002e02009986 */ /* 0x0001e4000c101906 */
.L_x_25:
[----:B------:R-:W-:Y:S05]  /*1fc0*/  @P0 BRA `(.L_x_26) ;  /* 0x0000000000480947 */ /* 0x000fea0003800000 */
[----:B------:R3:W5:Y:S04]  /*1fd0*/  LDG.E R11, desc[UR6][R8.64] ;  /* 0x00000006080b7981 */ /* 0x000768000c1e1900 */
[----:B-1----:R3:W5:Y:S04]  /*1fe0*/  LDG.E R13, desc[UR6][R8.64+0x80] ;  /* 0x00008006080d7981 */ /* 0x002768000c1e1900 */
[----:B------:R3:W5:Y:S04]  /*1ff0*/  LDG.E R15, desc[UR6][R8.64+0x100] ;  /* 0x00010006080f7981 */ /* 0x000768000c1e1900 */
[----:B------:R3:W5:Y:S04]  /*2000*/  LDG.E R17, desc[UR6][R8.64+0x180] ;  /* 0x0001800608117981 */ /* 0x000768000c1e1900 */
[----:B------:R3:W5:Y:S04]  /*2010*/  LDG.E R19, desc[UR6][R8.64+0x200] ;  /* 0x0002000608137981 */ /* 0x000768000c1e1900 */
[----:B------:R3:W5:Y:S04]  /*2020*/  LDG.E R21, desc[UR6][R8.64+0x280] ;  /* 0x0002800608157981 */ /* 0x000768000c1e1900 */
[----:B------:R3:W5:Y:S04]  /*2030*/  LDG.E R23, desc[UR6][R8.64+0x300] ;  /* 0x0003000608177981 */ /* 0x000768000c1e1900 */
[----:B------:R3:W5:Y:S04]  /*2040*/  LDG.E R25, desc[UR6][R8.64+0x380] ;  /* 0x0003800608197981 */ /* 0x000768000c1e1900 */
[----:B------:R3:W5:Y:S04]  /*2050*/  LDG.E R27, desc[UR6][R8.64+0x400] ;  /* 0x00040006081b7981 */ /* 0x000768000c1e1900 */
[----:B0-2---:R3:W5:Y:S04]  /*2060*/  LDG.E R29, desc[UR6][R8.64+0x480] ;  /* 0x00048006081d7981 */ /* 0x005768000c1e1900 */
        /* <DEDUP_REMOVED lines=8> */
.L_x_26:
[----:B------:R-:W-:Y:S02]  /*20f0*/  IMAD.IADD R54, R5, 0x1, -R54 ;  /* 0x0000000105367824 */ /* 0x000fe400078e0a36 */
[C---:B0-2---:R-:W-:Y:S02]  /*2100*/  VIADD R3, R57.reuse, 0x20 ;  /* 0x0000002039037836 */ /* 0x045fe40000000000 */
[C---:B------:R-:W-:Y:S01]  /*2110*/  VIADD R45, R57.reuse, 0x40 ;  /* 0x00000040392d7836 */ /* 0x040fe20000000000 */
[CC--:B------:R-:W-:Y:S01]  /*2120*/  ISETP.GE.AND P5, PT, R57.reuse, R54.reuse, PT ;  /* 0x000000363900720c */ /* 0x0c0fe20003fa6270 */
[----:B------:R-:W-:Y:S01]  /*2130*/  VIADD R47, R57, 0x80 ;  /* 0x00000080392f7836 */ /* 0x000fe20000000000 */
[-C--:B------:R-:W-:Y:S01]  /*2140*/  ISETP.GE.AND P4, PT, R3, R54.reuse, PT ;  /* 0x000000360300720c */ /* 0x080fe20003f86270 */
[----:B------:R-:W-:Y:S01]  /*2150*/  VIADD R3, R57, 0x60 ;  /* 0x0000006039037836 */ /* 0x000fe20000000000 */
[-C--:B------:R-:W-:Y:S01]  /*2160*/  ISETP.GE.AND P3, PT, R45, R54.reuse, PT ;  /* 0x000000362d00720c */ /* 0x080fe20003f66270 */
[----:B------:R-:W-:Y:S01]  /*2170*/  VIADD R45, R57, 0xa0 ;  /* 0x000000a0392d7836 */ /* 0x000fe20000000000 */
[----:B------:R-:W-:-:S02]  /*2180*/  ISETP.GE.AND P1, PT, R47, R54, PT ;  /* 0x000000362f00720c */ /* 0x000fc40003f26270 */
[-C--:B------:R-:W-:Y:S01]  /*2190*/  ISETP.GE.AND P2, PT, R3, R54.reuse, PT ;  /* 0x000000360300720c */ /* 0x080fe20003f46270 */
[----:B------:R-:W-:Y:S01]  /*21a0*/  VIADD R3, R57, 0xc0 ;  /* 0x000000c039037836 */ /* 0x000fe20000000000 */
[-C--:B------:R-:W-:Y:S01]  /*21b0*/  ISETP.GE.AND P6, PT, R45, R54.reuse, PT ;  /* 0x000000362d00720c */ /* 0x080fe20003fc6270 */
[----:B------:R-:W-:Y:S02]  /*21c0*/  VIADD R45, R57, 0xe0 ;  /* 0x000000e0392d7836 */ /* 0x000fe40000000000 */
[----:B------:R0:W5:Y:S01]  /*21d0*/  @!P5 LDG.E R11, desc[UR6][R8.64] ;  /* 0x00000006080bd981 */ /* 0x000162000c1e1900 */
[-C--:B------:R-:W-:Y:S01]  /*21e0*/  ISETP.GE.AND P5, PT, R3, R54.reuse, PT ;  /* 0x000000360300720c */ /* 0x080fe20003fa6270 */
[----:B------:R-:W-:Y:S02]  /*21f0*/  VIADD R3, R57, 0x100 ;  /* 0x0000010039037836 */ /* 0x000fe40000000000 */
[----:B-1----:R0:W5:Y:S01]  /*2200*/  @!P4 LDG.E R13, desc[UR6][R8.64+0x80] ;  /* 0x00008006080dc981 */ /* 0x002162000c1e1900 */
[----:B------:R-:W-:Y:S01]  /*2210*/  ISETP.GE.AND P4, PT, R45, R54, PT ;  /* 0x000000362d00720c */ /* 0x000fe20003f86270 */
[----:B------:R-:W-:-:S02]  /*2220*/  VIADD R45, R57, 0x120 ;  /* 0x00000120392d7836 */ /* 0x000fc40000000000 */
[----:B------:R0:W5:Y:S01]  /*2230*/  @!P3 LDG.E R15, desc[UR6][R8.64+0x100] ;  /* 0x00010006080fb981 */ /* 0x000162000c1e1900 */
[-C--:B------:R-:W-:Y:S01]  /*2240*/  ISETP.GE.AND P3, PT, R3, R54.reuse, PT ;  /* 0x000000360300720c */ /* 0x080fe20003f66270 */
[----:B------:R-:W-:Y:S02]  /*2250*/  VIADD R3, R57, 0x140 ;  /* 0x0000014039037836 */ /* 0x000fe40000000000 */
[----:B------:R0:W5:Y:S01]  /*2260*/  @!P2 LDG.E R17, desc[UR6][R8.64+0x180] ;  /* 0x000180060811a981 */ /* 0x000162000c1e1900 */
[-C--:B------:R-:W-:Y:S01]  /*2270*/  ISETP.GE.AND P2, PT, R45, R54.reuse, PT ;  /* 0x000000362d00720c */ /* 0x080fe20003f46270 */
[----:B------:R-:W-:Y:S02]  /*2280*/  VIADD R45, R57, 0x160 ;  /* 0x00000160392d7836 */ /* 0x000fe40000000000 */
[----:B------:R0:W5:Y:S01]  /*2290*/  @!P1 LDG.E R19, desc[UR6][R8.64+0x200] ;  /* 0x0002000608139981 */ /* 0x000162000c1e1900 */
        /* <DEDUP_REMOVED lines=15> */
[----:B------:R-:W-:-:S03]  /*2390*/  ISETP.GE.AND P2, PT, R45, R54, PT ;  /* 0x000000362d00720c */ /* 0x000fc60003f46270 */
[----:B------:R0:W5:Y:S01]  /*23a0*/  @!P1 LDG.E R31, desc[UR6][R8.64+0x500] ;  /* 0x00050006081f9981 */ /* 0x000162000c1e1900 */
[----:B------:R-:W-:-:S03]  /*23b0*/  ISETP.GE.AND P1, PT, R3, R54, PT ;  /* 0x000000360300720c */ /* 0x000fc60003f26270 */
[----:B------:R0:W5:Y:S04]  /*23c0*/  @!P6 LDG.E R33, desc[UR6][R8.64+0x580] ;  /* 0x000580060821e981 */ /* 0x000168000c1e1900 */
[----:B------:R0:W5:Y:S04]  /*23d0*/  @!P5 LDG.E R35, desc[UR6][R8.64+0x600] ;  /* 0x000600060823d981 */ /* 0x000168000c1e1900 */
[----:B------:R0:W5:Y:S04]  /*23e0*/  @!P4 LDG.E R37, desc[UR6][R8.64+0x680] ;  /* 0x000680060825c981 */ /* 0x000168000c1e1900 */
[----:B------:R0:W5:Y:S04]  /*23f0*/  @!P3 LDG.E R39, desc[UR6][R8.64+0x700] ;  /* 0x000700060827b981 */ /* 0x000168000c1e1900 */
[----:B------:R0:W5:Y:S04]  /*2400*/  @!P2 LDG.E R41, desc[UR6][R8.64+0x780] ;  /* 0x000780060829a981 */ /* 0x000168000c1e1900 */
[----:B------:R0:W5:Y:S02]  /*2410*/  @!P1 LDG.E R43, desc[UR6][R8.64+0x800] ;  /* 0x00080006082b9981 */ /* 0x000164000c1e1900 */
.L_x_27:
[----:B------:R-:W-:Y:S05]  /*2420*/  @P0 BRA `(.L_x_28) ;  /* 0x0000000000540947 */ /* 0x000fea0003800000 */
[----:B------:R-:W1:Y:S02]  /*2430*/  LDCU.64 UR4, c[0x0][0x3b0] ;  /* 0x00007600ff0477ac */ /* 0x000e640008000a00 */
[----:B-1----:R-:W-:-:S04]  /*2440*/  LEA R2, P0, R0, UR4, 0x2 ;  /* 0x0000000400027c11 */ /* 0x002fc8000f8010ff */
[----:B------:R-:W-:-:S05]  /*2450*/  LEA.HI.X R3, R0, UR5, R7, 0x2, P0 ;  /* 0x0000000500037c11 */ /* 0x000fca00080f1407 */
[----:B-----5:R-:W-:Y:S04]  /*2460*/  STG.E desc[UR6][R2.64], R11 ;  /* 0x0000000b02007986 */ /* 0x020fe8000c101906 */
[----:B------:R-:W-:Y:S04]  /*2470*/  STG.E desc[UR6][R2.64+0x80], R13 ;  /* 0x0000800d02007986 */ /* 0x000fe8000c101906 */
        /* <DEDUP_REMOVED lines=14> */
[----:B------:R-:W-:Y:S01]  /*2560*/  STG.E desc[UR6][R2.64+0x800], R43 ;  /* 0x0008002b02007986 */ /* 0x000fe2000c101906 */
[----:B------:R-:W-:Y:S05]  /*2570*/  EXIT ;  /* 0x000000000000794d */ /* 0x000fea0003800000 */
.L_x_28:
[----:B------:R-:W1:Y:S01]  /*2580*/  LDCU.64 UR4, c[0x0][0x3b0] ;  /* 0x00007600ff0477ac */ /* 0x000e620008000a00 */
[----:B------:R-:W-:Y:S02]  /*2590*/  IMAD R42, R42, -0x1980, R5 ;  /* 0xffffe6802a2a7824 */ /* 0x000fe400078e0205 */
[C---:B------:R-:W-:Y:S02]  /*25a0*/  VIADD R5, R57.reuse, 0x40 ;  /* 0x0000004039057836 */ /* 0x040fe40000000000 */
[C---:B------:R-:W-:Y:S01]  /*25b0*/  VIADD R3, R57.reuse, 0x20 ;  /* 0x0000002039037836 */ /* 0x040fe20000000000 */
[CC--:B------:R-:W-:Y:S01]  /*25c0*/  ISETP.GE.AND P3, PT, R57.reuse, R42.reuse, PT ;  /* 0x0000002a3900720c */ /* 0x0c0fe20003f66270 */
[----:B0--3--:R-:W-:Y:S01]  /*25d0*/  VIADD R9, R57, 0x60 ;  /* 0x0000006039097836 */ /* 0x009fe20000000000 */
[-C--:B------:R-:W-:Y:S01]  /*25e0*/  ISETP.GE.AND P1, PT, R5, R42.reuse, PT ;  /* 0x0000002a0500720c */ /* 0x080fe20003f26270 */
[----:B------:R-:W-:Y:S01]  /*25f0*/  VIADD R5, R57, 0x80 ;  /* 0x0000008039057836 */ /* 0x000fe20000000000 */
[-C--:B------:R-:W-:Y:S01]  /*2600*/  ISETP.GE.AND P2, PT, R3, R42.reuse, PT ;  /* 0x0000002a0300720c */ /* 0x080fe20003f46270 */
[----:B------:R-:W-:Y:S01]  /*2610*/  VIADD R45, R57, 0xc0 ;  /* 0x000000c0392d7836 */ /* 0x000fe20000000000 */
[-C--:B------:R-:W-:Y:S01]  /*2620*/  ISETP.GE.AND P0, PT, R9, R42.reuse, PT ;  /* 0x0000002a0900720c */ /* 0x080fe20003f06270 */
[----:B------:R-:W-:Y:S01]  /*2630*/  VIADD R9, R57, 0xa0 ;  /* 0x000000a039097836 */ /* 0x000fe20000000000 */
[----:B------:R-:W-:Y:S01]  /*2640*/  ISETP.GE.AND P6, PT, R5, R42, PT ;  /* 0x0000002a0500720c */ /* 0x000fe20003fc6270 */
[----:B------:R-:W-:Y:S01]  /*2650*/  VIADD R5, R57, 0xe0 ;  /* 0x000000e039057836 */ /* 0x000fe20000000000 */
[----:B-1----:R-:W-:-:S02]  /*2660*/  LEA R2, P4, R0, UR4, 0x2 ;  /* 0x0000000400027c11 */ /* 0x002fc4000f8810ff */
[-C--:B------:R-:W-:Y:S02]  /*2670*/  ISETP.GE.AND P5, PT, R9, R42.reuse, PT ;  /* 0x0000002a0900720c */ /* 0x080fe40003fa6270 */
[----:B------:R-:W-:Y:S01]  /*2680*/  LEA.HI.X R3, R0, UR5, R7, 0x2, P4 ;  /* 0x0000000500037c11 */ /* 0x000fe2000a0f1407 */
[----:B------:R-:W-:Y:S01]  /*2690*/  VIADD R7, R57, 0x100 ;  /* 0x0000010039077836 */ /* 0x000fe20000000000 */
[----:B------:R-:W-:-:S03]  /*26a0*/  ISETP.GE.AND P4, PT, R45, R42, PT ;  /* 0x0000002a2d00720c */ /* 0x000fc60003f86270 */
[----:B-----5:R0:W-:Y:S01]  /*26b0*/  @!P3 STG.E desc[UR6][R2.64], R11 ;  /* 0x0000000b0200b986 */ /* 0x0201e2000c101906 */
        /* <DEDUP_REMOVED lines=19> */
[C---:B------:R-:W-:Y:S02]  /*27f0*/  VIADD R5, R57.reuse, 0x1e0 ;  /* 0x000001e039057836 */ /* 0x040fe40000000000 */
[----:B------:R-:W-:Y:S01]  /*2800*/  VIADD R57, R57, 0x200 ;  /* 0x0000020039397836 */ /* 0x000fe20000000000 */
[----:B------:R0:W-:Y:S01]  /*2810*/  @!P3 STG.E desc[UR6][R2.64+0x380], R25 ;  /* 0x000380190200b986 */ /* 0x0001e2000c101906 */
[----:B------:R-:W-:-:S03]  /*2820*/  ISETP.GE.AND P3, PT, R7, R42, PT ;  /* 0x0000002a0700720c */ /* 0x000fc60003f66270 */
        /* <DEDUP_REMOVED lines=9> */
[----:B------:R0:W-:Y:S01]  /*28c0*/  @!P2 STG.E desc[UR6][R2.64+0x780], R41 ;  /* 0x000780290200a986 */ /* 0x0001e2000c101906 */
[----:B------:R-:W-:Y:S05]  /*28d0*/  @P1 EXIT ;  /* 0x000000000000194d */ /* 0x000fea0003800000 */
[----:B------:R-:W-:Y:S01]  /*28e0*/  STG.E desc[UR6][R2.64+0x800], R43 ;  /* 0x0008002b02007986 */ /* 0x000fe2000c101906 */
[----:B------:R-:W-:Y:S05]  /*28f0*/  EXIT ;  /* 0x000000000000794d */ /* 0x000fea0003800000 */
.L_x_14:
[----:B------:R-:W-:Y:S01]  /*2900*/  IMAD.MOV.U32 R2, RZ, RZ, RZ ;  /* 0x000000ffff027224 */ /* 0x000fe200078e00ff */
[C---:B------:R-:W-:Y:S01]  /*2910*/  ISETP.GT.U32.AND P0, PT, R3.reuse, 0x1f, PT ;  /* 0x0000001f0300780c */ /* 0x040fe20003f04070 */
[----:B------:R-:W-:Y:S05]  /*2920*/  WARPSYNC.ALL ;  /* 0x0000000000007948 */ /* 0x000fea0003800000 */
[----:B------:R-:W-:-:S04]  /*2930*/  IMAD.HI.U32 R14, R3, 0x15555556, R2 ;  /* 0x15555556030e7827 */ /* 0x000fc800078e0002 */
[----:B------:R-:W-:-:S05]  /*2940*/  IMAD R15, R14, 0x4, R7 ;  /* 0x000000040e0f7824 */ /* 0x000fca00078e0207 */
[----:B------:R0:W-:Y:S01]  /*2950*/  STS [R15+0x3410], R0 ;  /* 0x003410000f007388 */ /* 0x0001e20000000800 */
[----:B------:R-:W-:Y:S06]  /*2960*/  BAR.SYNC.DEFER_BLOCKING 0x0 ;  /* 0x0000000000007b1d */ /* 0x000fec0000010000 */
[----:B------:R-:W-:Y:S05]  /*2970*/  @P0 BRA `(.L_x_29) ;  /* 0x0000000000dc0947 */ /* 0x000fea0003800000 */
[----:B------:R-:W-:Y:S01]  /*2980*/  IMAD R14, R3, 0x34, R7 ;  /* 0x00000034030e7824 */ /* 0x000fe200078e0207 */
[----:B------:R-:W-:-:S04]  /*2990*/  UMOV UR8, 0xffffffff ;  /* 0xffffffff00087882 */ /* 0x000fc80000000000 */
[----:B------:R-:W-:Y:S04]  /*29a0*/  LDS R28, [R14+0x3410] ;  /* 0x003410000e1c7984 */ /* 0x000fe80000000800 */
[----:B------:R-:W-:Y:S04]  /*29b0*/  LDS R29, [R14+0x3414] ;  /* 0x003414000e1d7984 */ /* 0x000fe80000000800 */
[----:B------:R-:W1:Y:S04]  /*29c0*/  LDS R30, [R14+0x3418] ;  /* 0x003418000e1e7984 */ /* 0x000e680000000800 */
[----:B------:R-:W-:Y:S04]  /*29d0*/  LDS R31, [R14+0x341c] ;  /* 0x00341c000e1f7984 */ /* 0x000fe80000000800 */
[----:B------:R-:W2:Y:S04]  /*29e0*/  LDS R32, [R14+0x3420] ;  /* 0x003420000e207984 */ /* 0x000ea80000000800 */
[----:B------:R-:W-:Y:S04]  /*29f0*/  LDS R33, [R14+0x3424] ;  /* 0x003424000e217984 */ /* 0x000fe80000000800 */
[----:B------:R-:W3:Y:S04]  /*2a00*/  LDS R34, [R14+0x3428] ;  /* 0x003428000e227984 */ /* 0x000ee80000000800 */
[----:B------:R-:W-:Y:S04]  /*2a10*/  LDS R35, [R14+0x342c] ;  /* 0x00342c000e237984 */ /* 0x000fe80000000800 */
[----:B------:R-:W4:Y:S04]  /*2a20*/  LDS R36, [R14+0x3430] ;  /* 0x003430000e247984 */ /* 0x000f280000000800 */
[----:B------:R-:W-:Y:S04]  /*2a30*/  LDS R37, [R14+0x3434] ;  /* 0x003434000e257984 */ /* 0x000fe80000000800 */
[----:B------:R-:W5:Y:S04]  /*2a40*/  LDS R38, [R14+0x3438] ;  /* 0x003438000e267984 */ /* 0x000f680000000800 */
[----:B------:R-:W0:Y:S01]  /*2a50*/  LDS R39, [R14+0x343c] ;  /* 0x00343c000e277984 */ /* 0x000e220000000800 */
[----:B-1----:R-:W-:-:S04]  /*2a60*/  IADD3 R40, PT, PT, R30, R29, R28 ;  /* 0x0000001d1e287210 */ /* 0x002fc80007ffe01c */
[----:B--2---:R-:W-:-:S04]  /*2a70*/  IADD3 R40, PT, PT, R32, R40, R31 ;  /* 0x0000002820287210 */ /* 0x004fc80007ffe01f */
[----:B---3--:R-:W-:-:S04]  /*2a80*/  IADD3 R40, PT, PT, R34, R40, R33 ;  /* 0x0000002822287210 */ /* 0x008fc80007ffe021 */
[----:B----4-:R-:W-:-:S04]  /*2a90*/  IADD3 R40, PT, PT, R36, R40, R35 ;  /* 0x0000002824287210 */ /* 0x010fc80007ffe023 */
[----:B-----5:R-:W-:-:S05]  /*2aa0*/  IADD3 R40, PT, PT, R38, R40, R37 ;  /* 0x0000002826287210 */ /* 0x020fca0007ffe025 */
[----:B0-----:R-:W-:Y:S01]  /*2ab0*/  IMAD.IADD R39, R39, 0x1, R40 ;  /* 0x0000000127277824 */ /* 0x001fe200078e0228 */
[----:B------:R-:W-:Y:S06]  /*2ac0*/  BRA.DIV UR8, `(.L_x_30) ;  /* 0x0000007a08547947 */ /* 0x000fec000b800000 */
[----:B------:R-:W0:Y:S02]  /*2ad0*/  SHFL.UP P0, R40, R39, 0x1, RZ ;  /* 0x0420000027287989 */ /* 0x000e2400000000ff */
[----:B0-----:R-:W-:-:S05]  /*2ae0*/  @P0 IMAD.IADD R40, R39, 0x1, R40 ;  /* 0x0000000127280824 */ /* 0x001fca00078e0228 */
[----:B------:R-:W0:Y:S02]  /*2af0*/  SHFL.UP P0, R43, R40, 0x2, RZ ;  /* 0x04400000282b7989 */ /* 0x000e2400000000ff */
[----:B0-----:R-:W-:-:S05]  /*2b00*/  @P0 IMAD.IADD R43, R40, 0x1, R43 ;  /* 0x00000001282b0824 */ /* 0x001fca00078e022b */
[----:B------:R-:W0:Y:S02]  /*2b10*/  SHFL.UP P0, R44, R43, 0x4, RZ ;  /* 0x048000002b2c7989 */ /* 0x000e2400000000ff */
[----:B0-----:R-:W-:-:S05]  /*2b20*/  @P0 IMAD.IADD R44, R43, 0x1, R44 ;  /* 0x000000012b2c0824 */ /* 0x001fca00078e022c */
[----:B------:R-:W0:Y:S02]  /*2b30*/  SHFL.UP P0, R45, R44, 0x8, RZ ;  /* 0x050000002c2d7989 */ /* 0x000e2400000000ff */
[----:B0-----:R-:W-:-:S05]  /*2b40*/  @P0 IMAD.IADD R45, R44, 0x1, R45 ;  /* 0x000000012c2d0824 */ /* 0x001fca00078e022d */
[----:B------:R0:W1:Y:S02]  /*2b50*/  SHFL.UP P0, R46, R45, 0x10, RZ ;  /* 0x060000002d2e7989 */ /* 0x00006400000000ff */
.L_x_120:
[----:B-1----:R-:W-:-:S04]  /*2b60*/  @P0 IMAD.IADD R46, R45, 0x1, R46 ;  /* 0x000000012d2e0824 */ /* 0x002fc800078e022e */
[----:B------:R-:W-:-:S04]  /*2b70*/  IMAD.IADD R39, R46, 0x1, -R39 ;  /* 0x000000012e277824 */ /* 0x000fc800078e0a27 */
[----:B------:R-:W-:Y:S01]  /*2b80*/  IMAD.IADD R28, R28, 0x1, R39 ;  /* 0x000000011c1c7824 */ /* 0x000fe200078e0227 */
[----:B------:R1:W-:Y:S03]  /*2b90*/  STS [R14+0x3410], R39 ;  /* 0x003410270e007388 */ /* 0x0003e60000000800 */
        /* <DEDUP_REMOVED lines=19> */
[----:B------:R1:W-:Y:S04]  /*2cd0*/  STS [R14+0x3438], R37 ;  /* 0x003438250e007388 */ /* 0x0003e80000000800 */
[----:B------:R1:W-:Y:S02]  /*2ce0*/  STS [R14+0x343c], R43 ;  /* 0x00343c2b0e007388 */ /* 0x0003e40000000800 */
.L_x_29:
[----:B------:R-:W-:Y:S05]  /*2cf0*/  WARPSYNC.ALL ;  /* 0x0000000000007948 */ /* 0x000fea0003800000 */
[----:B------:R-:W-:Y:S01]  /*2d00*/  BAR.SYNC.DEFER_BLOCKING 0x0 ;  /* 0x0000000000007b1d */ /* 0x000fe20000010000 */
[----:B------:R-:W-:Y:S02]  /*2d10*/  ISETP.NE.AND P0, PT, R50, RZ, PT ;  /* 0x000000ff3200720c */ /* 0x000fe40003f05270 */
[----:B-1----:R-:W-:-:S03]  /*2d20*/  SHF.R.U32.HI R28, RZ, UR5, R27 ;  /* 0x00000005ff1c7c19 */ /* 0x002fc6000801161b */
[----:B------:R-:W-:Y:S01]  /*2d30*/  BSSY.RECONVERGENT B0, `(.L_x_31) ;  /* 0x0000028000007945 */ /* 0x000fe20003800200 */
[----:B------:R-:W-:Y:S01]  /*2d40*/  LOP3.LUT R28, R28, UR4, RZ, 0x30, !PT ;  /* 0x000000041c1c7c12 */ /* 0x000fe2000f8e30ff */
[----:B0-----:R-:W0:Y:S06]  /*2d50*/  LDS R15, [R15+0x3410] ;  /* 0x003410000f0f7984 */ /* 0x001e2c0000000800 */
[----:B------:R-:W-:Y:S05]  /*2d60*/  @P0 BRA `(.L_x_32) ;  /* 0x0000000000900947 */ /* 0x000fea0003800000 */
[----:B------:R-:W0:Y:S04]  /*2d70*/  LDS R14, [R51] ;  /* 0x00000000330e7984 */ /* 0x000e280000000800 */
[----:B------:R-:W1:Y:S04]  /*2d80*/  LDS R30, [R51+0x400] ;  /* 0x00040000331e7984 */ /* 0x000e680000000800 */
[----:B------:R-:W2:Y:S04]  /*2d90*/  LDS R32, [R51+0x800] ;  /* 0x0008000033207984 */ /* 0x000ea80000000800 */
[----:B------:R-:W3:Y:S04]  /*2da0*/  LDS R34, [R51+0xc00] ;  /* 0x000c000033227984 */ /* 0x000ee80000000800 */
[----:B------:R-:W4:Y:S04]  /*2db0*/  LDS R36, [R51+0x1000] ;  /* 0x0010000033247984 */ /* 0x000f280000000800 */
[----:B------:R-:W5:Y:S04]  /*2dc0*/  LDS R38, [R51+0x1400] ;  /* 0x0014000033267984 */ /* 0x000f680000000800 */
[----:B------:R-:W5:Y:S04]  /*2dd0*/  LDS R40, [R51+0x1800] ;  /* 0x0018000033287984 */ /* 0x000f680000000800 */
[----:B------:R-:W5:Y:S04]  /*2de0*/  LDS R44, [R51+0x1c00] ;  /* 0x001c0000332c7984 */ /* 0x000f680000000800 */
[----:B------:R-:W5:Y:S04]  /*2df0*/  LDS R46, [R51+0x2000] ;  /* 0x00200000332e7984 */ /* 0x000f680000000800 */
[----:B------:R-:W5:Y:S04]  /*2e00*/  LDS R58, [R51+0x2400] ;  /* 0x00240000333a7984 */ /* 0x000f680000000800 */
[----:B------:R-:W5:Y:S01]  /*2e10*/  LDS R60, [R51+0x2800] ;  /* 0x00280000333c7984 */ /* 0x000f620000000800 */
[----:B0-----:R-:W-:-:S03]  /*2e20*/  IMAD.IADD R14, R15, 0x1, R14 ;  /* 0x000000010f0e7824 */ /* 0x001fc600078e020e */
[----:B------:R-:W0:Y:S01]  /*2e30*/  LDS R62, [R51+0x2c00] ;  /* 0x002c0000333e7984 */ /* 0x000e220000000800 */
[C---:B-1----:R-:W-:Y:S02]  /*2e40*/  IMAD.IADD R30, R15.reuse, 0x1, R30 ;  /* 0x000000010f1e7824 */ /* 0x042fe400078e021e */
[C---:B--2---:R-:W-:Y:S01]  /*2e50*/  IMAD.IADD R32, R15.reuse, 0x1, R32 ;  /* 0x000000010f207824 */ /* 0x044fe200078e0220 */
[----:B------:R1:W-:Y:S01]  /*2e60*/  STS [R51], R14 ;  /* 0x0000000e33007388 */ /* 0x0003e20000000800 */
[----:B---3--:R-:W-:-:S03]  /*2e70*/  IMAD.IADD R34, R15, 0x1, R34 ;  /* 0x000000010f227824 */ /* 0x008fc600078e0222 */
[----:B------:R1:W-:Y:S01]  /*2e80*/  STS [R51+0x400], R30 ;  /* 0x0004001e33007388 */ /* 0x0003e20000000800 */
[----:B----4-:R-:W-:-:S03]  /*2e90*/  IMAD.IADD R36, R15, 0x1, R36 ;  /* 0x000000010f247824 */ /* 0x010fc600078e0224 */
[----:B------:R1:W-:Y:S01]  /*2ea0*/  STS [R51+0x800], R32 ;  /* 0x0008002033007388 */ /* 0x0003e20000000800 */
[----:B-----5:R-:W-:-:S03]  /*2eb0*/  IMAD.IADD R38, R15, 0x1, R38 ;  /* 0x000000010f267824 */ /* 0x020fc600078e0226 */
[----:B------:R1:W-:Y:S01]  /*2ec0*/  STS [R51+0xc00], R34 ;  /* 0x000c002233007388 */ /* 0x0003e20000000800 */
[----:B------:R-:W-:-:S03]  /*2ed0*/  IMAD.IADD R40, R15, 0x1, R40 ;  /* 0x000000010f287824 */ /* 0x000fc600078e0228 */
        /* <DEDUP_REMOVED lines=9> */
[----:B0-----:R-:W-:-:S03]  /*2f70*/  IMAD.IADD R62, R15, 0x1, R62 ;  /* 0x000000010f3e7824 */ /* 0x001fc600078e023e */
[----:B------:R1:W-:Y:S04]  /*2f80*/  STS [R51+0x2400], R58 ;  /* 0x0024003a33007388 */ /* 0x0003e80000000800 */
[----:B------:R1:W-:Y:S04]  /*2f90*/  STS [R51+0x2800], R60 ;  /* 0x0028003c33007388 */ /* 0x0003e80000000800 */
[----:B------:R1:W-:Y:S02]  /*2fa0*/  STS [R51+0x2c00], R62 ;  /* 0x002c003e33007388 */ /* 0x0003e40000000800 */
.L_x_32:
[----:B------:R-:W-:Y:S05]  /*2fb0*/  BSYNC.RECONVERGENT B0 ;  /* 0x0000000000007941 */ /* 0x000fea0003800200 */
.L_x_31:
[----:B------:R-:W-:Y:S01]  /*2fc0*/  BAR.SYNC.DEFER_BLOCKING 0x0 ;  /* 0x0000000000007b1d */ /* 0x000fe20000010000 */
[----:B------:R-:W-:Y:S01]  /*2fd0*/  R2P PR, R28, 0x7f ;  /* 0x0000007f1c007804 */ /* 0x000fe20000000000 */
[----:B------:R-:W-:-:S04]  /*2fe0*/  IMAD.MOV.U32 R47, RZ, RZ, RZ ;  /* 0x000000ffff2f7224 */ /* 0x000fc800078e00ff */
[----:B------:R-:W-:Y:S08]  /*2ff0*/  BSSY.RECONVERGENT B0, `(.L_x_33) ;  /* 0x0000024000007945 */ /* 0x000ff00003800200 */
[----:B-1----:R-:W-:Y:S02]  /*3000*/  VOTE.ANY R14, PT, P0 ;  /* 0x00000000000e7806 */ /* 0x002fe400000e0100 */
[----:B------:R-:W-:-:S02]  /*3010*/  VOTE.ANY R29, PT, P1 ;  /* 0x00000000001d7806 */ /* 0x000fc400008e0100 */
[----:B------:R-:W-:Y:S02]  /*3020*/  @!P0 LOP3.LUT R14, RZ, R14, RZ, 0x33, !PT ;  /* 0x0000000eff0e8212 */ /* 0x000fe400078e33ff */
[----:B------:R-:W-:Y:S02]  /*3030*/  VOTE.ANY R31, PT, P2 ;  /* 0x00000000001f7806 */ /* 0x000fe400010e0100 */
[----:B------:R-:W-:Y:S02]  /*3040*/  @!P1 LOP3.LUT R29, RZ, R29, RZ, 0x33, !PT ;  /* 0x0000001dff1d9212 */ /* 0x000fe400078e33ff */
[----:B------:R-:W-:Y:S02]  /*3050*/  VOTE.ANY R33, PT, P3 ;  /* 0x0000000000217806 */ /* 0x000fe400018e0100 */
[----:B------:R-:W-:Y:S02]  /*3060*/  @!P2 LOP3.LUT R31, RZ, R31, RZ, 0x33, !PT ;  /* 0x0000001fff1fa212 */ /* 0x000fe400078e33ff */
[----:B------:R-:W-:-:S02]  /*3070*/  LOP3.LUT R14, R29, R14, RZ, 0xc0, !PT ;  /* 0x0000000e1d0e7212 */ /* 0x000fc400078ec0ff */
[----:B------:R-:W-:Y:S02]  /*3080*/  @!P3 LOP3.LUT R33, RZ, R33, RZ, 0x33, !PT ;  /* 0x00000021ff21b212 */ /* 0x000fe400078e33ff */
[----:B------:R-:W-:Y:S02]  /*3090*/  LOP3.LUT R14, R31, R14, RZ, 0xc0, !PT ;  /* 0x0000000e1f0e7212 */ /* 0x000fe400078ec0ff */
[----:B------:R-:W-:Y:S02]  /*30a0*/  VOTE.ANY R29, PT, P4 ;  /* 0x00000000001d7806 */ /* 0x000fe400020e0100 */
[----:B------:R-:W-:Y:S02]  /*30b0*/  LOP3.LUT R14, R33, R14, RZ, 0xc0, !PT ;  /* 0x0000000e210e7212 */ /* 0x000fe400078ec0ff */
[----:B------:R-:W-:Y:S02]  /*30c0*/  @!P4 LOP3.LUT R29, RZ, R29, RZ, 0x33, !PT ;  /* 0x0000001dff1dc212 */ /* 0x000fe400078e33ff */
[----:B------:R-:W-:-:S02]  /*30d0*/  VOTE.ANY R31, PT, P5 ;  /* 0x00000000001f7806 */ /* 0x000fc400028e0100 */
[----:B------:R-:W-:Y:S01]  /*30e0*/  LOP3.LUT R14, R29, R14, RZ, 0xc0, !PT ;  /* 0x0000000e1d0e7212 */ /* 0x000fe200078ec0ff */
[----:B------:R-:W-:Y:S01]  /*30f0*/  IMAD.SHL.U32 R29, R3, 0x20, RZ ;  /* 0x00000020031d7824 */ /* 0x000fe200078e00ff */
[----:B------:R-:W-:Y:S02]  /*3100*/  LOP3.LUT P0, RZ, R28, 0x80, RZ, 0xc0, !PT ;  /* 0x000000801cff7812 */ /* 0x000fe4000780c0ff */
[----:B------:R-:W-:Y:S02]  /*3110*/  @!P5 LOP3.LUT R31, RZ, R31, RZ, 0x33, !PT ;  /* 0x0000001fff1fd212 */ /* 0x000fe400078e33ff */
[----:B------:R-:W-:Y:S02]  /*3120*/  VOTE.ANY R30, PT, P6 ;  /* 0x00000000001e7806 */ /* 0x000fe400030e0100 */
[----:B------:R-:W-:Y:S02]  /*3130*/  LOP3.LUT R31, R31, R14, RZ, 0xc0, !PT ;  /* 0x0000000e1f1f7212 */ /* 0x000fe400078ec0ff */
[----:B------:R-:W1:Y:S01]  /*3140*/  S2R R14, SR_LEMASK ;  /* 0x00000000000e7919 */ /* 0x000e620000003a00 */
[----:B------:R-:W-:-:S04]  /*3150*/  @!P6 LOP3.LUT R30, RZ, R30, RZ, 0x33, !PT ;  /* 0x0000001eff1ee212 */ /* 0x000fc800078e33ff */
[----:B------:R-:W-:Y:S02]  /*3160*/  VOTE.ANY R32, PT, P0 ;  /* 0x0000000000207806 */ /* 0x000fe400000e0100 */
[----:B------:R-:W-:Y:S02]  /*3170*/  LOP3.LUT R31, R30, R31, RZ, 0xc0, !PT ;  /* 0x0000001f1e1f7212 */ /* 0x000fe400078ec0ff */
[----:B------:R-:W-:Y:S02]  /*3180*/  @!P0 LOP3.LUT R32, RZ, R32, RZ, 0x33, !PT ;  /* 0x00000020ff208212 */ /* 0x000fe400078e33ff */
[----:B------:R-:W-:Y:S02]  /*3190*/  LOP3.LUT R30, R29, 0x7c00, RZ, 0xc0, !PT ;  /* 0x00007c001d1e7812 */ /* 0x000fe400078ec0ff */
[----:B------:R-:W-:-:S03]  /*31a0*/  LOP3.LUT R31, R32, R31, RZ, 0xc0, !PT ;  /* 0x0000001f201f7212 */ /* 0x000fc600078ec0ff */
[----:B------:R-:W-:Y:S01]  /*31b0*/  IMAD.IADD R29, R7, 0x1, R30 ;  /* 0x00000001071d7824 */ /* 0x000fe200078e021e */
[----:B------:R-:W2:Y:S01]  /*31c0*/  FLO.U32 R32, R31 ;  /* 0x0000001f00207300 */ /* 0x000ea200000e0000 */
[----:B-1----:R-:W-:Y:S02]  /*31d0*/  LOP3.LUT R44, R14, R31, RZ, 0xc0, !PT ;  /* 0x0000001f0e2c7212 */ /* 0x002fe400078ec0ff */
[----:B--2---:R-:W-:-:S05]  /*31e0*/  ISETP.NE.AND P0, PT, R24, R32, PT ;  /* 0x000000201800720c */ /* 0x004fca0003f05270 */
[----:B------:R-:W1:Y:S08]  /*31f0*/  POPC R44, R44 ;  /* 0x0000002c002c7309 */ /* 0x000e700000000000 */
[----:B------:R-:W-:Y:S05]  /*3200*/  @P0 BRA `(.L_x_34) ;  /* 0x0000000000080947 */ /* 0x000fea0003800000 */
[----:B------:R-:W-:-:S06]  /*3210*/  IMAD R47, R28, 0x4, R29 ;  /* 0x000000041c2f7824 */ /* 0x000fcc00078e021d */
[----:B-1----:R2:W3:Y:S02]  /*3220*/  ATOMS.ADD R47, [R47], R44 ;  /* 0x0000002c2f2f738c */ /* 0x0024e40000000000 */
.L_x_34:
[----:B------:R-:W-:Y:S05]  /*3230*/  BSYNC.RECONVERGENT B0 ;  /* 0x0000000000007941 */ /* 0x000fea0003800200 */
.L_x_33:
[----:B------:R-:W-:Y:S01]  /*3240*/  R2P PR, R52, 0x7f ;  /* 0x0000007f34007804 */ /* 0x000fe20000000000 */
[----:B---3--:R3:W4:Y:S01]  /*3250*/  SHFL.IDX PT, R47, R47, R32, 0x1f ;  /* 0x00001f202f2f7589 */ /* 0x00872200000e0000 */
[----:B------:R-:W-:Y:S01]  /*3260*/  BSSY.RECONVERGENT B0, `(.L_x_35) ;  /* 0x0000021000007945 */ /* 0x000fe20003800200 */
[----:B------:R-:W-:-:S10]  /*3270*/  IMAD.MOV.U32 R49, RZ, RZ, RZ ;  /* 0x000000ffff317224 */ /* 0x000fd400078e00ff */
[----:B------:R-:W-:Y:S02]  /*3280*/  VOTE.ANY R28, PT, P0 ;  /* 0x00000000001c7806 */ /* 0x000fe400000e0100 */
[----:B------:R-:W-:Y:S02]  /*3290*/  VOTE.ANY R31, PT, P1 ;  /* 0x00000000001f7806 */ /* 0x000fe400008e0100 */
[----:B------:R-:W-:Y:S02]  /*32a0*/  @!P0 LOP3.LUT R28, RZ, R28, RZ, 0x33, !PT ;  /* 0x0000001cff1c8212 */ /* 0x000fe400078e33ff */
[----:B------:R-:W-:Y:S02]  /*32b0*/  VOTE.ANY R33, PT, P2 ;  /* 0x0000000000217806 */ /* 0x000fe400010e0100 */
[----:B------:R-:W-:Y:S02]  /*32c0*/  @!P1 LOP3.LUT R31, RZ, R31, RZ, 0x33, !PT ;  /* 0x0000001fff1f9212 */ /* 0x000fe400078e33ff */
[----:B------:R-:W-:-:S02]  /*32d0*/  @!P2 LOP3.LUT R33, RZ, R33, RZ, 0x33, !PT ;  /* 0x00000021ff21a212 */ /* 0x000fc400078e33ff */
[----:B------:R-:W-:Y:S02]  /*32e0*/  LOP3.LUT R28, R31, R28, RZ, 0xc0, !PT ;  /* 0x0000001c1f1c7212 */ /* 0x000fe400078ec0ff */
[----:B------:R-:W-:Y:S02]  /*32f0*/  VOTE.ANY R31, PT, P3 ;  /* 0x00000000001f7806 */ /* 0x000fe400018e0100 */
[----:B------:R-:W-:Y:S02]  /*3300*/  LOP3.LUT R28, R33, R28, RZ, 0xc0, !PT ;  /* 0x0000001c211c7212 */ /* 0x000fe400078ec0ff */
[----:B------:R-:W-:Y:S02]  /*3310*/  LOP3.LUT P0, RZ, R52, 0x80, RZ, 0xc0, !PT ;  /* 0x0000008034ff7812 */ /* 0x000fe4000780c0ff */
[----:B------:R-:W-:Y:S02]  /*3320*/  VOTE.ANY R33, PT, P4 ;  /* 0x0000000000217806 */ /* 0x000fe400020e0100 */
[----:B------:R-:W-:-:S02]  /*3330*/  @!P3 LOP3.LUT R31, RZ, R31, RZ, 0x33, !PT ;  /* 0x0000001fff1fb212 */ /* 0x000fc400078e33ff */
[----:B------:R-:W-:Y:S02]  /*3340*/  @!P4 LOP3.LUT R33, RZ, R33, RZ, 0x33, !PT ;  /* 0x00000021ff21c212 */ /* 0x000fe400078e33ff */
[----:B------:R-:W-:Y:S02]  /*3350*/  LOP3.LUT R28, R31, R28, RZ, 0xc0, !PT ;  /* 0x0000001c1f1c7212 */ /* 0x000fe400078ec0ff */
[----:B------:R-:W-:Y:S02]  /*3360*/  VOTE.ANY R31, PT, P5 ;  /* 0x00000000001f7806 */ /* 0x000fe400028e0100 */
[----:B------:R-:W-:Y:S02]  /*3370*/  LOP3.LUT R28, R33, R28, RZ, 0xc0, !PT ;  /* 0x0000001c211c7212 */ /* 0x000fe400078ec0ff */
[----:B------:R-:W-:Y:S02]  /*3380*/  VOTE.ANY R33, PT, P6 ;  /* 0x0000000000217806 */ /* 0x000fe400030e0100 */
[----:B------:R-:W-:-:S02]  /*3390*/  @!P5 LOP3.LUT R31, RZ, R31, RZ, 0x33, !PT ;  /* 0x0000001fff1fd212 */ /* 0x000fc400078e33ff */
[----:B------:R-:W-:Y:S02]  /*33a0*/  VOTE.ANY R35, PT, P0 ;  /* 0x0000000000237806 */ /* 0x000fe400000e0100 */
[----:B------:R-:W-:Y:S02]  /*33b0*/  @!P6 LOP3.LUT R33, RZ, R33, RZ, 0x33, !PT ;  /* 0x00000021ff21e212 */ /* 0x000fe400078e33ff */
[----:B------:R-:W-:Y:S02]  /*33c0*/  LOP3.LUT R28, R31, R28, RZ, 0xc0, !PT ;  /* 0x0000001c1f1c7212 */ /* 0x000fe400078ec0ff */
[----:B------:R-:W-:Y:S02]  /*33d0*/  @!P0 LOP3.LUT R35, RZ, R35, RZ, 0x33, !PT ;  /* 0x00000023ff238212 */ /* 0x000fe400078e33ff */
[----:B------:R-:W-:-:S04]  /*33e0*/  LOP3.LUT R28, R33, R28, RZ, 0xc0, !PT ;  /* 0x0000001c211c7212 */ /* 0x000fc800078ec0ff */
[----:B------:R-:W-:-:S04]  /*33f0*/  LOP3.LUT R35, R35, R28, RZ, 0xc0, !PT ;  /* 0x0000001c23237212 */ /* 0x000fc800078ec0ff */
[----:B------:R-:W5:Y:S01]  /*3400*/  FLO.U32 R30, R35 ;  /* 0x00000023001e7300 */ /* 0x000f6200000e0000 */
[----:B------:R-:W-:-:S07]  /*3410*/  LOP3.LUT R46, R14, R35, RZ, 0xc0, !PT ;  /* 0x000000230e2e7212 */ /* 0x000fce00078ec0ff */
[----:B------:R-:W0:Y:S01]  /*3420*/  POPC R46, R46 ;  /* 0x0000002e002e7309 */ /* 0x000e220000000000 */
[----:B-----5:R-:W-:-:S13]  /*3430*/  ISETP.NE.AND P0, PT, R24, R30, PT ;  /* 0x0000001e1800720c */ /* 0x020fda0003f05270 */
[----:B0--34-:R-:W-:Y:S05]  /*3440*/  @P0 BRA `(.L_x_36) ;  /* 0x0000000000080947 */ /* 0x019fea0003800000 */
[----:B------:R-:W-:-:S06]  /*3450*/  IMAD R49, R52, 0x4, R29 ;  /* 0x0000000434317824 */ /* 0x000fcc00078e021d */
[----:B------:R0:W3:Y:S02]  /*3460*/  ATOMS.ADD R49, [R49], R46 ;  /* 0x0000002e3131738c */ /* 0x0000e40000000000 */
.L_x_36:
[----:B------:R-:W-:Y:S05]  /*3470*/  BSYNC.RECONVERGENT B0 ;  /* 0x0000000000007941 */ /* 0x000fea0003800200 */
.L_x_35:
        /* <DEDUP_REMOVED lines=35> */
.L_x_38:
[----:B------:R-:W-:Y:S05]  /*36b0*/  BSYNC.RECONVERGENT B0 ;  /* 0x0000000000007941 */ /* 0x000fea0003800200 */
.L_x_37:
        /* <DEDUP_REMOVED lines=27> */
[----:B------:R-:W-:Y:S02]  /*3870*/  LOP3.LUT R35, R35, R28, RZ, 0xc0, !PT ;  /* 0x0000001c23237212 */ /* 0x000fe400078ec0ff */
[----:B------:R-:W-:Y:S02]  /*3880*/  SHF.R.U32.HI R28, RZ, UR5, R23 ;  /* 0x00000005ff1c7c19 */ /* 0x000fe40008011617 */
[----:B------:R-:W5:Y:S01]  /*3890*/  FLO.U32 R39, R35 ;  /* 0x0000002300277300 */ /* 0x000f6200000e0000 */
[----:B------:R-:W-:Y:S02]  /*38a0*/  LOP3.LUT R53, R14, R35, RZ, 0xc0, !PT ;  /* 0x000000230e357212 */ /* 0x000fe400078ec0ff */
[----:B------:R-:W-:-:S05]  /*38b0*/  LOP3.LUT R30, R28, UR4, RZ, 0x30, !PT ;  /* 0x000000041c1e7c12 */ /* 0x000fca000f8e30ff */
[----:B------:R-:W0:Y:S01]  /*38c0*/  POPC R53, R53 ;  /* 0x0000003500357309 */ /* 0x000e220000000000 */
[----:B-----5:R-:W-:-:S13]  /*38d0*/  ISETP.NE.AND P0, PT, R24, R39, PT ;  /* 0x000000271800720c */ /* 0x020fda0003f05270 */
[----:B0--34-:R-:W-:Y:S05]  /*38e0*/  @P0 BRA `(.L_x_40) ;  /* 0x0000000000080947 */ /* 0x019fea0003800000 */
[----:B------:R-:W-:-:S05]  /*38f0*/  IMAD R48, R48, 0x4, R29 ;  /* 0x0000000430307824 */ /* 0x000fca00078e021d */
[----:B------:R0:W3:Y:S02]  /*3900*/  ATOMS.ADD R56, [R48], R53 ;  /* 0x000000353038738c */ /* 0x0000e40000000000 */
.L_x_40:
[----:B------:R-:W-:Y:S05]  /*3910*/  BSYNC.RECONVERGENT B0 ;  /* 0x0000000000007941 */ /* 0x000fea0003800200 */
.L_x_39:
        /* <DEDUP_REMOVED lines=30> */
[----:B0-----:R-:W-:Y:S02]  /*3b00*/  LOP3.LUT R48, R14, R35, RZ, 0xc0, !PT ;  /* 0x000000230e307212 */ /* 0x001fe400078ec0ff */
[----:B------:R-:W-:-:S05]  /*3b10*/  LOP3.LUT R34, R28, UR4, RZ, 0x30, !PT ;  /* 0x000000041c227c12 */ /* 0x000fca000f8e30ff */
[----:B------:R-:W0:Y:S01]  /*3b20*/  POPC R48, R48 ;  /* 0x0000003000307309 */ /* 0x000e220000000000 */
[----:B-----5:R-:W-:-:S13]  /*3b30*/  ISETP.NE.AND P0, PT, R24, R32, PT ;  /* 0x000000201800720c */ /* 0x020fda0003f05270 */
[----:B0--34-:R-:W-:Y:S05]  /*3b40*/  @P0 BRA `(.L_x_42) ;  /* 0x0000000000080947 */ /* 0x019fea0003800000 */
[----:B------:R-:W-:-:S06]  /*3b50*/  IMAD R45, R30, 0x4, R29 ;  /* 0x000000041e2d7824 */ /* 0x000fcc00078e021d */
[----:B------:R0:W3:Y:S02]  /*3b60*/  ATOMS.ADD R45, [R45], R48 ;  /* 0x000000302d2d738c */ /* 0x0000e40000000000 */
.L_x_42:
[----:B------:R-:W-:Y:S05]  /*3b70*/  BSYNC.RECONVERGENT B0 ;  /* 0x0000000000007941 */ /* 0x000fea0003800200 */
.L_x_41:
        /* <DEDUP_REMOVED lines=35> */
[----:B------:R-:W-:-:S06]  /*3db0*/  IMAD R36, R34, 0x4, R29 ;  /* 0x0000000422247824 */ /* 0x000fcc00078e021d */
[----:B------:R0:W3:Y:S02]  /*3dc0*/  ATOMS.ADD R36, [R36], R37 ;  /* 0x000000252424738c */ /* 0x0000e40000000000 */
.L_x_44:
[----:B------:R-:W-:Y:S05]  /*3dd0*/  BSYNC.RECONVERGENT B0 ;  /* 0x0000000000007941 */ /* 0x000fea0003800200 */
.L_x_43:
        /* <DEDUP_REMOVED lines=37> */
.L_x_46:
[----:B------:R-:W-:Y:S05]  /*4030*/  BSYNC.RECONVERGENT B0 ;  /* 0x0000000000007941 */ /* 0x000fea0003800200 */
.L_x_45:
        /* <DEDUP_REMOVED lines=37> */
.L_x_48:
[----:B------:R-:W-:Y:S05]  /*4290*/  BSYNC.RECONVERGENT B0 ;  /* 0x0000000000007941 */ /* 0x000fea0003800200 */
.L_x_47:
[----:B------:R-:W-:Y:S01]  /*42a0*/  R2P PR, R40, 0x7f ;  /* 0x0000007f28007804 */ /* 0x000fe20000000000 */
[----:B---3--:R3:W4:Y:S01]  /*42b0*/  SHFL.IDX PT, R32, R32, R55, 0x1f ;  /* 0x00001f3720207589 */ /* 0x00872200000e0000 */
[----:B------:R-:W-:Y:S01]  /*42c0*/  SHF.R.U32.HI R38, RZ, UR5, R12 ;  /* 0x00000005ff267c19 */ /* 0x000fe2000801160c */
[----:B------:R-:W-:Y:S01]  /*42d0*/  BSSY.RECONVERGENT B0, `(.L_x_49) ;  /* 0x0000022000007945 */ /* 0x000fe20003800200 */
[----:B------:R-:W-:Y:S02]  /*42e0*/  IMAD.MOV.U32 R30, RZ, RZ, RZ ;  /* 0x000000ffff1e7224 */ /* 0x000fe400078e00ff */
[----:B------:R-:W-:-:S07]  /*42f0*/  LOP3.LUT R38, R38, UR4, RZ, 0x30, !PT ;  /* 0x0000000426267c12 */ /* 0x000fce000f8e30ff */
        /* <DEDUP_REMOVED lines=31> */
.L_x_50:
[----:B------:R-:W-:Y:S05]  /*44f0*/  BSYNC.RECONVERGENT B0 ;  /* 0x0000000000007941 */ /* 0x000fea0003800200 */
.L_x_49:
        /* <DEDUP_REMOVED lines=9> */
[----:B------:R-:W-:Y:S02]  /*4590*/  @!P1 LOP3.LUT R39, RZ, R39, RZ, 0x33, !PT ;  /* 0x00000027ff279212 */ /* 0x000fe400078e33ff */
[----:B------:R-:W-:Y:S02]  /*45a0*/  VOTE.ANY R55, PT, P2 ;  /* 0x0000000000377806 */ /* 0x000fe400010e0100 */
[----:B------:R-:W-:-:S02]  /*45b0*/  LOP3.LUT R28, R39, R28, RZ, 0xc0, !PT ;  /* 0x0000001c271c7212 */ /* 0x000fc400078ec0ff */
[----:B------:R-:W-:Y:S02]  /*45c0*/  VOTE.ANY R39, PT, P3 ;  /* 0x0000000000277806 */ /* 0x000fe400018e0100 */
[----:B------:R-:W-:Y:S02]  /*45d0*/  @!P2 LOP3.LUT R55, RZ, R55, RZ, 0x33, !PT ;  /* 0x00000037ff37a212 */ /* 0x000fe400078e33ff */
[----:B------:R-:W-:Y:S02]  /*45e0*/  @!P3 LOP3.LUT R39, RZ, R39, RZ, 0x33, !PT ;  /* 0x00000027ff27b212 */ /* 0x000fe400078e33ff */
[----:B------:R-:W-:Y:S02]  /*45f0*/  LOP3.LUT R28, R55, R28, RZ, 0xc0, !PT ;  /* 0x0000001c371c7212 */ /* 0x000fe400078ec0ff */
[----:B------:R-:W-:Y:S02]  /*4600*/  LOP3.LUT P0, RZ, R38, 0x80, RZ, 0xc0, !PT ;  /* 0x0000008026ff7812 */ /* 0x000fe4000780c0ff */
[----:B------:R-:W-:-:S02]  /*4610*/  VOTE.ANY R55, PT, P4 ;  /* 0x0000000000377806 */ /* 0x000fc400020e0100 */
[----:B------:R-:W-:Y:S02]  /*4620*/  LOP3.LUT R28, R39, R28, RZ, 0xc0, !PT ;  /* 0x0000001c271c7212 */ /* 0x000fe400078ec0ff */
[----:B------:R-:W-:Y:S02]  /*4630*/  VOTE.ANY R39, PT, P5 ;  /* 0x0000000000277806 */ /* 0x000fe400028e0100 */
[----:B------:R-:W-:Y:S02]  /*4640*/  @!P4 LOP3.LUT R55, RZ, R55, RZ, 0x33, !PT ;  /* 0x00000037ff37c212 */ /* 0x000fe400078e33ff */
[----:B------:R-:W-:Y:S02]  /*4650*/  @!P5 LOP3.LUT R39, RZ, R39, RZ, 0x33, !PT ;  /* 0x00000027ff27d212 */ /* 0x000fe400078e33ff */
[----:B------:R-:W-:Y:S02]  /*4660*/  LOP3.LUT R28, R55, R28, RZ, 0xc0, !PT ;  /* 0x0000001c371c7212 */ /* 0x000fe400078ec0ff */
[----:B------:R-:W-:-:S02]  /*4670*/  VOTE.ANY R55, PT, P6 ;  /* 0x0000000000377806 */ /* 0x000fc400030e0100 */
[----:B------:R-:W-:Y:S02]  /*4680*/  LOP3.LUT R28, R39, R28, RZ, 0xc0, !PT ;  /* 0x0000001c271c7212 */ /* 0x000fe400078ec0ff */
[----:B------:R-:W-:Y:S02]  /*4690*/  VOTE.ANY R39, PT, P0 ;  /* 0x0000000000277806 */ /* 0x000fe400000e0100 */
[----:B------:R-:W-:Y:S02]  /*46a0*/  @!P6 LOP3.LUT R55, RZ, R55, RZ, 0x33, !PT ;  /* 0x00000037ff37e212 */ /* 0x000fe400078e33ff */
        /* <DEDUP_REMOVED lines=8> */
[----:B------:R-:W-:-:S05]  /*4730*/  IMAD R43, R38, 0x4, R29 ;  /* 0x00000004262b7824 */ /* 0x000fca00078e021d */
[----:B------:R0:W3:Y:S02]  /*4740*/  ATOMS.ADD R60, [R43], R28 ;  /* 0x0000001c2b3c738c */ /* 0x0000e40000000000 */
.L_x_52:
[----:B------:R-:W-:Y:S05]  /*4750*/  BSYNC.RECONVERGENT B0 ;  /* 0x0000000000007941 */ /* 0x000fea0003800200 */
.L_x_51:
[----:B------:R-:W-:Y:S01]  /*4760*/  R2P PR, R40, 0x7f ;  /* 0x0000007f28007804 */ /* 0x000fe20000000000 */
[----:B---3--:R3:W4:Y:S01]  /*4770*/  SHFL.IDX PT, R39, R60, R39, 0x1f ;  /* 0x00001f273c277589 */ /* 0x00872200000e0000 */
[----:B------:R-:W-:Y:S01]  /*4780*/  SHF.R.U32.HI R58, RZ, UR5, R16 ;  /* 0x00000005ff3a7c19 */ /* 0x000fe20008011610 */
[----:B------:R-:W-:Y:S01]  /*4790*/  BSSY.RECONVERGENT B0, `(.L_x_53) ;  /* 0x0000022000007945 */ /* 0x000fe20003800200 */
[----:B------:R-:W-:Y:S02]  /*47a0*/  IMAD.MOV.U32 R64, RZ, RZ, RZ ;  /* 0x000000ffff407224 */ /* 0x000fe400078e00ff */
[----:B------:R-:W-:-:S07]  /*47b0*/  LOP3.LUT R58, R58, UR4, RZ, 0x30, !PT ;  /* 0x000000043a3a7c12 */ /* 0x000fce000f8e30ff */
[----:B------:R-:W-:Y:S02]  /*47c0*/  VOTE.ANY R38, PT, P0 ;  /* 0x0000000000267806 */ /* 0x000fe400000e0100 */
[----:B0-----:R-:W-:Y:S02]  /*47d0*/  VOTE.ANY R43, PT, P1 ;  /* 0x00000000002b7806 */ /* 0x001fe400008e0100 */
[----:B------:R-:W-:Y:S02]  /*47e0*/  @!P0 LOP3.LUT R38, RZ, R38, RZ, 0x33, !PT ;  /* 0x00000026ff268212 */ /* 0x000fe400078e33ff */
[----:B------:R-:W-:Y:S02]  /*47f0*/  @!P1 LOP3.LUT R43, RZ, R43, RZ, 0x33, !PT ;  /* 0x0000002bff2b9212 */ /* 0x000fe400078e33ff */
[----:B------:R-:W-:Y:S02]  /*4800*/  LOP3.LUT P0, RZ, R40, 0x80, RZ, 0xc0, !PT ;  /* 0x0000008028ff7812 */ /* 0x000fe4000780c0ff */
[----:B------:R-:W-:-:S02]  /*4810*/  LOP3.LUT R38, R43, R38, RZ, 0xc0, !PT ;  /* 0x000000262b267212 */ /* 0x000fc400078ec0ff */
[----:B------:R-:W-:-:S04]  /*4820*/  VOTE.ANY R43, PT, P2 ;  /* 0x00000000002b7806 */ /* 0x000fc800010e0100 */
[----:B------:R-:W-:-:S04]  /*4830*/  @!P2 LOP3.LUT R43, RZ, R43, RZ, 0x33, !PT ;  /* 0x0000002bff2ba212 */ /* 0x000fc800078e33ff */
[----:B------:R-:W-:Y:S02]  /*4840*/  LOP3.LUT R38, R43, R38, RZ, 0xc0, !PT ;  /* 0x000000262b267212 */ /* 0x000fe400078ec0ff */
        /* <DEDUP_REMOVED lines=14> */
[----:B------:R-:W-:-:S04]  /*4930*/  LOP3.LUT R55, R43, R38, RZ, 0xc0, !PT ;  /* 0x000000262b377212 */ /* 0x000fc800078ec0ff */
[----:B------:R-:W0:Y:S01]  /*4940*/  FLO.U32 R43, R55 ;  /* 0x00000037002b7300 */ /* 0x000e2200000e0000 */
[----:B------:R-:W-:-:S07]  /*4950*/  LOP3.LUT R38, R14, R55, RZ, 0xc0, !PT ;  /* 0x000000370e267212 */ /* 0x000fce00078ec0ff */
[----:B------:R-:W1:Y:S01]  /*4960*/  POPC R38, R38 ;  /* 0x0000002600267309 */ /* 0x000e620000000000 */
[----:B0-----:R-:W-:-:S13]  /*4970*/  ISETP.NE.AND P0, PT, R24, R43, PT ;  /* 0x0000002b1800720c */ /* 0x001fda0003f05270 */
[----:B-1-34-:R-:W-:Y:S05]  /*4980*/  @P0 BRA `(.L_x_54) ;  /* 0x0000000000080947 */ /* 0x01afea0003800000 */
[----:B------:R-:W-:-:S05]  /*4990*/  IMAD R55, R40, 0x4, R29 ;  /* 0x0000000428377824 */ /* 0x000fca00078e021d */
[----:B------:R0:W1:Y:S02]  /*49a0*/  ATOMS.ADD R64, [R55], R38 ;  /* 0x000000263740738c */ /* 0x0000640000000000 */
.L_x_54:
[----:B------:R-:W-:Y:S05]  /*49b0*/  BSYNC.RECONVERGENT B0 ;  /* 0x0000000000007941 */ /* 0x000fea0003800200 */
.L_x_53:
[----:B------:R-:W-:Y:S01]  /*49c0*/  R2P PR, R58, 0x7f ;  /* 0x0000007f3a007804 */ /* 0x000fe20000000000 */
[----:B-1----:R1:W3:Y:S01]  /*49d0*/  SHFL.IDX PT, R43, R64, R43, 0x1f ;  /* 0x00001f2b402b7589 */ /* 0x0022e200000e0000 */
        /* <DEDUP_REMOVED lines=30> */
[----:B------:R-:W4:Y:S01]  /*4bc0*/  POPC R40, R40 ;  /* 0x0000002800287309 */ /* 0x000f220000000000 */
[----:B0-----:R-:W-:-:S13]  /*4bd0*/  ISETP.NE.AND P0, PT, R24, R55, PT ;  /* 0x000000371800720c */ /* 0x001fda0003f05270 */
[----:B-1-34-:R-:W-:Y:S05]  /*4be0*/  @P0 BRA `(.L_x_56) ;  /* 0x0000000000080947 */ /* 0x01afea0003800000 */
[----:B------:R-:W-:-:S05]  /*4bf0*/  IMAD R59, R58, 0x4, R29 ;  /* 0x000000043a3b7824 */ /* 0x000fca00078e021d */
[----:B------:R0:W1:Y:S02]  /*4c00*/  ATOMS.ADD R62, [R59], R40 ;  /* 0x000000283b3e738c */ /* 0x0000640000000000 */
.L_x_56:
[----:B------:R-:W-:Y:S05]  /*4c10*/  BSYNC.RECONVERGENT B0 ;  /* 0x0000000000007941 */ /* 0x000fea0003800200 */
.L_x_55:
[----:B------:R-:W-:Y:S01]  /*4c20*/  R2P PR, R60, 0x7f ;  /* 0x0000007f3c007804 */ /* 0x000fe20000000000 */
[----:B--2---:R-:W-:Y:S01]  /*4c30*/  IMAD.IADD R44, R44, 0x1, R47 ;  /* 0x000000012c2c7824 */ /* 0x004fe200078e022f */
[----:B------:R-:W-:Y:S01]  /*4c40*/  BSSY.RECONVERGENT B0, `(.L_x_57) ;  /* 0x0000025000007945 */ /* 0x000fe20003800200 */
[----:B------:R-:W-:Y:S02]  /*4c50*/  IMAD.IADD R46, R46, 0x1, R49 ;  /* 0x000000012e2e7824 */ /* 0x000fe400078e0231 */
[----:B-1----:R1:W2:Y:S01]  /*4c60*/  SHFL.IDX PT, R49, R62, R55, 0x1f ;  /* 0x00001f373e317589 */ /* 0x0022a200000e0000 */
[----:B------:R-:W-:-:S07]  /*4c70*/  IMAD.MOV.U32 R64, RZ, RZ, RZ ;  /* 0x000000ffff407224 */ /* 0x000fce00078e00ff */
[----:B------:R-:W-:Y:S02]  /*4c80*/  VOTE.ANY R58, PT, P0 ;  /* 0x00000000003a7806 */ /* 0x000fe400000e0100 */
[----:B------:R-:W-:Y:S02]  /*4c90*/  VOTE.ANY R47, PT, P1 ;  /* 0x00000000002f7806 */ /* 0x000fe400008e0100 */
        /* <DEDUP_REMOVED lines=22> */
[----:B------:R-:W-:Y:S02]  /*4e00*/  SHF.R.U32.HI R58, RZ, UR5, R6 ;  /* 0x00000005ff3a7c19 */ /* 0x000fe40008011606 */
[----:B0-----:R-:W0:Y:S01]  /*4e10*/  FLO.U32 R59, R61 ;  /* 0x0000003d003b7300 */ /* 0x001e2200000e0000 */
[----:B------:R-:W-:Y:S02]  /*4e20*/  LOP3.LUT R47, R14, R61, RZ, 0xc0, !PT ;  /* 0x0000003d0e2f7212 */ /* 0x000fe400078ec0ff */
[----:B------:R-:W-:-:S05]  /*4e30*/  LOP3.LUT R58, R58, UR4, RZ, 0x30, !PT ;  /* 0x000000043a3a7c12 */ /* 0x000fca000f8e30ff */
[----:B------:R-:W3:Y:S01]  /*4e40*/  POPC R47, R47 ;  /* 0x0000002f002f7309 */ /* 0x000ee20000000000 */
[----:B0-----:R-:W-:-:S13]  /*4e50*/  ISETP.NE.AND P0, PT, R24, R59, PT ;  /* 0x0000003b1800720c */ /* 0x001fda0003f05270 */
[----:B-123--:R-:W-:Y:S05]  /*4e60*/  @P0 BRA `(.L_x_58) ;  /* 0x0000000000080947 */ /* 0x00efea0003800000 */
[----:B------:R-:W-:-:S05]  /*4e70*/  IMAD R60, R60, 0x4, R29 ;  /* 0x000000043c3c7824 */ /* 0x000fca00078e021d */
[----:B------:R0:W1:Y:S02]  /*4e80*/  ATOMS.ADD R64, [R60], R47 ;  /* 0x0000002f3c40738c */ /* 0x0000640000000000 */
.L_x_58:
[----:B------:R-:W-:Y:S05]  /*4e90*/  BSYNC.RECONVERGENT B0 ;  /* 0x0000000000007941 */ /* 0x000fea0003800200 */
.L_x_57:
[----:B------:R-:W-:Y:S01]  /*4ea0*/  R2P PR, R58, 0x7f ;  /* 0x0000007f3a007804 */ /* 0x000fe20000000000 */
[----:B------:R-:W-:Y:S01]  /*4eb0*/  IMAD.IADD R52, R51, 0x1, R52 ;  /* 0x0000000133347824 */ /* 0x000fe200078e0234 */
[----:B-1----:R1:W2:Y:S01]  /*4ec0*/  SHFL.IDX PT, R64, R64, R59, 0x1f ;  /* 0x00001f3b40407589 */ /* 0x0022a200000e0000 */
[----:B------:R-:W-:Y:S01]  /*4ed0*/  BSSY.RECONVERGENT B0, `(.L_x_59) ;  /* 0x0000024000007945 */ /* 0x000fe20003800200 */
[----:B------:R-:W-:Y:S02]  /*4ee0*/  IMAD.IADD R56, R53, 0x1, R56 ;  /* 0x0000000135387824 */ /* 0x000fe400078e0238 */
[----:B------:R-:W-:-:S07]  /*4ef0*/  IMAD.MOV.U32 R62, RZ, RZ, RZ ;  /* 0x000000ffff3e7224 */ /* 0x000fce00078e00ff */
        /* <DEDUP_REMOVED lines=25> */
[----:B------:R-:W0:Y:S01]  /*5090*/  FLO.U32 R55, R61 ;  /* 0x0000003d00377300 */ /* 0x000e2200000e0000 */
[----:B------:R-:W-:Y:S02]  /*50a0*/  LOP3.LUT R51, R14, R61, RZ, 0xc0, !PT ;  /* 0x0000003d0e337212 */ /* 0x000fe400078ec0ff */
[----:B------:R-:W-:-:S05]  /*50b0*/  LOP3.LUT R60, R60, UR4, RZ, 0x30, !PT ;  /* 0x000000043c3c7c12 */ /* 0x000fca000f8e30ff */
[----:B------:R-:W3:Y:S01]  /*50c0*/  POPC R51, R51 ;  /* 0x0000003300337309 */ /* 0x000ee20000000000 */
[----:B0-----:R-:W-:-:S13]  /*50d0*/  ISETP.NE.AND P0, PT, R24, R55, PT ;  /* 0x000000371800720c */ /* 0x001fda0003f05270 */
[----:B-123--:R-:W-:Y:S05]  /*50e0*/  @P0 BRA `(.L_x_60) ;  /* 0x0000000000080947 */ /* 0x00efea0003800000 */
[----:B------:R-:W-:-:S05]  /*50f0*/  IMAD R58, R58, 0x4, R29 ;  /* 0x000000043a3a7824 */ /* 0x000fca00078e021d */
[----:B------:R0:W1:Y:S02]  /*5100*/  ATOMS.ADD R62, [R58], R51 ;  /* 0x000000333a3e738c */ /* 0x0000640000000000 */
.L_x_60:
[----:B------:R-:W-:Y:S05]  /*5110*/  BSYNC.RECONVERGENT B0 ;  /* 0x0000000000007941 */ /* 0x000fea0003800200 */
.L_x_59:
[----:B------:R-:W-:Y:S01]  /*5120*/  R2P PR, R60, 0x7f ;  /* 0x0000007f3c007804 */ /* 0x000fe20000000000 */
[----:B------:R-:W-:Y:S01]  /*5130*/  IMAD.IADD R48, R48, 0x1, R45 ;  /* 0x0000000130307824 */ /* 0x000fe200078e022d */
[----:B-1----:R1:W2:Y:S01]  /*5140*/  SHFL.IDX PT, R62, R62, R55, 0x1f ;  /* 0x00001f373e3e7589 */ /* 0x0022a200000e0000 */
[----:B------:R-:W-:Y:S01]  /*5150*/  BSSY.RECONVERGENT B0, `(.L_x_61) ;  /* 0x0000024000007945 */ /* 0x000fe20003800200 */
[----:B------:R-:W-:-:S09]  /*5160*/  IMAD.MOV.U32 R66, RZ, RZ, RZ ;  /* 0x000000ffff427224 */ /* 0x000fd200078e00ff */
        /* <DEDUP_REMOVED lines=23> */
[----:B------:R-:W-:Y:S01]  /*52e0*/  LOP3.LUT R53, R58, R53, RZ, 0xc0, !PT ;  /* 0x000000353a357212 */ /* 0x000fe200078ec0ff */
[----:B------:R-:W-:Y:S01]  /*52f0*/  IMAD.IADD R58, R37, 0x1, R36 ;  /* 0x00000001253a7824 */ /* 0x000fe200078e0224 */
        /* <DEDUP_REMOVED lines=9> */
.L_x_62:
[----:B------:R-:W-:Y:S05]  /*5390*/  BSYNC.RECONVERGENT B0 ;  /* 0x0000000000007941 */ /* 0x000fea0003800200 */
.L_x_61:
[----:B------:R-:W-:Y:S01]  /*53a0*/  R2P PR, R36, 0x7f ;  /* 0x0000007f24007804 */ /* 0x000fe20000000000 */
[----:B------:R-:W-:Y:S01]  /*53b0*/  IMAD.IADD R34, R35, 0x1, R34 ;  /* 0x0000000123227824 */ /* 0x000fe200078e0222 */
[----:B------:R-:W-:Y:S01]  /*53c0*/  BSSY.RECONVERGENT B0, `(.L_x_63) ;  /* 0x0000022000007945 */ /* 0x000fe20003800200 */
[----:B------:R-:W-:-:S10]  /*53d0*/  IMAD.MOV.U32 R55, RZ, RZ, RZ ;  /* 0x000000ffff377224 */ /* 0x000fd400078e00ff */
        /* <DEDUP_REMOVED lines=24> */
[----:B-1----:R0:W1:Y:S02]  /*5560*/  SHFL.IDX PT, R60, R66, R45, 0x1f ;  /* 0x00001f2d423c7589 */ /* 0x00206400000e0000 */
[----:B------:R-:W2:Y:S01]  /*5570*/  FLO.U32 R59, R53 ;  /* 0x00000035003b7300 */ /* 0x000ea200000e0000 */
[----:B------:R-:W-:-:S07]  /*5580*/  LOP3.LUT R35, R14, R53, RZ, 0xc0, !PT ;  /* 0x000000350e237212 */ /* 0x000fce00078ec0ff */
[----:B------:R-:W3:Y:S01]  /*5590*/  POPC R35, R35 ;  /* 0x0000002300237309 */ /* 0x000ee20000000000 */
[----:B--2---:R-:W-:-:S13]  /*55a0*/  ISETP.NE.AND P0, PT, R24, R59, PT ;  /* 0x0000003b1800720c */ /* 0x004fda0003f05270 */
[----:B01-3--:R-:W-:Y:S05]  /*55b0*/  @P0 BRA `(.L_x_64) ;  /* 0x0000000000080947 */ /* 0x00bfea0003800000 */
[----:B------:R-:W-:-:S05]  /*55c0*/  IMAD R36, R36, 0x4, R29 ;  /* 0x0000000424247824 */ /* 0x000fca00078e021d */
[----:B------:R0:W1:Y:S02]  /*55d0*/  ATOMS.ADD R55, [R36], R35 ;  /* 0x000000232437738c */ /* 0x0000640000000000 */
.L_x_64:
[----:B------:R-:W-:Y:S05]  /*55e0*/  BSYNC.RECONVERGENT B0 ;  /* 0x0000000000007941 */ /* 0x000fea0003800200 */
.L_x_63:
[----:B------:R-:W-:Y:S01]  /*55f0*/  R2P PR, R26, 0x7f ;  /* 0x0000007f1a007804 */ /* 0x000fe20000000000 */
[----:B01----:R0:W1:Y:S01]  /*5600*/  SHFL.IDX PT, R36, R55, R59, 0x1f ;  /* 0x00001f3b37247589 */ /* 0x00306200000e0000 */
[----:B------:R-:W-:Y:S11]  /*5610*/  BSSY.RECONVERGENT B0, `(.L_x_65) ;  /* 0x0000021000007945 */ /* 0x000ff60003800200 */
[----:B------:R-:W-:-:S02]  /*5620*/  VOTE.ANY R45, PT, P0 ;  /* 0x00000000002d7806 */ /* 0x000fc400000e0100 */
[----:B------:R-:W-:Y:S02]  /*5630*/  VOTE.ANY R66, PT, P1 ;  /* 0x0000000000427806 */ /* 0x000fe400008e0100 */
[----:B------:R-:W-:Y:S02]  /*5640*/  @!P0 LOP3.LUT R45, RZ, R45, RZ, 0x33, !PT ;  /* 0x0000002dff2d8212 */ /* 0x000fe400078e33ff */
[----:B------:R-:W-:Y:S02]  /*5650*/  @!P1 LOP3.LUT R66, RZ, R66, RZ, 0x33, !PT ;  /* 0x00000042ff429212 */ /* 0x000fe400078e33ff */
[----:B------:R-:W-:Y:S02]  /*5660*/  LOP3.LUT P0, RZ, R26, 0x80, RZ, 0xc0, !PT ;  /* 0x000000801aff7812 */ /* 0x000fe4000780c0ff */
        /* <DEDUP_REMOVED lines=19> */
[----:B------:R-:W2:Y:S01]  /*57a0*/  FLO.U32 R53, R45 ;  /* 0x0000002d00357300 */ /* 0x000ea200000e0000 */
[----:B------:R-:W-:-:S07]  /*57b0*/  LOP3.LUT R14, R14, R45, RZ, 0xc0, !PT ;  /* 0x0000002d0e0e7212 */ /* 0x000fce00078ec0ff */
[----:B0-----:R0:W3:Y:S01]  /*57c0*/  POPC R55, R14 ;  /* 0x0000000e00377309 */ /* 0x0010e20000000000 */
[----:B--2---:R-:W-:Y:S01]  /*57d0*/  ISETP.NE.AND P0, PT, R24, R53, PT ;  /* 0x000000351800720c */ /* 0x004fe20003f05270 */
[----:B------:R-:W-:-:S12]  /*57e0*/  IMAD.MOV.U32 R24, RZ, RZ, RZ ;  /* 0x000000ffff187224 */ /* 0x000fd800078e00ff */
[----:B01-3--:R-:W-:Y:S05]  /*57f0*/  @P0 BRA `(.L_x_66) ;  /* 0x0000000000080947 */ /* 0x00bfea0003800000 */
[----:B------:R-:W-:-:S06]  /*5800*/  IMAD R24, R26, 0x4, R29 ;  /* 0x000000041a187824 */ /* 0x000fcc00078e021d */
[----:B------:R0:W1:Y:S02]  /*5810*/  ATOMS.ADD R24, [R24], R55 ;  /* 0x000000371818738c */ /* 0x0000640000000000 */
.L_x_66:
[----:B------:R-:W-:Y:S05]  /*5820*/  BSYNC.RECONVERGENT B0 ;  /* 0x0000000000007941 */ /* 0x000fea0003800200 */
.L_x_65:
[----:B------:R-:W-:Y:S01]  /*5830*/  BAR.SYNC.DEFER_BLOCKING 0x0 ;  /* 0x0000000000007b1d */ /* 0x000fe20000010000 */
[----:B------:R-:W-:Y:S01]  /*5840*/  IMAD.IADD R26, R40, 0x1, R49 ;  /* 0x00000001281a7824 */ /* 0x000fe200078e0231 */
[----:B------:R-:W-:Y:S01]  /*5850*/  ISETP.NE.AND P0, PT, R50, RZ, PT ;  /* 0x000000ff3200720c */ /* 0x000fe20003f05270 */
[----:B------:R-:W-:Y:S02]  /*5860*/  IMAD.IADD R28, R28, 0x1, R39 ;  /* 0x000000011c1c7824 */ /* 0x000fe400078e0227 */
[----:B------:R-:W-:Y:S01]  /*5870*/  IMAD R40, R44, 0x4, R7 ;  /* 0x000000042c287824 */ /* 0x000fe200078e0207 */
[----:B------:R-:W-:Y:S01]  /*5880*/  BSSY B1, `(.L_x_67) ;  /* 0x000005c000017945 */ /* 0x000fe20003800000 */
[----:B------:R-:W-:Y:S01]  /*5890*/  IMAD.IADD R14, R38, 0x1, R43 ;  /* 0x00000001260e7824 */ /* 0x000fe200078e022b */
[----:B-1----:R-:W1:Y:S01]  /*58a0*/  SHFL.IDX PT, R24, R24, R53, 0x1f ;  /* 0x00001f3518187589 */ /* 0x002e6200000e0000 */
[----:B------:R-:W-:Y:S02]  /*58b0*/  IMAD R39, R46, 0x4, R7 ;  /* 0x000000042e277824 */ /* 0x000fe400078e0207 */
[----:B------:R-:W-:-:S02]  /*58c0*/  IMAD.IADD R60, R37, 0x1, R60 ;  /* 0x00000001253c7824 */ /* 0x000fc400078e023c */
[--C-:B------:R-:W-:Y:S02]  /*58d0*/  IMAD R38, R52, 0x4, R7.reuse ;  /* 0x0000000434267824 */ /* 0x100fe400078e0207 */
[----:B------:R-:W-:Y:S02]  /*58e0*/  IMAD.IADD R32, R33, 0x1, R32 ;  /* 0x0000000121207824 */ /* 0x000fe400078e0220 */
[----:B------:R-:W-:Y:S02]  /*58f0*/  IMAD.IADD R44, R35, 0x1, R36 ;  /* 0x00000001232c7824 */ /* 0x000fe400078e0224 */
[--C-:B------:R-:W-:Y:S02]  /*5900*/  IMAD R37, R56, 0x4, R7.reuse ;  /* 0x0000000438257824 */ /* 0x100fe400078e0207 */
[----:B------:R-:W-:Y:S02]  /*5910*/  IMAD.IADD R30, R31, 0x1, R30 ;  /* 0x000000011f1e7824 */ /* 0x000fe400078e021e */
[--C-:B------:R-:W-:Y:S01]  /*5920*/  IMAD R36, R48, 0x4, R7.reuse ;  /* 0x0000000430247824 */ /* 0x100fe200078e0207 */
[----:B------:R2:W-:Y:S01]  /*5930*/  STS [R40+-0x4], R27 ;  /* 0xfffffc1b28007388 */ /* 0x0005e20000000800 */
[----:B------:R-:W-:-:S02]  /*5940*/  IMAD R35, R58, 0x4, R7 ;  /* 0x000000043a237824 */ /* 0x000fc400078e0207 */
[--C-:B------:R-:W-:Y:S01]  /*5950*/  IMAD R34, R34, 0x4, R7.reuse ;  /* 0x0000000422227824 */ /* 0x100fe200078e0207 */
[----:B------:R-:W-:Y:S01]  /*5960*/  STS [R39+-0x4], R22 ;  /* 0xfffffc1627007388 */ /* 0x000fe20000000800 */
[--C-:B------:R-:W-:Y:S02]  /*5970*/  IMAD R33, R32, 0x4, R7.reuse ;  /* 0x0000000420217824 */ /* 0x100fe400078e0207 */
[----:B------:R-:W-:Y:S01]  /*5980*/  IMAD.IADD R64, R47, 0x1, R64 ;  /* 0x000000012f407824 */ /* 0x000fe200078e0240 */
[----:B------:R-:W-:Y:S01]  /*5990*/  STS [R38+-0x4], R21 ;  /* 0xfffffc1526007388 */ /* 0x000fe20000000800 */
[--C-:B------:R-:W-:Y:S02]  /*59a0*/  IMAD R32, R30, 0x4, R7.reuse ;  /* 0x000000041e207824 */ /* 0x100fe400078e0207 */
[----:B------:R-:W-:Y:S01]  /*59b0*/  IMAD.IADD R62, R51, 0x1, R62 ;  /* 0x00000001333e7824 */ /* 0x000fe200078e023e */
[----:B------:R-:W-:Y:S01]  /*59c0*/  STS [R37+-0x4], R18 ;  /* 0xfffffc1225007388 */ /* 0x000fe20000000800 */
[----:B------:R-:W-:-:S02]  /*59d0*/  IMAD R31, R28, 0x4, R7 ;  /* 0x000000041c1f7824 */ /* 0x000fc400078e0207 */
[--C-:B------:R-:W-:Y:S01]  /*59e0*/  IMAD R30, R14, 0x4, R7.reuse ;  /* 0x000000040e1e7824 */ /* 0x100fe200078e0207 */
[----:B------:R-:W-:Y:S01]  /*59f0*/  STS [R36+-0x4], R23 ;  /* 0xfffffc1724007388 */ /* 0x000fe20000000800 */
[--C-:B------:R-:W-:Y:S02]  /*5a00*/  IMAD R29, R26, 0x4, R7.reuse ;  /* 0x000000041a1d7824 */ /* 0x100fe400078e0207 */
[----:B-1----:R-:W-:Y:S01]  /*5a10*/  IMAD.IADD R24, R55, 0x1, R24 ;  /* 0x0000000137187824 */ /* 0x002fe200078e0218 */
[----:B------:R-:W-:Y:S01]  /*5a20*/  STS [R35+-0x4], R20 ;  /* 0xfffffc1423007388 */ /* 0x000fe20000000800 */
[--C-:B------:R-:W-:Y:S02]  /*5a30*/  IMAD R28, R64, 0x4, R7.reuse ;  /* 0x00000004401c7824 */ /* 0x100fe400078e0207 */
[--C-:B--2---:R-:W-:Y:S01]  /*5a40*/  IMAD R27, R62, 0x4, R7.reuse ;  /* 0x000000043e1b7824 */ /* 0x104fe200078e0207 */
[----:B------:R1:W-:Y:S01]  /*5a50*/  STS [R34+-0x4], R25 ;  /* 0xfffffc1922007388 */ /* 0x0003e20000000800 */
[----:B------:R-:W-:-:S02]  /*5a60*/  IMAD R26, R60, 0x4, R7 ;  /* 0x000000043c1a7824 */ /* 0x000fc400078e0207 */
[--C-:B------:R-:W-:Y:S01]  /*5a70*/  IMAD R24, R24, 0x4, R7.reuse ;  /* 0x0000000418187824 */ /* 0x100fe200078e0207 */
[----:B------:R-:W-:Y:S04]  /*5a80*/  STS [R33+-0x4], R10 ;  /* 0xfffffc0a21007388 */ /* 0x000fe80000000800 */
[----:B------:R-:W-:Y:S01]  /*5a90*/  STS [R32+-0x4], R17 ;  /* 0xfffffc1120007388 */ /* 0x000fe20000000800 */
[----:B-1----:R-:W-:-:S03]  /*5aa0*/  IMAD R25, R44, 0x4, R7 ;  /* 0x000000042c197824 */ /* 0x002fc600078e0207 */
[----:B------:R-:W-:Y:S04]  /*5ab0*/  STS [R31+-0x4], R12 ;  /* 0xfffffc0c1f007388 */ /* 0x000fe80000000800 */
[----:B------:R1:W-:Y:S04]  /*5ac0*/  STS [R30+-0x4], R19 ;  /* 0xfffffc131e007388 */ /* 0x0003e80000000800 */
[----:B------:R2:W-:Y:S04]  /*5ad0*/  STS [R29+-0x4], R16 ;  /* 0xfffffc101d007388 */ /* 0x0005e80000000800 */
[----:B------:R2:W-:Y:S01]  /*5ae0*/  STS [R28+-0x4], R9 ;  /* 0xfffffc091c007388 */ /* 0x0005e20000000800 */
[----:B-1----:R-:W-:-:S03]  /*5af0*/  IMAD R19, R3, 0x8, R7 ;  /* 0x0000000803137824 */ /* 0x002fc600078e0207 */
[----:B------:R2:W-:Y:S04]  /*5b00*/  STS [R27+-0x4], R6 ;  /* 0xfffffc061b007388 */ /* 0x0005e80000000800 */
[----:B------:R2:W-:Y:S04]  /*5b10*/  STS [R26+-0x4], R11 ;  /* 0xfffffc0b1a007388 */ /* 0x0005e80000000800 */
[----:B------:R2:W-:Y:S04]  /*5b20*/  STS [R25+-0x4], R8 ;  /* 0xfffffc0819007388 */ /* 0x0005e80000000800 */
[----:B------:R2:W-:Y:S01]  /*5b30*/  STS [R24+-0x4], R13 ;  /* 0xfffffc0d18007388 */ /* 0x0005e20000000800 */
[----:B------:R-:W-:Y:S05]  /*5b40*/  @P0 BRA `(.L_x_68) ;  /* 0x0000000000bc0947 */ /* 0x000fea0003800000 */
[----:B------:R-:W1:Y:S02]  /*5b50*/  LDCU.64 UR8, c[0x0][0x398] ;  /* 0x00007300ff0877ac */ /* 0x000e640008000a00 */
[----:B-1----:R-:W-:-:S04]  /*5b60*/  LEA R10, P0, R3, UR8, 0x3 ;  /* 0x00000008030a7c11 */ /* 0x002fc8000f8018ff */
[----:B--2---:R-:W-:-:S05]  /*5b70*/  LEA.HI.X R11, R3, UR9, RZ, 0x3, P0 ;  /* 0x00000009030b7c11 */ /* 0x004fca00080f1cff */
[----:B------:R-:W2:Y:S01]  /*5b80*/  LDG.E.64 R8, desc[UR6][R10.64] ;  /* 0x000000060a087981 */ /* 0x000ea2000c1e1b00 */
[----:B------:R-:W-:Y:S02]  /*5b90*/  SHF.R.S32.HI R13, RZ, 0x1f, R15 ;  /* 0x0000001fff0d7819 */ /* 0x000fe4000001140f */
[----:B--2---:R-:W-:-:S05]  /*5ba0*/  IADD3 R8, P0, PT, -R15, R8, RZ ;  /* 0x000000080f087210 */ /* 0x004fca0007f1e1ff */
[----:B------:R-:W-:Y:S01]  /*5bb0*/  IMAD.X R9, R9, 0x1, ~R13, P0 ;  /* 0x0000000109097824 */ /* 0x000fe200000e0e0d */
[----:B------:R-:W-:Y:S01]  /*5bc0*/  ISETP.GE.AND P0, PT, R42, 0x1, PT ;  /* 0x000000012a00780c */ /* 0x000fe20003f06270 */
[----:B------:R-:W-:-:S03]  /*5bd0*/  IMAD.MOV.U32 R13, RZ, RZ, R0 ;  /* 0x000000ffff0d7224 */ /* 0x000fc600078e0000 */
[----:B------:R1:W-:Y:S09]  /*5be0*/  STS.64 [R19+0x6600], R8 ;  /* 0x0066000813007388 */ /* 0x0003f20000000a00 */
[----:B------:R-:W-:Y:S05]  /*5bf0*/  @!P0 BRA `(.L_x_69) ;  /* 0x00000000006c8947 */ /* 0x000fea0003800000 */
[----:B------:R-:W-:Y:S01]  /*5c00*/  BSSY B0, `(.L_x_70) ;  /* 0x0000019000007945 */ /* 0x000fe20003800000 */
[----:B------:R-:W-:Y:S02]  /*5c10*/  IMAD.MOV.U32 R6, RZ, RZ, -0x1 ;  /* 0xffffffffff067424 */ /* 0x000fe400078e00ff */
[----:B------:R-:W-:Y:S02]  /*5c20*/  IMAD.MOV.U32 R10, RZ, RZ, R42 ;  /* 0x000000ffff0a7224 */ /* 0x000fe400078e002a */
[----:B------:R-:W-:-:S07]  /*5c30*/  IMAD.MOV.U32 R13, RZ, RZ, R0 ;  /* 0x000000ffff0d7224 */ /* 0x000fce00078e0000 */
.L_x_74:
[----:B-1----:R-:W1:Y:S01]  /*5c40*/  LDC.64 R8, c[0x0][0x380] ;  /* 0x0000e000ff087b82 */ /* 0x002e620000000a00 */
[----:B------:R-:W-:Y:S01]  /*5c50*/  VIADD R17, R10, 0xffffffff ;  /* 0xffffffff0a117836 */ /* 0x000fe20000000000 */
[----:B------:R-:W-:Y:S03]  /*5c60*/  BSSY B2, `(.L_x_71) ;  /* 0x0000008000027945 */ /* 0x000fe60003800000 */
[----:B------:R-:W-:-:S04]  /*5c70*/  IMAD R11, R17, 0x100, R3 ;  /* 0x00000100110b7824 */ /* 0x000fc800078e0203 */
[----:B-1----:R-:W-:-:S07]  /*5c80*/  IMAD.WIDE R8, R11, 0x4, R8 ;  /* 0x000000040b087825 */ /* 0x002fce00078e0208 */
.L_x_72:
[----:B------:R-:W-:Y:S05]  /*5c90*/  YIELD ;  /* 0x0000000000007946 */ /* 0x000fea0003800000 */
[----:B------:R1:W-:Y:S06]  /*5ca0*/  MEMBAR.SC.CTA ;  /* 0x0000000000007992 */ /* 0x0003ec0000000000 */
[----:B-1----:R-:W2:Y:S02]  /*5cb0*/  LDG.E.STRONG.SYS R11, desc[UR6][R8.64] ;  /* 0x00000006080b7981 */ /* 0x002ea4000c1f5900 */
[----:B--2---:R-:W-:-:S13]  /*5cc0*/  ISETP.NE.AND P0, PT, R11, RZ, PT ;  /* 0x000000ff0b00720c */ /* 0x004fda0003f05270 */
[----:B------:R-:W-:Y:S05]  /*5cd0*/  @!P0 BRA `(.L_x_72) ;  /* 0xfffffffc00ec8947 */ /* 0x000fea000383ffff */
[----:B------:R-:W-:Y:S05]  /*5ce0*/  BSYNC B2 ;  /* 0x0000000000027941 */ /* 0x000fea0003800000 */
.L_x_71:
[----:B------:R-:W-:Y:S01]  /*5cf0*/  BSSY.RECONVERGENT B2, `(.L_x_73) ;  /* 0x0000006000027945 */ /* 0x000fe20003800200 */
[C---:B------:R-:W-:Y:S02]  /*5d00*/  ISETP.GT.AND P0, PT, R11.reuse, -0x1, PT ;  /* 0xffffffff0b00780c */ /* 0x040fe40003f04270 */
[----:B------:R-:W-:Y:S01]  /*5d10*/  LOP3.LUT R8, R11, 0x3fffffff, RZ, 0xc0, !PT ;  /* 0x3fffffff0b087812 */ /* 0x000fe200078ec0ff */
[----:B------:R-:W-:Y:S05]  /*5d20*/  WARPSYNC.EXCLUSIVE R6 ;  /* 0x0000000006007348 */ /* 0x000fea0003a00000 */
[----:B------:R-:W-:-:S05]  /*5d30*/  IMAD.IADD R13, R8, 0x1, R13 ;  /* 0x00000001080d7824 */ /* 0x000fca00078e020d */
[----:B------:R-:W-:-:S07]  /*5d40*/  VOTE.ANY R6, PT, P0 ;  /* 0x0000000000067806 */ /* 0x000fce00000e0100 */
[----:B------:R-:W-:Y:S05]  /*5d50*/  BSYNC.RECONVERGENT B2 ;  /* 0x0000000000027941 */ /* 0x000fea0003800200 */
.L_x_73:
[----:B------:R-:W-:Y:S01]  /*5d60*/  ISETP.GT.U32.AND P1, PT, R10, 0x1, PT ;  /* 0x000000010a00780c */ /* 0x000fe20003f24070 */
[----:B------:R-:W-:-:S12]  /*5d70*/  IMAD.MOV.U32 R10, RZ, RZ, R17 ;  /* 0x000000ffff0a7224 */ /* 0x000fd800078e0011 */
[----:B------:R-:W-:Y:S05]  /*5d80*/  @P0 BRA P1, `(.L_x_74) ;  /* 0xfffffffc00ac0947 */ /* 0x000fea000083ffff */
[----:B------:R-:W-:Y:S05]  /*5d90*/  BSYNC B0 ;  /* 0x0000000000007941 */ /* 0x000fea0003800000 */
.L_x_70:
[----:B------:R2:W3:Y:S02]  /*5da0*/  LDS.64 R8, [R19+0x6600] ;  /* 0x0066000013087984 */ /* 0x0004e40000000a00 */
.L_x_69:
[----:B------:R-:W4:Y:S01]  /*5db0*/  LDC.64 R10, c[0x0][0x380] ;  /* 0x0000e000ff0a7b82 */ /* 0x000f220000000a00 */
[C---:B------:R-:W-:Y:S01]  /*5dc0*/  IMAD.IADD R17, R13.reuse, 0x1, -R0 ;  /* 0x000000010d117824 */ /* 0x040fe200078e0a00 */
[----:B------:R-:W-:Y:S01]  /*5dd0*/  LOP3.LUT R13, R13, 0x80000000, RZ, 0xfc, !PT ;  /* 0x800000000d0d7812 */ /* 0x000fe200078efcff */
[----:B------:R-:W-:-:S03]  /*5de0*/  IMAD R21, R42, 0x100, R3 ;  /* 0x000001002a157824 */ /* 0x000fc600078e0203 */
[----:B-1-3--:R-:W-:-:S04]  /*5df0*/  IADD3 R8, P0, PT, R17, R8, RZ ;  /* 0x0000000811087210 */ /* 0x00afc80007f1e0ff */
[----:B------:R-:W-:-:S05]  /*5e00*/  LEA.HI.X.SX32 R9, R17, R9, 0x1, P0 ;  /* 0x0000000911097211 */ /* 0x000fca00000f0eff */
[----:B------:R1:W-:Y:S01]  /*5e10*/  STS.64 [R19+0x6600], R8 ;  /* 0x0066000813007388 */ /* 0x0003e20000000a00 */
[----:B----4-:R-:W-:-:S05]  /*5e20*/  IMAD.WIDE R10, R21, 0x4, R10 ;  /* 0x00000004150a7825 */ /* 0x010fca00078e020a */
[----:B------:R1:W-:Y:S02]  /*5e30*/  STG.E.STRONG.SYS desc[UR6][R10.64], R13 ;  /* 0x0000000d0a007986 */ /* 0x0003e4000c115906 */
.L_x_68:
[----:B------:R-:W-:Y:S05]  /*5e40*/  BSYNC B1 ;  /* 0x0000000000017941 */ /* 0x000fea0003800000 */
.L_x_67:
[----:B------:R-:W3:Y:S01]  /*5e50*/  LDC R23, c[0x0][0x3c0] ;  /* 0x0000f000ff177b82 */ /* 0x000ee20000000800 */
[----:B--2---:R-:W-:-:S07]  /*5e60*/  VIADD R6, R54, 0x1980 ;  /* 0x0000198036067836 */ /* 0x004fce0000000000 */
[----:B-1----:R-:W1:Y:S01]  /*5e70*/  LDC.64 R10, c[0x0][0x390] ;  /* 0x0000e400ff0a7b82 */ /* 0x002e620000000a00 */
[----:B---3--:R-:W-:Y:S02]  /*5e80*/  ISETP.GE.AND P0, PT, R6, R23, PT ;  /* 0x000000170600720c */ /* 0x008fe40003f06270 */
[----:B-1----:R-:W-:-:S04]  /*5e90*/  ISETP.EQ.U32.AND P1, PT, R10, RZ, PT ;  /* 0x000000ff0a00720c */ /* 0x002fc80003f22070 */
[----:B------:R-:W-:-:S04]  /*5ea0*/  ISETP.EQ.OR.EX P0, PT, R11, RZ, !P0, P1 ;  /* 0x000000ff0b00720c */ /* 0x000fc80004702710 */
[----:B------:R-:W-:-:S13]  /*5eb0*/  ISETP.GT.U32.OR P0, PT, R3, 0xff, P0 ;  /* 0x000000ff0300780c */ /* 0x000fda0000704470 */
[----:B------:R-:W-:Y:S05]  /*5ec0*/  @P0 BRA `(.L_x_75) ;  /* 0x0000000000200947 */ /* 0x000fea0003800000 */
[----:B------:R-:W1:Y:S01]  /*5ed0*/  LDS.64 R8, [R19+0x6600] ;  /* 0x0066000013087984 */ /* 0x000e620000000a00 */
[C---:B------:R-:W-:Y:S02]  /*5ee0*/  LEA R10, P2, R3.reuse, R10, 0x3 ;  /* 0x0000000a030a7211 */ /* 0x040fe400078418ff */
[--C-:B------:R-:W-:Y:S02]  /*5ef0*/  SHF.R.S32.HI R13, RZ, 0x1f, R0.reuse ;  /* 0x0000001fff0d7819 */ /* 0x100fe40000011400 */
[----:B------:R-:W-:Y:S02]  /*5f00*/  LEA.HI.X R11, R3, R11, RZ, 0x3, P2 ;  /* 0x0000000b030b7211 */ /* 0x000fe400010f1cff */
[----:B-1----:R-:W-:Y:S02]  /*5f10*/  IADD3 R8, P0, P1, R8, R15, R0 ;  /* 0x0000000f08087210 */ /* 0x002fe4000791e000 */
[----:B------:R-:W-:-:S04]  /*5f20*/  SHF.R.S32.HI R15, RZ, 0x1f, R15 ;  /* 0x0000001fff0f7819 */ /* 0x000fc8000001140f */
[----:B------:R-:W-:-:S05]  /*5f30*/  IADD3.X R9, PT, PT, R9, R15, R13, P0, P1 ;  /* 0x0000000f09097210 */ /* 0x000fca00007e240d */
[----:B------:R1:W-:Y:S02]  /*5f40*/  STG.E.64 desc[UR6][R10.64], R8 ;  /* 0x000000080a007986 */ /* 0x0003e4000c101b06 */
.L_x_75:
[----:B------:R-:W-:Y:S01]  /*5f50*/  ISETP.GT.AND P0, PT, R6, R23, PT ;  /* 0x000000170600720c */ /* 0x000fe20003f04270 */
[----:B------:R-:W-:Y:S05]  /*5f60*/  WARPSYNC.ALL ;  /* 0x0000000000007948 */ /* 0x000fea0003800000 */
[----:B------:R-:W-:Y:S01]  /*5f70*/  BAR.SYNC.DEFER_BLOCKING 0x0 ;  /* 0x0000000000007b1d */ /* 0x000fe20000010000 */
[----:B------:R-:W-:-:S06]  /*5f80*/  IMAD R22, R3, 0x4, R7 ;  /* 0x0000000403167824 */ /* 0x000fcc00078e0207 */
[----:B------:R-:W-:Y:S05]  /*5f90*/  @P0 BRA `(.L_x_76) ;  /* 0x0000000c003c0947 */ /* 0x000fea0003800000 */
[----:B------:R-:W2:Y:S01]  /*5fa0*/  LDS R0, [R22] ;  /* 0x0000000016007984 */ /* 0x000ea20000000800 */
[----:B------:R-:W2:Y:S01]  /*5fb0*/  LDCU UR5, c[0x0][0x3c4] ;  /* 0x00007880ff0577ac */ /* 0x000ea20008000800 */
[----:B------:R-:W3:Y:S01]  /*5fc0*/  LDCU.64 UR8, c[0x0][0x3a0] ;  /* 0x00007400ff0877ac */ /* 0x000ee20008000a00 */
[----:B--2---:R-:W-:Y:S02]  /*5fd0*/  SHF.R.U32.HI R6, RZ, UR5, R0 ;  /* 0x00000005ff067c19 */ /* 0x004fe40008011600 */
[----:B------:R-:W-:Y:S02]  /*5fe0*/  LOP3.LUT R15, R0, 0x80000000, RZ, 0x3c, !PT ;  /* 0x80000000000f7812 */ /* 0x000fe400078e3cff */
[----:B------:R-:W-:-:S05]  /*5ff0*/  LOP3.LUT R6, R6, UR4, RZ, 0x30, !PT ;  /* 0x0000000406067c12 */ /* 0x000fca000f8e30ff */
[----:B-1----:R-:W-:-:S06]  /*6000*/  IMAD R8, R6, 0x8, R7 ;  /* 0x0000000806087824 */ /* 0x002fcc00078e0207 */
[----:B------:R-:W1:Y:S02]  /*6010*/  LDS.64 R8, [R8+0x6600] ;  /* 0x0066000008087984 */ /* 0x000e640000000a00 */
[----:B-1----:R-:W-:-:S05]  /*6020*/  IADD3 R6, P1, PT, R8, R3, RZ ;  /* 0x0000000308067210 */ /* 0x002fca0007f3e0ff */
[----:B------:R-:W-:Y:S01]  /*6030*/  IMAD.X R9, RZ, RZ, R9, P1 ;  /* 0x000000ffff097224 */ /* 0x000fe200008e0609 */
[----:B---3--:R-:W-:-:S04]  /*6040*/  LEA R10, P1, R6, UR8, 0x2 ;  /* 0x00000008060a7c11 */ /* 0x008fc8000f8210ff */
[----:B------:R-:W-:-:S05]  /*6050*/  LEA.HI.X R11, R6, UR9, R9, 0x2, P1 ;  /* 0x00000009060b7c11 */ /* 0x000fca00088f1409 */
[----:B------:R-:W-:Y:S01]  /*6060*/  STG.E desc[UR6][R10.64], R15 ;  /* 0x0000000f0a007986 */ /* 0x000fe2000c101906 */
[----:B------:R-:W-:-:S03]  /*6070*/  NOP ;  /* 0x0000000000007918 */ /* 0x000fc60000000000 */
[----:B------:R-:W1:Y:S02]  /*6080*/  LDS R0, [R22+0x600] ;  /* 0x0006000016007984 */ /* 0x000e640000000800 */
[----:B-1----:R-:W-:Y:S02]  /*6090*/  SHF.R.U32.HI R6, RZ, UR5, R0 ;  /* 0x00000005ff067c19 */ /* 0x002fe40008011600 */
[----:B------:R-:W-:Y:S02]  /*60a0*/  LOP3.LUT R15, R0, 0x80000000, RZ, 0x3c, !PT ;  /* 0x80000000000f7812 */ /* 0x000fe400078e3cff */
[----:B------:R-:W-:-:S05]  /*60b0*/  LOP3.LUT R6, R6, UR4, RZ, 0x30, !PT ;  /* 0x0000000406067c12 */ /* 0x000fca000f8e30ff */
[----:B------:R-:W-:-:S06]  /*60c0*/  IMAD R8, R6, 0x8, R7 ;  /* 0x0000000806087824 */ /* 0x000fcc00078e0207 */
[----:B------:R-:W1:Y:S02]  /*60d0*/  LDS.64 R8, [R8+0x6600] ;  /* 0x0066000008087984 */ /* 0x000e640000000a00 */
[----:B-1----:R-:W-:-:S05]  /*60e0*/  IADD3 R6, P1, PT, R8, R3, RZ ;  /* 0x0000000308067210 */ /* 0x002fca0007f3e0ff */
[----:B------:R-:W-:Y:S01]  /*60f0*/  IMAD.X R9, RZ, RZ, R9, P1 ;  /* 0x000000ffff097224 */ /* 0x000fe200008e0609 */
[----:B------:R-:W-:-:S04]  /*6100*/  LEA R12, P1, R6, UR8, 0x2 ;  /* 0x00000008060c7c11 */ /* 0x000fc8000f8210ff */
        /* <DEDUP_REMOVED lines=163> */
[----:B------:R-:W-:-:S05]  /*6b40*/  IMAD R12, R6, 0x8, R7 ;  /* 0x00000008060c7824 */ /* 0x000fca00078e0207 */
        /* <DEDUP_REMOVED lines=17> */
[----:B------:R1:W-:Y:S01]  /*6c60*/  STG.E desc[UR6][R6.64+0x6000], R9 ;  /* 0x0060000906007986 */ /* 0x0003e2000c101906 */
[----:B------:R-:W-:Y:S01]  /*6c70*/  NOP ;  /* 0x0000000000007918 */ /* 0x000fe20000000000 */
[----:B------:R-:W-:Y:S05]  /*6c80*/  BRA `(.L_x_77) ;  /* 0x00000014000c7947 */ /* 0x000fea0003800000 */
.L_x_76:
[----:B-1----:R-:W-:Y:S01]  /*6c90*/  IMAD R9, R42, -0x1980, R23 ;  /* 0xffffe6802a097824 */ /* 0x002fe200078e0217 */
[----:B------:R-:W-:Y:S01]  /*6ca0*/  BSSY.RECONVERGENT B0, `(.L_x_78) ;  /* 0x000001b000007945 */ /* 0x000fe20003800200 */
[C---:B------:R-:W-:Y:S02]  /*6cb0*/  VIADD R0, R3.reuse, 0x180 ;  /* 0x0000018003007836 */ /* 0x040fe40000000000 */
[C---:B------:R-:W-:Y:S01]  /*6cc0*/  VIADD R6, R3.reuse, 0x300 ;  /* 0x0000030003067836 */ /* 0x040fe20000000000 */
[CC--:B------:R-:W-:Y:S01]  /*6cd0*/  ISETP.GE.AND P1, PT, R3.reuse, R9.reuse, PT ;  /* 0x000000090300720c */ /* 0x0c0fe20003f26270 */
[C---:B------:R-:W-:Y:S01]  /*6ce0*/  VIADD R8, R3.reuse, 0x480 ;  /* 0x0000048003087836 */ /* 0x040fe20000000000 */
[-C--:B------:R-:W-:Y:S01]  /*6cf0*/  ISETP.GE.AND P2, PT, R0, R9.reuse, PT ;  /* 0x000000090000720c */ /* 0x080fe20003f46270 */
[C---:B------:R-:W-:Y:S01]  /*6d00*/  VIADD R0, R3.reuse, 0x600 ;  /* 0x0000060003007836 */ /* 0x040fe20000000000 */
[-C--:B------:R-:W-:Y:S01]  /*6d10*/  ISETP.GE.AND P3, PT, R6, R9.reuse, PT ;  /* 0x000000090600720c */ /* 0x080fe20003f66270 */
[C---:B------:R-:W-:Y:S01]  /*6d20*/  VIADD R6, R3.reuse, 0x780 ;  /* 0x0000078003067836 */ /* 0x040fe20000000000 */
[-C--:B------:R-:W-:Y:S01]  /*6d30*/  ISETP.GE.AND P4, PT, R8, R9.reuse, PT ;  /* 0x000000090800720c */ /* 0x080fe20003f86270 */
[----:B------:R-:W-:Y:S01]  /*6d40*/  VIADD R8, R3, 0x900 ;  /* 0x0000090003087836 */ /* 0x000fe20000000000 */
[----:B------:R-:W-:-:S02]  /*6d50*/  ISETP.GE.AND P5, PT, R0, R9, PT ;  /* 0x000000090000720c */ /* 0x000fc40003fa6270 */
[----:B------:R-:W-:-:S03]  /*6d60*/  ISETP.GE.AND P6, PT, R6, R9, PT ;  /* 0x000000090600720c */ /* 0x000fc60003fc6270 */
[----:B------:R-:W-:Y:S10]  /*6d70*/  @P1 BRA `(.L_x_79) ;  /* 0x0000000000341947 */ /* 0x000ff40003800000 */
[----:B------:R-:W1:Y:S01]  /*6d80*/  LDS R0, [R22] ;  /* 0x0000000016007984 */ /* 0x000e620000000800 */
[----:B------:R-:W1:Y:S01]  /*6d90*/  LDCU UR5, c[0x0][0x3c4] ;  /* 0x00007880ff0577ac */ /* 0x000e620008000800 */
[----:B------:R-:W2:Y:S01]  /*6da0*/  LDCU.64 UR8, c[0x0][0x3a0] ;  /* 0x00007400ff0877ac */ /* 0x000ea20008000a00 */
[----:B-1----:R-:W-:Y:S02]  /*6db0*/  SHF.R.U32.HI R6, RZ, UR5, R0 ;  /* 0x00000005ff067c19 */ /* 0x002fe40008011600 */
[----:B------:R-:W-:Y:S02]  /*6dc0*/  LOP3.LUT R13, R0, 0x80000000, RZ, 0x3c, !PT ;  /* 0x80000000000d7812 */ /* 0x000fe400078e3cff */
[----:B------:R-:W-:-:S05]  /*6dd0*/  LOP3.LUT R6, R6, UR4, RZ, 0x30, !PT ;  /* 0x0000000406067c12 */ /* 0x000fca000f8e30ff */
[----:B------:R-:W-:-:S05]  /*6de0*/  IMAD R6, R6, 0x8, R7 ;  /* 0x0000000806067824 */ /* 0x000fca00078e0207 */
[----:B------:R-:W1:Y:S02]  /*6df0*/  LDS.64 R10, [R6+0x6600] ;  /* 0x00660000060a7984 */ /* 0x000e640000000a00 */
[----:B-1----:R-:W-:-:S05]  /*6e00*/  IADD3 R12, P1, PT, R10, R3, RZ ;  /* 0x000000030a0c7210 */ /* 0x002fca0007f3e0ff */
[----:B------:R-:W-:Y:S01]  /*6e10*/  IMAD.X R11, RZ, RZ, R11, P1 ;  /* 0x000000ffff0b7224 */ /* 0x000fe200008e060b */
[----:B--2---:R-:W-:-:S04]  /*6e20*/  LEA R10, P1, R12, UR8, 0x2 ;  /* 0x000000080c0a7c11 */ /* 0x004fc8000f8210ff */
[----:B------:R-:W-:-:S05]  /*6e30*/  LEA.HI.X R11, R12, UR9, R11, 0x2, P1 ;  /* 0x000000090c0b7c11 */ /* 0x000fca00088f140b */
[----:B------:R1:W-:Y:S04]  /*6e40*/  STG.E desc[UR6][R10.64], R13 ;  /* 0x0000000d0a007986 */ /* 0x0003e8000c101906 */
.L_x_79:
[----:B------:R-:W-:Y:S05]  /*6e50*/  BSYNC.RECONVERGENT B0 ;  /* 0x0000000000007941 */ /* 0x000fea0003800200 */
.L_x_78:
[----:B------:R-:W-:Y:S01]  /*6e60*/  NOP ;  /* 0x0000000000007918 */ /* 0x000fe20000000000 */
[----:B------:R-:W-:Y:S01]  /*6e70*/  BSSY.RECONVERGENT B0, `(.L_x_80) ;  /* 0x0000011000007945 */ /* 0x000fe20003800200 */
[----:B------:R-:W-:Y:S01]  /*6e80*/  ISETP.GE.AND P1, PT, R8, R9, PT ;  /* 0x000000090800720c */ /* 0x000fe20003f26270 */
[----:B------:R-:W-:Y:S02]  /*6e90*/  VIADD R8, R3, 0xa80 ;  /* 0x00000a8003087836 */ /* 0x000fe40000000000 */
[----:B------:R-:W-:Y:S10]  /*6ea0*/  @P2 BRA `(.L_x_81) ;  /* 0x0000000000342947 */ /* 0x000ff40003800000 */
[----:B------:R-:W2:Y:S01]  /*6eb0*/  LDS R0, [R22+0x600] ;  /* 0x0006000016007984 */ /* 0x000ea20000000800 */
[----:B------:R-:W2:Y:S01]  /*6ec0*/  LDCU UR5, c[0x0][0x3c4] ;  /* 0x00007880ff0577ac */ /* 0x000ea20008000800 */
[----:B------:R-:W3:Y:S01]  /*6ed0*/  LDCU.64 UR8, c[0x0][0x3a0] ;  /* 0x00007400ff0877ac */ /* 0x000ee20008000a00 */
[----:B--2---:R-:W-:Y:S02]  /*6ee0*/  SHF.R.U32.HI R6, RZ, UR5, R0 ;  /* 0x00000005ff067c19 */ /* 0x004fe40008011600 */
[----:B-1----:R-:W-:Y:S02]  /*6ef0*/  LOP3.LUT R13, R0, 0x80000000, RZ, 0x3c, !PT ;  /* 0x80000000000d7812 */ /* 0x002fe400078e3cff */
[----:B------:R-:W-:-:S05]  /*6f00*/  LOP3.LUT R6, R6, UR4, RZ, 0x30, !PT ;  /* 0x0000000406067c12 */ /* 0x000fca000f8e30ff */
[----:B------:R-:W-:-:S05]  /*6f10*/  IMAD R6, R6, 0x8, R7 ;  /* 0x0000000806067824 */ /* 0x000fca00078e0207 */
[----:B------:R-:W1:Y:S02]  /*6f20*/  LDS.64 R10, [R6+0x6600] ;  /* 0x00660000060a7984 */ /* 0x000e640000000a00 */
[----:B-1----:R-:W-:-:S05]  /*6f30*/  IADD3 R12, P2, PT, R10, R3, RZ ;  /* 0x000000030a0c7210 */ /* 0x002fca0007f5e0ff */
[----:B------:R-:W-:Y:S01]  /*6f40*/  IMAD.X R11, RZ, RZ, R11, P2 ;  /* 0x000000ffff0b7224 */ /* 0x000fe200010e060b */
[----:B---3--:R-:W-:-:S04]  /*6f50*/  LEA R10, P2, R12, UR8, 0x2 ;  /* 0x000000080c0a7c11 */ /* 0x008fc8000f8410ff */
[----:B------:R-:W-:-:S05]  /*6f60*/  LEA.HI.X R11, R12, UR9, R11, 0x2, P2 ;  /* 0x000000090c0b7c11 */ /* 0x000fca00090f140b */
[----:B------:R2:W-:Y:S04]  /*6f70*/  STG.E desc[UR6][R10.64+0x600], R13 ;  /* 0x0006000d0a007986 */ /* 0x0005e8000c101906 */
.L_x_81:
[----:B------:R-:W-:Y:S05]  /*6f80*/  BSYNC.RECONVERGENT B0 ;  /* 0x0000000000007941 */ /* 0x000fea0003800200 */
.L_x_80:
[----:B------:R-:W-:Y:S01]  /*6f90*/  NOP ;  /* 0x0000000000007918 */ /* 0x000fe20000000000 */
[----:B------:R-:W-:Y:S01]  /*6fa0*/  BSSY.RECONVERGENT B0, `(.L_x_82) ;  /* 0x0000011000007945 */ /* 0x000fe20003800200 */
[----:B------:R-:W-:Y:S02]  /*6fb0*/  ISETP.GE.AND P2, PT, R8, R9, PT ;  /* 0x000000090800720c */ /* 0x000fe40003f46270 */
[----:B------:R-:W-:Y:S01]  /*6fc0*/  LOP3.LUT R8, R3, 0xc00, RZ, 0xfc, !PT ;  /* 0x00000c0003087812 */ /* 0x000fe200078efcff */
[----:B------:R-:W-:Y:S10]  /*6fd0*/  @P3 BRA `(.L_x_83) ;  /* 0x0000000000343947 */ /* 0x000ff40003800000 */
[----:B------:R-:W3:Y:S01]  /*6fe0*/  LDS R0, [R22+0xc00] ;  /* 0x000c000016007984 */ /* 0x000ee20000000800 */
[----:B------:R-:W3:Y:S01]  /*6ff0*/  LDCU UR5, c[0x0][0x3c4] ;  /* 0x00007880ff0577ac */ /* 0x000ee20008000800 */
[----:B------:R-:W4:Y:S01]  /*7000*/  LDCU.64 UR8, c[0x0][0x3a0] ;  /* 0x00007400ff0877ac */ /* 0x000f220008000a00 */
[----:B---3--:R-:W-:Y:S02]  /*7010*/  SHF.R.U32.HI R6, RZ, UR5, R0 ;  /* 0x00000005ff067c19 */ /* 0x008fe40008011600 */
[----:B-12---:R-:W-:Y:S02]  /*7020*/  LOP3.LUT R13, R0, 0x80000000, RZ, 0x3c, !PT ;  /* 0x80000000000d7812 */ /* 0x006fe400078e3cff */
[----:B------:R-:W-:-:S05]  /*7030*/  LOP3.LUT R6, R6, UR4, RZ, 0x30, !PT ;  /* 0x0000000406067c12 */ /* 0x000fca000f8e30ff */
[----:B------:R-:W-:-:S05]  /*7040*/  IMAD R6, R6, 0x8, R7 ;  /* 0x0000000806067824 */ /* 0x000fca00078e0207 */
[----:B------:R-:W1:Y:S02]  /*7050*/  LDS.64 R10, [R6+0x6600] ;  /* 0x00660000060a7984 */ /* 0x000e640000000a00 */
[----:B-1----:R-:W-:-:S05]  /*7060*/  IADD3 R12, P3, PT, R10, R3, RZ ;  /* 0x000000030a0c7210 */ /* 0x002fca0007f7e0ff */
[----:B------:R-:W-:Y:S01]  /*7070*/  IMAD.X R11, RZ, RZ, R11, P3 ;  /* 0x000000ffff0b7224 */ /* 0x000fe200018e060b */
[----:B----4-:R-:W-:-:S04]  /*7080*/  LEA R10, P3, R12, UR8, 0x2 ;  /* 0x000000080c0a7c11 */ /* 0x010fc8000f8610ff */
[----:B------:R-:W-:-:S05]  /*7090*/  LEA.HI.X R11, R12, UR9, R11, 0x2, P3 ;  /* 0x000000090c0b7c11 */ /* 0x000fca00098f140b */
[----:B------:R3:W-:Y:S04]  /*70a0*/  STG.E desc[UR6][R10.64+0xc00], R13 ;  /* 0x000c000d0a007986 */ /* 0x0007e8000c101906 */
.L_x_83:
[----:B------:R-:W-:Y:S05]  /*70b0*/  BSYNC.RECONVERGENT B0 ;  /* 0x0000000000007941 */ /* 0x000fea0003800200 */
.L_x_82:
[----:B------:R-:W-:Y:S01]  /*70c0*/  NOP ;  /* 0x0000000000007918 */ /* 0x000fe20000000000 */
[----:B------:R-:W-:Y:S01]  /*70d0*/  BSSY.RECONVERGENT B0, `(.L_x_84) ;  /* 0x0000011000007945 */ /* 0x000fe20003800200 */
[----:B------:R-:W-:Y:S01]  /*70e0*/  ISETP.GE.AND P3, PT, R8, R9, PT ;  /* 0x000000090800720c */ /* 0x000fe20003f66270 */
[----:B------:R-:W-:Y:S02]  /*70f0*/  VIADD R8, R3, 0xd80 ;  /* 0x00000d8003087836 */ /* 0x000fe40000000000 */
[----:B------:R-:W-:Y:S10]  /*7100*/  @P4 BRA `(.L_x_85) ;  /* 0x0000000000344947 */ /* 0x000ff40003800000 */
[----:B------:R-:W4:Y:S01]  /*7110*/  LDS R0, [R22+0x1200] ;  /* 0x0012000016007984 */ /* 0x000f220000000800 */
[----:B------:R-:W4:Y:S01]  /*7120*/  LDCU UR5, c[0x0][0x3c4] ;  /* 0x00007880ff0577ac */ /* 0x000f220008000800 */
[----:B------:R-:W5:Y:S01]  /*7130*/  LDCU.64 UR8, c[0x0][0x3a0] ;  /* 0x00007400ff0877ac */ /* 0x000f620008000a00 */
[----:B----4-:R-:W-:Y:S02]  /*7140*/  SHF.R.U32.HI R6, RZ, UR5, R0 ;  /* 0x00000005ff067c19 */ /* 0x010fe40008011600 */
[----:B-123--:R-:W-:Y:S02]  /*7150*/  LOP3.LUT R13, R0, 0x80000000, RZ, 0x3c, !PT ;  /* 0x80000000000d7812 */ /* 0x00efe400078e3cff */
[----:B------:R-:W-:-:S05]  /*7160*/  LOP3.LUT R6, R6, UR4, RZ, 0x30, !PT ;  /* 0x0000000406067c12 */ /* 0x000fca000f8e30ff */
[----:B------:R-:W-:-:S05]  /*7170*/  IMAD R6, R6, 0x8, R7 ;  /* 0x0000000806067824 */ /* 0x000fca00078e0207 */
[----:B------:R-:W1:Y:S02]  /*7180*/  LDS.64 R10, [R6+0x6600] ;  /* 0x00660000060a7984 */ /* 0x000e640000000a00 */
[----:B-1----:R-:W-:-:S05]  /*7190*/  IADD3 R12, P4, PT, R10, R3, RZ ;  /* 0x000000030a0c7210 */ /* 0x002fca0007f9e0ff */
[----:B------:R-:W-:Y:S01]  /*71a0*/  IMAD.X R11, RZ, RZ, R11, P4 ;  /* 0x000000ffff0b7224 */ /* 0x000fe200020e060b */
[----:B-----5:R-:W-:-:S04]  /*71b0*/  LEA R10, P4, R12, UR8, 0x2 ;  /* 0x000000080c0a7c11 */ /* 0x020fc8000f8810ff */
[----:B------:R-:W-:-:S05]  /*71c0*/  LEA.HI.X R11, R12, UR9, R11, 0x2, P4 ;  /* 0x000000090c0b7c11 */ /* 0x000fca000a0f140b */
[----:B------:R4:W-:Y:S04]  /*71d0*/  STG.E desc[UR6][R10.64+0x1200], R13 ;  /* 0x0012000d0a007986 */ /* 0x0009e8000c101906 */
.L_x_85:
[----:B------:R-:W-:Y:S05]  /*71e0*/  BSYNC.RECONVERGENT B0 ;  /* 0x0000000000007941 */ /* 0x000fea0003800200 */
.L_x_84:
[----:B------:R-:W-:Y:S01]  /*71f0*/  NOP ;  /* 0x0000000000007918 */ /* 0x000fe20000000000 */
[----:B------:R-:W-:Y:S01]  /*7200*/  BSSY.RECONVERGENT B0, `(.L_x_86) ;  /* 0x0000011000007945 */ /* 0x000fe20003800200 */
[----:B------:R-:W-:Y:S01]  /*7210*/  ISETP.GE.AND P4, PT, R8, R9, PT ;  /* 0x000000090800720c */ /* 0x000fe20003f86270 */
[----:B------:R-:W-:Y:S02]  /*7220*/  VIADD R8, R3, 0xf00 ;  /* 0x00000f0003087836 */ /* 0x000fe40000000000 */
[----:B------:R-:W-:Y:S10]  /*7230*/  @P5 BRA `(.L_x_87) ;  /* 0x0000000000345947 */ /* 0x000ff40003800000 */
[----:B------:R-:W5:Y:S01]  /*7240*/  LDS R0, [R22+0x1800] ;  /* 0x0018000016007984 */ /* 0x000f620000000800 */
[----:B------:R-:W5:Y:S01]  /*7250*/  LDCU UR5, c[0x0][0x3c4] ;  /* 0x00007880ff0577ac */ /* 0x000f620008000800 */
[----:B------:R-:W0:Y:S01]  /*7260*/  LDCU.64 UR8, c[0x0][0x3a0] ;  /* 0x00007400ff0877ac */ /* 0x000e220008000a00 */
[----:B-----5:R-:W-:Y:S02]  /*7270*/  SHF.R.U32.HI R6, RZ, UR5, R0 ;  /* 0x00000005ff067c19 */ /* 0x020fe40008011600 */
[----:B-1234-:R-:W-:Y:S02]  /*7280*/  LOP3.LUT R13, R0, 0x80000000, RZ, 0x3c, !PT ;  /* 0x80000000000d7812 */ /* 0x01efe400078e3cff */
[----:B------:R-:W-:-:S05]  /*7290*/  LOP3.LUT R6, R6, UR4, RZ, 0x30, !PT ;  /* 0x0000000406067c12 */ /* 0x000fca000f8e30ff */
[----:B------:R-:W-:-:S05]  /*72a0*/  IMAD R6, R6, 0x8, R7 ;  /* 0x0000000806067824 */ /* 0x000fca00078e0207 */
[----:B------:R-:W1:Y:S02]  /*72b0*/  LDS.64 R10, [R6+0x6600] ;  /* 0x00660000060a7984 */ /* 0x000e640000000a00 */
[----:B-1----:R-:W-:-:S05]  /*72c0*/  IADD3 R12, P5, PT, R10, R3, RZ ;  /* 0x000000030a0c7210 */ /* 0x002fca0007fbe0ff */
[----:B------:R-:W-:Y:S01]  /*72d0*/  IMAD.X R11, RZ, RZ, R11, P5 ;  /* 0x000000ffff0b7224 */ /* 0x000fe200028e060b */
[----:B0-----:R-:W-:-:S04]  /*72e0*/  LEA R10, P5, R12, UR8, 0x2 ;  /* 0x000000080c0a7c11 */ /* 0x001fc8000f8a10ff */
[----:B------:R-:W-:-:S05]  /*72f0*/  LEA.HI.X R11, R12, UR9, R11, 0x2, P5 ;  /* 0x000000090c0b7c11 */ /* 0x000fca000a8f140b */
[----:B------:R0:W-:Y:S04]  /*7300*/  STG.E desc[UR6][R10.64+0x1800], R13 ;  /* 0x0018000d0a007986 */ /* 0x0001e8000c101906 */
.L_x_87:
[----:B------:R-:W-:Y:S05]  /*7310*/  BSYNC.RECONVERGENT B0 ;  /* 0x0000000000007941 */ /* 0x000fea0003800200 */
.L_x_86:
        /* <DEDUP_REMOVED lines=9> */
[----:B01234-:R-:W-:Y:S02]  /*73b0*/  LOP3.LUT R13, R0, 0x80000000, RZ, 0x3c, !PT ;  /* 0x80000000000d7812 */ /* 0x01ffe400078e3cff */
[----:B------:R-:W-:-:S05]  /*73c0*/  LOP3.LUT R6, R6, UR4, RZ, 0x30, !PT ;  /* 0x0000000406067c12 */ /* 0x000fca000f8e30ff */
[----:B------:R-:W-:-:S05]  /*73d0*/  IMAD R6, R6, 0x8, R7 ;  /* 0x0000000806067824 */ /* 0x000fca00078e0207 */
[----:B------:R-:W0:Y:S02]  /*73e0*/  LDS.64 R10, [R6+0x6600] ;  /* 0x00660000060a7984 */ /* 0x000e240000000a00 */
[----:B0-----:R-:W-:-:S05]  /*73f0*/  IADD3 R12, P6, PT, R10, R3, RZ ;  /* 0x000000030a0c7210 */ /* 0x001fca0007fde0ff */
[----:B------:R-:W-:Y:S01]  /*7400*/  IMAD.X R11, RZ, RZ, R11, P6 ;  /* 0x000000ffff0b7224 */ /* 0x000fe200030e060b */
[----:B------:R-:W-:-:S04]  /*7410*/  LEA R10, P6, R12, UR8, 0x2 ;  /* 0x000000080c0a7c11 */ /* 0x000fc8000f8c10ff */
[----:B------:R-:W-:-:S05]  /*7420*/  LEA.HI.X R11, R12, UR9, R11, 0x2, P6 ;  /* 0x000000090c0b7c11 */ /* 0x000fca000b0f140b */
[----:B------:R0:W-:Y:S04]  /*7430*/  STG.E desc[UR6][R10.64+0x1e00], R13 ;  /* 0x001e000d0a007986 */ /* 0x0001e8000c101906 */
.L_x_89:
[----:B------:R-:W-:Y:S05]  /*7440*/  BSYNC.RECONVERGENT B0 ;  /* 0x0000000000007941 */ /* 0x000fea0003800200 */
.L_x_88:
        /* <DEDUP_REMOVED lines=18> */
.L_x_91:
[----:B------:R-:W-:Y:S05]  /*7570*/  BSYNC.RECONVERGENT B0 ;  /* 0x0000000000007941 */ /* 0x000fea0003800200 */
.L_x_90:
        /* <DEDUP_REMOVED lines=18> */
.L_x_93:
[----:B------:R-:W-:Y:S05]  /*76a0*/  BSYNC.RECONVERGENT B0 ;  /* 0x0000000000007941 */ /* 0x000fea0003800200 */
.L_x_92:
        /* <DEDUP_REMOVED lines=18> */
.L_x_95:
[----:B------:R-:W-:Y:S05]  /*77d0*/  BSYNC.RECONVERGENT B0 ;  /* 0x0000000000007941 */ /* 0x000fea0003800200 */
.L_x_94:
        /* <DEDUP_REMOVED lines=18> */
.L_x_97:
[----:B------:R-:W-:Y:S05]  /*7900*/  BSYNC.RECONVERGENT B0 ;  /* 0x0000000000007941 */ /* 0x000fea0003800200 */
.L_x_96:
[----:B------:R-:W-:Y:S01]  /*7910*/  NOP ;  /* 0x0000000000007918 */ /* 0x000fe20000000000 */
[----:B------:R-:W-:Y:S01]  /*7920*/  BSSY.RECONVERGENT B0, `(.L_x_98) ;  /* 0x0000011000007945 */ /* 0x000fe20003800200 */
[----:B------:R-:W-:Y:S02]  /*7930*/  ISETP.GE.AND P4, PT, R8, R9, PT ;  /* 0x000000090800720c */ /* 0x000fe40003f86270 */
[----:B------:R-:W-:Y:S01]  /*7940*/  LOP3.LUT R8, R3, 0x1800, RZ, 0xfc, !PT ;  /* 0x0000180003087812 */ /* 0x000fe200078efcff */
        /* <DEDUP_REMOVED lines=14> */
.L_x_99:
[----:B------:R-:W-:Y:S05]  /*7a30*/  BSYNC.RECONVERGENT B0 ;  /* 0x0000000000007941 */ /* 0x000fea0003800200 */
.L_x_98:
[----:B------:R-:W-:Y:S01]  /*7a40*/  NOP ;  /* 0x0000000000007918 */ /* 0x000fe20000000000 */
[----:B------:R-:W-:Y:S01]  /*7a50*/  BSSY.RECONVERGENT B0, `(.L_x_100) ;  /* 0x0000010000007945 */ /* 0x000fe20003800200 */
[----:B------:R-:W-:-:S03]  /*7a60*/  ISETP.GE.AND P5, PT, R8, R9, PT ;  /* 0x000000090800720c */ /* 0x000fc60003fa6270 */
        /* <DEDUP_REMOVED lines=14> */
.L_x_101:
[----:B------:R-:W-:Y:S05]  /*7b50*/  BSYNC.RECONVERGENT B0 ;  /* 0x0000000000007941 */ /* 0x000fea0003800200 */
.L_x_100:
[----:B------:R-:W-:Y:S01]  /*7b60*/  NOP ;  /* 0x0000000000007918 */ /* 0x000fe20000000000 */
[----:B------:R-:W-:Y:S04]  /*7b70*/  BSSY.RECONVERGENT B0, `(.L_x_102) ;  /* 0x000000f000007945 */ /* 0x000fe80003800200 */
[----:B------:R-:W-:Y:S05]  /*7b80*/  @P1 BRA `(.L_x_103) ;  /* 0x0000000000341947 */ /* 0x000fea0003800000 */
        /* <DEDUP_REMOVED lines=13> */
.L_x_103:
[----:B------:R-:W-:Y:S05]  /*7c60*/  BSYNC.RECONVERGENT B0 ;  /* 0x0000000000007941 */ /* 0x000fea0003800200 */
.L_x_102:
        /* <DEDUP_REMOVED lines=16> */
.L_x_105:
[----:B------:R-:W-:Y:S05]  /*7d70*/  BSYNC.RECONVERGENT B0 ;  /* 0x0000000000007941 */ /* 0x000fea0003800200 */
.L_x_104:
        /* <DEDUP_REMOVED lines=16> */
.L_x_107:
[----:B------:R-:W-:Y:S05]  /*7e80*/  BSYNC.RECONVERGENT B0 ;  /* 0x0000000000007941 */ /* 0x000fea0003800200 */
.L_x_106:
        /* <DEDUP_REMOVED lines=16> */
.L_x_109:
[----:B------:R-:W-:Y:S05]  /*7f90*/  BSYNC.RECONVERGENT B0 ;  /* 0x0000000000007941 */ /* 0x000fea0003800200 */
.L_x_108:
[----:B------:R-:W-:Y:S01]  /*7fa0*/  NOP ;  /* 0x0000000000007918 */ /* 0x000fe20000000000 */
[----:B------:R-:W-:Y:S04]  /*7fb0*/  BSSY.RECONVERGENT B0, `(.L_x_110) ;  /* 0x000000f000007945 */ /* 0x000fe80003800200 */
[----:B------:R-:W-:Y:S05]  /*7fc0*/  @P5 BRA `(.L_x_111) ;  /* 0x0000000000345947 */ /* 0x000fea0003800000 */
[----:B------:R-:W5:Y:S01]  /*7fd0*/  LDS R0, [R22+0x6000] ;  /* 0x0060000016007984 */ /* 0x000f620000000800 */
[----:B------:R-:W5:Y:S01]  /*7fe0*/  LDCU UR5, c[0x0][0x3c4] ;  /* 0x00007880ff0577ac */ /* 0x000f620008000800 */
[----:B------:R-:W1:Y:S01]  /*7ff0*/  LDCU.64 UR8, c[0x0][0x3a0] ;  /* 0x00007400ff0877ac */ /* 0x000e620008000a00 */
[----:B-----5:R-:W-:-:S04]  /*8000*/  SHF.R.U32.HI R6, RZ, UR5, R0 ;  /* 0x00000005ff067c19 */ /* 0x020fc80008011600 */
[----:B------:R-:W-:-:S05]  /*8010*/  LOP3.LUT R6, R6, UR4, RZ, 0x30, !PT ;  /* 0x0000000406067c12 */ /* 0x000fca000f8e30ff */
[----:B0-----:R-:W-:-:S05]  /*8020*/  IMAD R8, R6, 0x8, R7 ;  /* 0x0000000806087824 */ /* 0x001fca00078e0207 */
[----:B------:R-:W0:Y:S02]  /*8030*/  LDS.64 R6, [R8+0x6600] ;  /* 0x0066000008067984 */ /* 0x000e240000000a00 */
[----:B0-----:R-:W-:-:S05]  /*8040*/  IADD3 R9, P1, PT, R6, R3, RZ ;  /* 0x0000000306097210 */ /* 0x001fca0007f3e0ff */
[----:B-1234-:R-:W-:Y:S01]  /*8050*/  IMAD.X R10, RZ, RZ, R7, P1 ;  /* 0x000000ffff0a7224 */ /* 0x01efe200008e0607 */
[----:B------:R-:W-:-:S04]  /*8060*/  LEA R6, P1, R9, UR8, 0x2 ;  /* 0x0000000809067c11 */ /* 0x000fc8000f8210ff */
[----:B------:R-:W-:Y:S02]  /*8070*/  LEA.HI.X R7, R9, UR9, R10, 0x2, P1 ;  /* 0x0000000909077c11 */ /* 0x000fe400088f140a */
[----:B------:R-:W-:-:S05]  /*8080*/  LOP3.LUT R9, R0, 0x80000000, RZ, 0x3c, !PT ;  /* 0x8000000000097812 */ /* 0x000fca00078e3cff */
[----:B------:R0:W-:Y:S02]  /*8090*/  STG.E desc[UR6][R6.64+0x6000], R9 ;  /* 0x0060000906007986 */ /* 0x0001e4000c101906 */
.L_x_111:
[----:B------:R-:W-:Y:S05]  /*80a0*/  BSYNC.RECONVERGENT B0 ;  /* 0x0000000000007941 */ /* 0x000fea0003800200 */
.L_x_110:
[----:B------:R-:W-:Y:S01]  /*80b0*/  NOP ;  /* 0x0000000000007918 */ /* 0x000fe20000000000 */
.L_x_77:
[----:B------:R-:W5:Y:S01]  /*80c0*/  LDS R0, [R22] ;  /* 0x0000000016007984 */ /* 0x000f620000000800 */
[----:B------:R-:W5:Y:S03]  /*80d0*/  LDCU UR5, c[0x0][0x3c4] ;  /* 0x00007880ff0577ac */ /* 0x000f660008000800 */
[----:B01----:R-:W0:Y:S04]  /*80e0*/  LDS R6, [R22+0x600] ;  /* 0x0006000016067984 */ /* 0x003e280000000800 */
[----:B------:R-:W1:Y:S04]  /*80f0*/  LDS R7, [R22+0xc00] ;  /* 0x000c000016077984 */ /* 0x000e680000000800 */
[----:B------:R-:W1:Y:S04]  /*8100*/  LDS R8, [R22+0x1200] ;  /* 0x0012000016087984 */ /* 0x000e680000000800 */
[----:B------:R-:W1:Y:S04]  /*8110*/  LDS R9, [R22+0x1800] ;  /* 0x0018000016097984 */ /* 0x000e680000000800 */
[----:B--234-:R-:W2:Y:S04]  /*8120*/  LDS R10, [R22+0x1e00] ;  /* 0x001e0000160a7984 */ /* 0x01cea80000000800 */
[----:B------:R-:W3:Y:S04]  /*8130*/  LDS R11, [R22+0x2400] ;  /* 0x00240000160b7984 */ /* 0x000ee80000000800 */
[----:B------:R-:W4:Y:S04]  /*8140*/  LDS R12, [R22+0x2a00] ;  /* 0x002a0000160c7984 */ /* 0x000f280000000800 */
[----:B------:R-:W4:Y:S04]  /*8150*/  LDS R13, [R22+0x3000] ;  /* 0x00300000160d7984 */ /* 0x000f280000000800 */
[----:B------:R-:W4:Y:S04]  /*8160*/  LDS R14, [R22+0x3600] ;  /* 0x00360000160e7984 */ /* 0x000f280000000800 */
[----:B------:R-:W4:Y:S01]  /*8170*/  LDS R15, [R22+0x3c00] ;  /* 0x003c0000160f7984 */ /* 0x000f220000000800 */
[----:B-----5:R-:W-:-:S03]  /*8180*/  SHF.R.U32.HI R0, RZ, UR5, R0 ;  /* 0x00000005ff007c19 */ /* 0x020fc60008011600 */
[----:B------:R-:W5:Y:S01]  /*8190*/  LDS R16, [R22+0x4200] ;  /* 0x0042000016107984 */ /* 0x000f620000000800 */
[----:B0-----:R-:W-:-:S03]  /*81a0*/  SHF.R.U32.HI R6, RZ, UR5, R6 ;  /* 0x00000005ff067c19 */ /* 0x001fc60008011606 */
[----:B------:R-:W0:Y:S01]  /*81b0*/  LDS R17, [R22+0x4800] ;  /* 0x0048000016117984 */ /* 0x000e220000000800 */
[----:B-1----:R-:W-:-:S03]  /*81c0*/  SHF.R.U32.HI R7, RZ, UR5, R7 ;  /* 0x00000005ff077c19 */ /* 0x002fc60008011607 */
[----:B------:R-:W1:Y:S01]  /*81d0*/  LDS R18, [R22+0x4e00] ;  /* 0x004e000016127984 */ /* 0x000e620000000800 */
[----:B------:R-:W-:-:S03]  /*81e0*/  SHF.R.U32.HI R8, RZ, UR5, R8 ;  /* 0x00000005ff087c19 */ /* 0x000fc60008011608 */
[----:B------:R-:W1:Y:S01]  /*81f0*/  LDS R19, [R22+0x5400] ;  /* 0x0054000016137984 */ /* 0x000e620000000800 */
[----:B------:R-:W-:-:S03]  /*8200*/  SHF.R.U32.HI R9, RZ, UR5, R9 ;  /* 0x00000005ff097c19 */ /* 0x000fc60008011609 */
[----:B------:R-:W1:Y:S01]  /*8210*/  LDS R20, [R22+0x5a00] ;  /* 0x005a000016147984 */ /* 0x000e620000000800 */
[----:B--2---:R-:W-:-:S03]  /*8220*/  SHF.R.U32.HI R10, RZ, UR5, R10 ;  /* 0x00000005ff0a7c19 */ /* 0x004fc6000801160a */
[----:B------:R-:W2:Y:S01]  /*8230*/  LDS R21, [R22+0x6000] ;  /* 0x0060000016157984 */ /* 0x000ea20000000800 */
[----:B---3--:R-:W-:Y:S02]  /*8240*/  SHF.R.U32.HI R11, RZ, UR5, R11 ;  /* 0x00000005ff0b7c19 */ /* 0x008fe4000801160b */
[----:B----4-:R-:W-:Y:S02]  /*8250*/  SHF.R.U32.HI R12, RZ, UR5, R12 ;  /* 0x00000005ff0c7c19 */ /* 0x010fe4000801160c */
[----:B------:R-:W-:Y:S02]  /*8260*/  SHF.R.U32.HI R13, RZ, UR5, R13 ;  /* 0x00000005ff0d7c19 */ /* 0x000fe4000801160d */
[----:B------:R-:W-:Y:S02]  /*8270*/  SHF.R.U32.HI R43, RZ, UR5, R14 ;  /* 0x00000005ff2b7c19 */ /* 0x000fe4000801160e */
[----:B------:R-:W-:Y:S02]  /*8280*/  LOP3.LUT R14, R12, UR4, RZ, 0x30, !PT ;  /* 0x000000040c0e7c12 */ /* 0x000fe4000f8e30ff */
[----:B------:R-:W-:-:S02]  /*8290*/  SHF.R.U32.HI R44, RZ, UR5, R15 ;  /* 0x00000005ff2c7c19 */ /* 0x000fc4000801160f */
[----:B------:R-:W-:Y:S02]  /*82a0*/  LOP3.LUT R15, R11, UR4, RZ, 0x30, !PT ;  /* 0x000000040b0f7c12 */ /* 0x000fe4000f8e30ff */
[----:B-----5:R-:W-:Y:S02]  /*82b0*/  SHF.R.U32.HI R45, RZ, UR5, R16 ;  /* 0x00000005ff2d7c19 */ /* 0x020fe40008011610 */
[----:B------:R-:W-:Y:S02]  /*82c0*/  LOP3.LUT R16, R10, UR4, RZ, 0x30, !PT ;  /* 0x000000040a107c12 */ /* 0x000fe4000f8e30ff */
[----:B0-----:R-:W-:Y:S02]  /*82d0*/  SHF.R.U32.HI R46, RZ, UR5, R17 ;  /* 0x00000005ff2e7c19 */ /* 0x001fe40008011611 */
[----:B------:R-:W-:Y:S02]  /*82e0*/  LOP3.LUT R17, R9, UR4, RZ, 0x30, !PT ;  /* 0x0000000409117c12 */ /* 0x000fe4000f8e30ff */
[----:B-1----:R-:W-:-:S02]  /*82f0*/  SHF.R.U32.HI R47, RZ, UR5, R18 ;  /* 0x00000005ff2f7c19 */ /* 0x002fc40008011612 */
[----:B------:R-:W-:Y:S02]  /*8300*/  LOP3.LUT R18, R8, UR4, RZ, 0x30, !PT ;  /* 0x0000000408127c12 */ /* 0x000fe4000f8e30ff */
[----:B------:R-:W-:Y:S02]  /*8310*/  SHF.R.U32.HI R48, RZ, UR5, R19 ;  /* 0x00000005ff307c19 */ /* 0x000fe40008011613 */
[----:B------:R-:W-:Y:S02]  /*8320*/  LOP3.LUT R19, R7, UR4, RZ, 0x30, !PT ;  /* 0x0000000407137c12 */ /* 0x000fe4000f8e30ff */
[----:B------:R-:W-:Y:S02]  /*8330*/  SHF.R.U32.HI R49, RZ, UR5, R20 ;  /* 0x00000005ff317c19 */ /* 0x000fe40008011614 */
[----:B------:R-:W-:Y:S02]  /*8340*/  LOP3.LUT R20, R6, UR4, RZ, 0x30, !PT ;  /* 0x0000000406147c12 */ /* 0x000fe4000f8e30ff */
[----:B--2---:R-:W-:-:S02]  /*8350*/  SHF.R.U32.HI R50, RZ, UR5, R21 ;  /* 0x00000005ff327c19 */ /* 0x004fc40008011615 */
[----:B------:R-:W-:Y:S02]  /*8360*/  LOP3.LUT R21, R0, UR4, RZ, 0x30, !PT ;  /* 0x0000000400157c12 */ /* 0x000fe4000f8e30ff */
[----:B------:R-:W-:Y:S02]  /*8370*/  LOP3.LUT R13, R13, UR4, RZ, 0x30, !PT ;  /* 0x000000040d0d7c12 */ /* 0x000fe4000f8e30ff */
[----:B------:R-:W-:Y:S02]  /*8380*/  LOP3.LUT R12, R43, UR4, RZ, 0x30, !PT ;  /* 0x000000042b0c7c12 */ /* 0x000fe4000f8e30ff */
[----:B------:R-:W-:Y:S02]  /*8390*/  LOP3.LUT R11, R44, UR4, RZ, 0x30, !PT ;  /* 0x000000042c0b7c12 */ /* 0x000fe4000f8e30ff */
[----:B------:R-:W-:Y:S02]  /*83a0*/  LOP3.LUT R10, R45, UR4, RZ, 0x30, !PT ;  /* 0x000000042d0a7c12 */ /* 0x000fe4000f8e30ff */
[----:B------:R-:W-:-:S02]  /*83b0*/  LOP3.LUT R9, R46, UR4, RZ, 0x30, !PT ;  /* 0x000000042e097c12 */ /* 0x000fc4000f8e30ff */
[----:B------:R-:W-:Y:S02]  /*83c0*/  LOP3.LUT R8, R47, UR4, RZ, 0x30, !PT ;  /* 0x000000042f087c12 */ /* 0x000fe4000f8e30ff */
[----:B------:R-:W-:Y:S02]  /*83d0*/  LOP3.LUT R7, R48, UR4, RZ, 0x30, !PT ;  /* 0x0000000430077c12 */ /* 0x000fe4000f8e30ff */
[----:B------:R-:W-:Y:S02]  /*83e0*/  LOP3.LUT R6, R49, UR4, RZ, 0x30, !PT ;  /* 0x0000000431067c12 */ /* 0x000fe4000f8e30ff */
[----:B------:R-:W-:Y:S01]  /*83f0*/  LOP3.LUT R0, R50, UR4, RZ, 0x30, !PT ;  /* 0x0000000432007c12 */ /* 0x000fe2000f8e30ff */
[----:B------:R-:W-:Y:S06]  /*8400*/  @P0 BRA `(.L_x_112) ;  /* 0x0000000000640947 */ /* 0x000fec0003800000 */
[----:B------:R-:W0:Y:S01]  /*8410*/  LDCU.64 UR4, c[0x0][0x3b8] ;  /* 0x00007700ff0477ac */ /* 0x000e220008000a00 */
[----:B------:R-:W-:Y:S01]  /*8420*/  IMAD R5, R42, 0x1980, RZ ;  /* 0x000019802a057824 */ /* 0x000fe200078e02ff */
[----:B------:R-:W-:-:S04]  /*8430*/  LOP3.LUT R2, R41, 0x1f, R3, 0xf8, !PT ;  /* 0x0000001f29027812 */ /* 0x000fc800078ef803 */
[----:B------:R-:W-:-:S04]  /*8440*/  IADD3 R3, P1, PT, R5, R2, RZ ;  /* 0x0000000205037210 */ /* 0x000fc80007f3e0ff */
[----:B------:R-:W-:Y:S02]  /*8450*/  LEA.HI.X.SX32 R4, R5, RZ, 0x1, P1 ;  /* 0x000000ff05047211 */ /* 0x000fe400008f0eff */
[----:B0-----:R-:W-:-:S04]  /*8460*/  LEA R2, P1, R3, UR4, 0x2 ;  /* 0x0000000403027c11 */ /* 0x001fc8000f8210ff */
        /* <DEDUP_REMOVED lines=19> */
.L_x_112:
[----:B------:R-:W-:Y:S01]  /*85a0*/  IMAD.IADD R60, R23, 0x1, -R54 ;  /* 0x00000001173c7824 */ /* 0x000fe200078e0a36 */
[----:B------:R-:W0:Y:S01]  /*85b0*/  LDCU.64 UR4, c[0x0][0x3b8] ;  /* 0x00007700ff0477ac */ /* 0x000e220008000a00 */
[----:B------:R-:W-:-:S03]  /*85c0*/  VIADD R3, R57, 0x20 ;  /* 0x0000002039037836 */ /* 0x000fc60000000000 */
[-C--:B------:R-:W-:Y:S02]  /*85d0*/  ISETP.GE.AND P2, PT, R57, R60.reuse, PT ;  /* 0x0000003c3900720c */ /* 0x080fe40003f46270 */
[----:B------:R-:W-:Y:S01]  /*85e0*/  ISETP.GE.AND P1, PT, R3, R60, PT ;  /* 0x0000003c0300720c */ /* 0x000fe20003f26270 */
[----:B------:R-:W-:-:S05]  /*85f0*/  VIADD R3, R57, 0x40 ;  /* 0x0000004039037836 */ /* 0x000fca0000000000 */
[----:B------:R-:W-:Y:S01]  /*8600*/  ISETP.GE.AND P5, PT, R3, R60, PT ;  /* 0x0000003c0300720c */ /* 0x000fe20003fa6270 */
[----:B------:R-:W-:-:S05]  /*8610*/  VIADD R3, R57, 0x60 ;  /* 0x0000006039037836 */ /* 0x000fca0000000000 */
[----:B------:R-:W-:Y:S01]  /*8620*/  ISETP.GE.AND P4, PT, R3, R60, PT ;  /* 0x0000003c0300720c */ /* 0x000fe20003f86270 */
[----:B------:R-:W-:Y:S01]  /*8630*/  VIADD R3, R57, 0x80 ;  /* 0x0000008039037836 */ /* 0x000fe20000000000 */
[----:B0-----:R-:W-:Y:S01]  /*8640*/  IADD3 R2, P6, PT, R5, UR4, RZ ;  /* 0x0000000405027c10 */ /* 0x001fe2000ffde0ff */
[----:B------:R-:W-:-:S03]  /*8650*/  VIADD R5, R57, 0xa0 ;  /* 0x000000a039057836 */ /* 0x000fc60000000000 */
[-C--:B------:R-:W-:Y:S02]  /*8660*/  ISETP.GE.AND P3, PT, R3, R60.reuse, PT ;  /* 0x0000003c0300720c */ /* 0x080fe40003f66270 */
[----:B------:R-:W-:Y:S02]  /*8670*/  IADD3.X R3, PT, PT, R4, UR5, RZ, P6, !PT ;  /* 0x0000000504037c10 */ /* 0x000fe4000b7fe4ff */
[-C--:B------:R-:W-:Y:S01]  /*8680*/  ISETP.GE.AND P6, PT, R5, R60.reuse, PT ;  /* 0x0000003c0500720c */ /* 0x080fe20003fc6270 */
[----:B------:R-:W-:Y:S02]  /*8690*/  VIADD R5, R57, 0xc0 ;  /* 0x000000c039057836 */ /* 0x000fe40000000000 */
[----:B------:R-:W5:Y:S03]  /*86a0*/  @!P2 LDG.E R41, desc[UR6][R2.64] ;  /* 0x000000060229a981 */ /* 0x000f66000c1e1900 */
[-C--:B------:R-:W-:Y:S01]  /*86b0*/  ISETP.GE.AND P2, PT, R5, R60.reuse, PT ;  /* 0x0000003c0500720c */ /* 0x080fe20003f46270 */
[----:B------:R-:W-:Y:S01]  /*86c0*/  VIADD R5, R57, 0xe0 ;  /* 0x000000e039057836 */ /* 0x000fe20000000000 */
[----:B------:R-:W5:Y:S04]  /*86d0*/  @!P1 LDG.E R44, desc[UR6][R2.64+0x80] ;  /* 0x00008006022c9981 */ /* 0x000f68000c1e1900 */
[----:B------:R-:W-:Y:S01]  /*86e0*/  ISETP.GE.AND P1, PT, R5, R60, PT ;  /* 0x0000003c0500720c */ /* 0x000fe20003f26270 */
[----:B------:R-:W-:Y:S01]  /*86f0*/  VIADD R59, R57, 0x100 ;  /* 0x00000100393b7836 */ /* 0x000fe20000000000 */
[----:B------:R-:W5:Y:S04]  /*8700*/  @!P5 LDG.E R43, desc[UR6][R2.64+0x100] ;  /* 0x00010006022bd981 */ /* 0x000f68000c1e1900 */
[----:B------:R-:W5:Y:S04]  /*8710*/  @!P4 LDG.E R46, desc[UR6][R2.64+0x180] ;  /* 0x00018006022ec981 */ /* 0x000f68000c1e1900 */
[----:B------:R-:W5:Y:S03]  /*8720*/  @!P2 LDG.E R47, desc[UR6][R2.64+0x300] ;  /* 0x00030006022fa981 */ /* 0x000f66000c1e1900 */
[C---:B------:R-:W-:Y:S01]  /*8730*/  @!P1 IADD3 R5, P2, PT, R54.reuse, R57, RZ ;  /* 0x0000003936059210 */ /* 0x040fe20007f5e0ff */
[----:B------:R-:W5:Y:S03]  /*8740*/  @!P3 LDG.E R45, desc[UR6][R2.64+0x200] ;  /* 0x00020006022db981 */ /* 0x000f66000c1e1900 */
[----:B------:R-:W-:Y:S01]  /*8750*/  @!P1 LEA.HI.X.SX32 R62, R54, RZ, 0x1, P2 ;  /* 0x000000ff363e9211 */ /* 0x000fe200010f0eff */
[----:B------:R0:W5:Y:S01]  /*8760*/  @!P6 LDG.E R48, desc[UR6][R2.64+0x280] ;  /* 0x000280060230e981 */ /* 0x000162000c1e1900 */
[----:B------:R-:W-:-:S04]  /*8770*/  @!P1 LEA R4, P2, R5, UR4, 0x2 ;  /* 0x0000000405049c11 */ /* 0x000fc8000f8410ff */
[----:B------:R-:W-:-:S05]  /*8780*/  @!P1 LEA.HI.X R5, R5, UR5, R62, 0x2, P2 ;  /* 0x0000000505059c11 */ /* 0x000fca00090f143e */
[----:B------:R1:W5:Y:S01]  /*8790*/  @!P1 LDG.E R50, desc[UR6][R4.64+0x380] ;  /* 0x0003800604329981 */ /* 0x000362000c1e1900 */
[----:B------:R-:W-:-:S13]  /*87a0*/  ISETP.GE.AND P1, PT, R59, R60, PT ;  /* 0x0000003c3b00720c */ /* 0x000fda0003f26270 */
[----:B------:R-:W-:-:S04]  /*87b0*/  @!P1 IADD3 R59, P2, PT, R54, R57, RZ ;  /* 0x00000039363b9210 */ /* 0x000fc80007f5e0ff */
[----:B------:R-:W-:Y:S02]  /*87c0*/  @!P1 LEA.HI.X.SX32 R62, R54, RZ, 0x1, P2 ;  /* 0x000000ff363e9211 */ /* 0x000fe400010f0eff */
[----:B0-----:R-:W-:-:S04]  /*87d0*/  @!P1 LEA R2, P2, R59, UR4, 0x2 ;  /* 0x000000043b029c11 */ /* 0x001fc8000f8410ff */
[----:B------:R-:W-:Y:S01]  /*87e0*/  @!P1 LEA.HI.X R3, R59, UR5, R62, 0x2, P2 ;  /* 0x000000053b039c11 */ /* 0x000fe200090f143e */
[----:B------:R-:W-:-:S04]  /*87f0*/  VIADD R59, R57, 0x120 ;  /* 0x00000120393b7836 */ /* 0x000fc80000000000 */
[----:B------:R0:W5:Y:S01]  /*8800*/  @!P1 LDG.E R49, desc[UR6][R2.64+0x400] ;  /* 0x0004000602319981 */ /* 0x000162000c1e1900 */
[----:B------:R-:W-:-:S13]  /*8810*/  ISETP.GE.AND P1, PT, R59, R60, PT ;  /* 0x0000003c3b00720c */ /* 0x000fda0003f26270 */
[----:B------:R-:W-:-:S04]  /*8820*/  @!P1 IADD3 R59, P2, PT, R54, R57, RZ ;  /* 0x00000039363b9210 */ /* 0x000fc80007f5e0ff */
[----:B------:R-:W-:Y:S02]  /*8830*/  @!P1 LEA.HI.X.SX32 R62, R54, RZ, 0x1, P2 ;  /* 0x000000ff363e9211 */ /* 0x000fe400010f0eff */
[----:B-1----:R-:W-:-:S04]  /*8840*/  @!P1 LEA R4, P2, R59, UR4, 0x2 ;  /* 0x000000043b049c11 */ /* 0x002fc8000f8410ff */
[----:B------:R-:W-:Y:S01]  /*8850*/  @!P1 LEA.HI.X R5, R59, UR5, R62, 0x2, P2 ;  /* 0x000000053b059c11 */ /* 0x000fe200090f143e */
[----:B------:R-:W-:-:S04]  /*8860*/  VIADD R59, R57, 0x140 ;  /* 0x00000140393b7836 */ /* 0x000fc80000000000 */
        /* <DEDUP_REMOVED lines=9> */
[----:B------:R-:W-:-:S05]  /*8900*/  @!P1 IMAD R62, R42, 0x1980, RZ ;  /* 0x000019802a3e9824 */ /* 0x000fca00078e02ff */
[----:B-1----:R-:W-:-:S04]  /*8910*/  @!P1 IADD3 R5, P2, PT, R62, R57, RZ ;  /* 0x000000393e059210 */ /* 0x002fc80007f5e0ff */
[----:B------:R-:W-:Y:S02]  /*8920*/  @!P1 LEA.HI.X.SX32 R62, R62, RZ, 0x1, P2 ;  /* 0x000000ff3e3e9211 */ /* 0x000fe400010f0eff */
[----:B------:R-:W-:Y:S01]  /*8930*/  @!P1 LEA R4, P2, R5, UR4, 0x2 ;  /* 0x0000000405049c11 */ /* 0x000fe2000f8410ff */
[----:B------:R-:W-:-:S03]  /*8940*/  VIADD R59, R57, 0x180 ;  /* 0x00000180393b7836 */ /* 0x000fc60000000000 */
[----:B------:R-:W-:-:S05]  /*8950*/  @!P1 LEA.HI.X R5, R5, UR5, R62, 0x2, P2 ;  /* 0x0000000505059c11 */ /* 0x000fca00090f143e */
[----:B------:R1:W5:Y:S01]  /*8960*/  @!P1 LDG.E R56, desc[UR6][R4.64+0x580] ;  /* 0x0005800604389981 */ /* 0x000362000c1e1900 */
[----:B------:R-:W-:-:S13]  /*8970*/  ISETP.GE.AND P1, PT, R59, R60, PT ;  /* 0x0000003c3b00720c */ /* 0x000fda0003f26270 */
[----:B0-----:R-:W-:-:S05]  /*8980*/  @!P1 IMAD R2, R42, 0x1980, RZ ;  /* 0x000019802a029824 */ /* 0x001fca00078e02ff */
[----:B------:R-:W-:-:S04]  /*8990*/  @!P1 IADD3 R3, P2, PT, R2, R57, RZ ;  /* 0x0000003902039210 */ /* 0x000fc80007f5e0ff */
[----:B------:R-:W-:Y:S02]  /*89a0*/  @!P1 LEA.HI.X.SX32 R62, R2, RZ, 0x1, P2 ;  /* 0x000000ff023e9211 */ /* 0x000fe400010f0eff */
[----:B------:R-:W-:Y:S01]  /*89b0*/  @!P1 LEA R2, P2, R3, UR4, 0x2 ;  /* 0x0000000403029c11 */ /* 0x000fe2000f8410ff */
[----:B------:R-:W-:-:S03]  /*89c0*/  VIADD R59, R57, 0x1a0 ;  /* 0x000001a0393b7836 */ /* 0x000fc60000000000 */
[----:B------:R-:W-:-:S05]  /*89d0*/  @!P1 LEA.HI.X R3, R3, UR5, R62, 0x2, P2 ;  /* 0x0000000503039c11 */ /* 0x000fca00090f143e */
[----:B------:R0:W5:Y:S01]  /*89e0*/  @!P1 LDG.E R53, desc[UR6][R2.64+0x600] ;  /* 0x0006000602359981 */ /* 0x000162000c1e1900 */
[----:B------:R-:W-:-:S13]  /*89f0*/  ISETP.GE.AND P1, PT, R59, R60, PT ;  /* 0x0000003c3b00720c */ /* 0x000fda0003f26270 */
[----:B-1----:R-:W-:-:S05]  /*8a00*/  @!P1 IMAD R4, R42, 0x1980, RZ ;  /* 0x000019802a049824 */ /* 0x002fca00078e02ff */
[----:B------:R-:W-:-:S04]  /*8a10*/  @!P1 IADD3 R5, P2, PT, R4, R57, RZ ;  /* 0x0000003904059210 */ /* 0x000fc80007f5e0ff */
[----:B------:R-:W-:Y:S02]  /*8a20*/  @!P1 LEA.HI.X.SX32 R62, R4, RZ, 0x1, P2 ;  /* 0x000000ff043e9211 */ /* 0x000fe400010f0eff */
[----:B------:R-:W-:Y:S01]  /*8a30*/  @!P1 LEA R4, P2, R5, UR4, 0x2 ;  /* 0x0000000405049c11 */ /* 0x000fe2000f8410ff */
[----:B------:R-:W-:-:S03]  /*8a40*/  VIADD R59, R57, 0x1c0 ;  /* 0x000001c0393b7836 */ /* 0x000fc60000000000 */
[----:B------:R-:W-:-:S05]  /*8a50*/  @!P1 LEA.HI.X R5, R5, UR5, R62, 0x2, P2 ;  /* 0x0000000505059c11 */ /* 0x000fca00090f143e */
[----:B------:R1:W5:Y:S01]  /*8a60*/  @!P1 LDG.E R54, desc[UR6][R4.64+0x680] ;  /* 0x0006800604369981 */ /* 0x000362000c1e1900 */
[----:B------:R-:W-:Y:S01]  /*8a70*/  ISETP.GE.AND P1, PT, R59, R60, PT ;  /* 0x0000003c3b00720c */ /* 0x000fe20003f26270 */
[----:B------:R-:W-:-:S05]  /*8a80*/  VIADD R59, R57, 0x200 ;  /* 0x00000200393b7836 */ /* 0x000fca0000000000 */
[----:B------:R-:W-:-:S07]  /*8a90*/  ISETP.GE.AND P3, PT, R59, R60, PT ;  /* 0x0000003c3b00720c */ /* 0x000fce0003f66270 */
[----:B0-----:R-:W-:-:S05]  /*8aa0*/  @!P1 IMAD R2, R42, 0x1980, RZ ;  /* 0x000019802a029824 */ /* 0x001fca00078e02ff */
[C---:B------:R-:W-:Y:S01]  /*8ab0*/  @!P1 IADD3 R3, P2, PT, R2.reuse, R57, RZ ;  /* 0x0000003902039210 */ /* 0x040fe20007f5e0ff */
[----:B------:R-:W0:Y:S03]  /*8ac0*/  @!P3 S2R R59, SR_TID.X ;  /* 0x00000000003bb919 */ /* 0x000e260000002100 */
[----:B------:R-:W-:Y:S02]  /*8ad0*/  @!P1 LEA.HI.X.SX32 R62, R2, RZ, 0x1, P2 ;  /* 0x000000ff023e9211 */ /* 0x000fe400010f0eff */
[----:B------:R-:W-:Y:S01]  /*8ae0*/  @!P1 LEA R2, P2, R3, UR4, 0x2 ;  /* 0x0000000403029c11 */ /* 0x000fe2000f8410ff */
[----:B-1----:R-:W-:-:S03]  /*8af0*/  VIADD R5, R57, 0x1e0 ;  /* 0x000001e039057836 */ /* 0x002fc60000000000 */
[----:B------:R-:W-:-:S05]  /*8b00*/  @!P1 LEA.HI.X R3, R3, UR5, R62, 0x2, P2 ;  /* 0x0000000503039c11 */ /* 0x000fca00090f143e */
[----:B------:R0:W5:Y:S01]  /*8b10*/  @!P1 LDG.E R51, desc[UR6][R2.64+0x700] ;  /* 0x0007000602339981 */ /* 0x000162000c1e1900 */
[----:B------:R-:W-:-:S13]  /*8b20*/  ISETP.GE.AND P1, PT, R5, R60, PT ;  /* 0x0000003c0500720c */ /* 0x000fda0003f26270 */
[----:B------:R-:W-:-:S05]  /*8b30*/  @!P1 IMAD R4, R42, 0x1980, RZ ;  /* 0x000019802a049824 */ /* 0x000fca00078e02ff */
[C---:B------:R-:W-:Y:S02]  /*8b40*/  @!P1 IADD3 R5, P2, PT, R4.reuse, R57, RZ ;  /* 0x0000003904059210 */ /* 0x040fe40007f5e0ff */
[----:B0-----:R-:W-:Y:S02]  /*8b50*/  @!P3 LOP3.LUT R2, R59, 0x3e0, RZ, 0xc0, !PT ;  /* 0x000003e03b02b812 */ /* 0x001fe400078ec0ff */
[----:B------:R-:W-:Y:S02]  /*8b60*/  @!P1 LEA.HI.X.SX32 R60, R4, RZ, 0x1, P2 ;  /* 0x000000ff043c9211 */ /* 0x000fe400010f0eff */
[----:B------:R-:W-:Y:S02]  /*8b70*/  @!P1 LEA R4, P2, R5, UR4, 0x2 ;  /* 0x0000000405049c11 */ /* 0x000fe4000f8410ff */
[----:B------:R-:W-:Y:S01]  /*8b80*/  @!P3 LOP3.LUT R59, R59, 0x1f, RZ, 0xc0, !PT ;  /* 0x0000001f3b3bb812 */ /* 0x000fe200078ec0ff */
[----:B------:R-:W-:Y:S01]  /*8b90*/  @!P3 IMAD R3, R42, 0x1980, RZ ;  /* 0x000019802a03b824 */ /* 0x000fe200078e02ff */
[----:B------:R-:W-:-:S03]  /*8ba0*/  @!P1 LEA.HI.X R5, R5, UR5, R60, 0x2, P2 ;  /* 0x0000000505059c11 */ /* 0x000fc600090f143c */
[----:B------:R-:W-:Y:S02]  /*8bb0*/  @!P3 IMAD R2, R2, 0x11, R59 ;  /* 0x000000110202b824 */ /* 0x000fe400078e023b */
[----:B------:R1:W5:Y:S03]  /*8bc0*/  @!P1 LDG.E R58, desc[UR6][R4.64+0x780] ;  /* 0x00078006043a9981 */ /* 0x000366000c1e1900 */
[----:B------:R-:W-:-:S04]  /*8bd0*/  @!P3 IADD3 R59, P1, PT, R3, R2, RZ ;  /* 0x00000002033bb210 */ /* 0x000fc80007f3e0ff */
[----:B------:R-:W-:Y:S02]  /*8be0*/  @!P3 LEA.HI.X.SX32 R60, R3, RZ, 0x1, P1 ;  /* 0x000000ff033cb211 */ /* 0x000fe400008f0eff */
[----:B------:R-:W-:-:S04]  /*8bf0*/  @!P3 LEA R2, P1, R59, UR4, 0x2 ;  /* 0x000000043b02bc11 */ /* 0x000fc8000f8210ff */
[----:B------:R-:W-:-:S05]  /*8c00*/  @!P3 LEA.HI.X R3, R59, UR5, R60, 0x2, P1 ;  /* 0x000000053b03bc11 */ /* 0x000fca00088f143c */
[----:B------:R1:W5:Y:S04]  /*8c10*/  @!P3 LDG.E R57, desc[UR6][R2.64+0x800] ;  /* 0x000800060239b981 */ /* 0x000368000c1e1900 */
.L_x_113:
[----:B------:R-:W-:Y:S08]  /*8c20*/  BAR.SYNC.DEFER_BLOCKING 0x0 ;  /* 0x0000000000007b1d */ /* 0x000ff00000010000 */
[----:B------:R-:W2:Y:S01]  /*8c30*/  S2UR UR5, SR_CgaCtaId ;  /* 0x00000000000579c3 */ /* 0x000ea20000008800 */
[----:B------:R-:W-:Y:S01]  /*8c40*/  UMOV UR4, 0x400 ;  /* 0x0000040000047882 */ /* 0x000fe20000000000 */
[----:B01----:R-:W0:Y:S01]  /*8c50*/  S2R R2, SR_TID.X ;  /* 0x0000000000027919 */ /* 0x003e220000002100 */
[----:B-----5:R1:W-:Y:S04]  /*8c60*/  STS [R40+-0x4], R41 ;  /* 0xfffffc2928007388 */ /* 0x0203e80000000800 */
[----:B------:R1:W-:Y:S01]  /*8c70*/  STS [R39+-0x4], R44 ;  /* 0xfffffc2c27007388 */ /* 0x0003e20000000800 */
[----:B--2---:R-:W-:-:S03]  /*8c80*/  ULEA UR4, UR5, UR4, 0x18 ;  /* 0x0000000405047291 */ /* 0x004fc6000f8ec0ff */
[----:B------:R1:W-:Y:S04]  /*8c90*/  STS [R38+-0x4], R43 ;  /* 0xfffffc2b26007388 */ /* 0x0003e80000000800 */
        /* <DEDUP_REMOVED lines=13> */
[----:B------:R1:W-:Y:S01]  /*8d70*/  STS [R24+-0x4], R57 ;  /* 0xfffffc3918007388 */ /* 0x0003e20000000800 */
[----:B------:R-:W-:Y:S06]  /*8d80*/  BAR.SYNC.DEFER_BLOCKING 0x0 ;  /* 0x0000000000007b1d */ /* 0x000fec0000010000 */
[----:B0-----:R-:W-:Y:S05]  /*8d90*/  @P0 BRA `(.L_x_114) ;  /* 0x00000008006c0947 */ /* 0x001fea0003800000 */
[----:B------:R-:W-:Y:S01]  /*8da0*/  LEA R21, R21, UR4, 0x3 ;  /* 0x0000000415157c11 */ /* 0x000fe2000f8e18ff */
[----:B------:R-:W-:Y:S01]  /*8db0*/  LDS R3, [R22] ;  /* 0x0000000016037984 */ /* 0x000fe20000000800 */
[----:B------:R-:W0:Y:S01]  /*8dc0*/  LDCU.64 UR8, c[0x0][0x3b0] ;  /* 0x00007600ff0877ac */ /* 0x000e220008000a00 */
[----:B-1----:R-:W-:Y:S02]  /*8dd0*/  LEA R26, R20, UR4, 0x3 ;  /* 0x00000004141a7c11 */ /* 0x002fe4000f8e18ff */
[----:B------:R-:W1:Y:S01]  /*8de0*/  LDS.64 R4, [R21+0x6600] ;  /* 0x0066000015047984 */ /* 0x000e620000000a00 */
[----:B------:R-:W-:Y:S02]  /*8df0*/  LEA R19, R19, UR4, 0x3 ;  /* 0x0000000413137c11 */ /* 0x000fe4000f8e18ff */
[----:B------:R-:W-:Y:S02]  /*8e00*/  LEA R17, R17, UR4, 0x3 ;  /* 0x0000000411117c11 */ /* 0x000fe4000f8e18ff */
[----:B------:R-:W-:-:S02]  /*8e10*/  LEA R15, R15, UR4, 0x3 ;  /* 0x000000040f0f7c11 */ /* 0x000fc4000f8e18ff */
[----:B------:R-:W-:Y:S02]  /*8e20*/  LEA R13, R13, UR4, 0x3 ;  /* 0x000000040d0d7c11 */ /* 0x000fe4000f8e18ff */
[----:B------:R-:W-:Y:S02]  /*8e30*/  LEA R11, R11, UR4, 0x3 ;  /* 0x000000040b0b7c11 */ /* 0x000fe4000f8e18ff */
[----:B------:R-:W-:Y:S02]  /*8e40*/  LEA R9, R9, UR4, 0x3 ;  /* 0x0000000409097c11 */ /* 0x000fe4000f8e18ff */
[----:B------:R-:W-:Y:S02]  /*8e50*/  LEA R7, R7, UR4, 0x3 ;  /* 0x0000000407077c11 */ /* 0x000fe4000f8e18ff */
[----:B-1----:R-:W-:-:S05]  /*8e60*/  IADD3 R4, P0, PT, R4, R2, RZ ;  /* 0x0000000204047210 */ /* 0x002fca0007f1e0ff */
[----:B------:R-:W-:Y:S01]  /*8e70*/  IMAD.X R5, RZ, RZ, R5, P0 ;  /* 0x000000ffff057224 */ /* 0x000fe200000e0605 */
[----:B0-----:R-:W-:-:S04]  /*8e80*/  LEA R24, P0, R4, UR8, 0x2 ;  /* 0x0000000804187c11 */ /* 0x001fc8000f8010ff */
[----:B------:R-:W-:-:S05]  /*8e90*/  LEA.HI.X R25, R4, UR9, R5, 0x2, P0 ;  /* 0x0000000904197c11 */ /* 0x000fca00080f1405 */
[----:B------:R-:W-:Y:S01]  /*8ea0*/  STG.E desc[UR6][R24.64], R3 ;  /* 0x0000000318007986 */ /* 0x000fe2000c101906 */
[----:B------:R-:W-:-:S03]  /*8eb0*/  NOP ;  /* 0x0000000000007918 */ /* 0x000fc60000000000 */
[----:B------:R0:W1:Y:S04]  /*8ec0*/  LDS.64 R4, [R26+0x6600] ;  /* 0x006600001a047984 */ /* 0x0000680000000a00 */
[----:B------:R-:W2:Y:S01]  /*8ed0*/  LDS R23, [R22+0x600] ;  /* 0x0006000016177984 */ /* 0x000ea20000000800 */
[----:B0-----:R-:W-:Y:S02]  /*8ee0*/  LEA R26, R18, UR4, 0x3 ;  /* 0x00000004121a7c11 */ /* 0x001fe4000f8e18ff */
[----:B-1----:R-:W-:-:S05]  /*8ef0*/  IADD3 R4, P0, PT, R4, R2, RZ ;  /* 0x0000000204047210 */ /* 0x002fca0007f1e0ff */
[----:B------:R-:W-:Y:S01]  /*8f00*/  IMAD.X R5, RZ, RZ, R5, P0 ;  /* 0x000000ffff057224 */ /* 0x000fe200000e0605 */
[----:B------:R-:W-:-:S04]  /*8f10*/  LEA R20, P0, R4, UR8, 0x2 ;  /* 0x0000000804147c11 */ /* 0x000fc8000f8010ff */
[----:B------:R-:W-:-:S05]  /*8f20*/  LEA.HI.X R21, R4, UR9, R5, 0x2, P0 ;  /* 0x0000000904157c11 */ /* 0x000fca00080f1405 */
[----:B--2---:R-:W-:Y:S01]  /*8f30*/  STG.E desc[UR6][R20.64+0x600], R23 ;  /* 0x0006001714007986 */ /* 0x004fe2000c101906 */
[----:B------:R-:W-:-:S03]  /*8f40*/  NOP ;  /* 0x0000000000007918 */ /* 0x000fc60000000000 */
[----:B------:R-:W0:Y:S04]  /*8f50*/  LDS.64 R4, [R19+0x6600] ;  /* 0x0066000013047984 */ /* 0x000e280000000a00 */
[----:B------:R-:W1:Y:S01]  /*8f60*/  LDS R3, [R22+0xc00] ;  /* 0x000c000016037984 */ /* 0x000e620000000800 */
[----:B0-----:R-:W-:-:S05]  /*8f70*/  IADD3 R4, P0, PT, R4, R2, RZ ;  /* 0x0000000204047210 */ /* 0x001fca0007f1e0ff */
[----:B------:R-:W-:Y:S01]  /*8f80*/  IMAD.X R5, RZ, RZ, R5, P0 ;  /* 0x000000ffff057224 */ /* 0x000fe200000e0605 */
[----:B------:R-:W-:-:S04]  /*8f90*/  LEA R24, P0, R4, UR8, 0x2 ;  /* 0x0000000804187c11 */ /* 0x000fc8000f8010ff */
[----:B------:R-:W-:-:S05]  /*8fa0*/  LEA.HI.X R25, R4, UR9, R5, 0x2, P0 ;  /* 0x0000000904197c11 */ /* 0x000fca00080f1405 */
[----:B-1----:R0:W-:Y:S01]  /*8fb0*/  STG.E desc[UR6][R24.64+0xc00], R3 ;  /* 0x000c000318007986 */ /* 0x0021e2000c101906 */
[----:B------:R-:W-:-:S03]  /*8fc0*/  NOP ;  /* 0x0000000000007918 */ /* 0x000fc60000000000 */
[----:B------:R-:W1:Y:S04]  /*8fd0*/  LDS.64 R4, [R26+0x6600] ;  /* 0x006600001a047984 */ /* 0x000e680000000a00 */
        /* <DEDUP_REMOVED lines=99> */
[----:B-1----:R-:W-:Y:S01]  /*9610*/  STG.E desc[UR6][R10.64+0x5400], R3 ;  /* 0x005400030a007986 */ /* 0x002fe2000c101906 */
[----:B------:R-:W-:-:S03]  /*9620*/  NOP ;  /* 0x0000000000007918 */ /* 0x000fc60000000000 */
[----:B------:R-:W0:Y:S04]  /*9630*/  LDS.64 R4, [R12+0x6600] ;  /* 0x006600000c047984 */ /* 0x000e280000000a00 */
[----:B------:R-:W1:Y:S01]  /*9640*/  LDS R9, [R22+0x5a00] ;  /* 0x005a000016097984 */ /* 0x000e620000000800 */
[----:B0-----:R-:W-:-:S05]  /*9650*/  IADD3 R4, P0, PT, R4, R2, RZ ;  /* 0x0000000204047210 */ /* 0x001fca0007f1e0ff */
[----:B------:R-:W-:Y:S01]  /*9660*/  IMAD.X R5, RZ, RZ, R5, P0 ;  /* 0x000000ffff057224 */ /* 0x000fe200000e0605 */
[----:B------:R-:W-:-:S04]  /*9670*/  LEA R6, P0, R4, UR8, 0x2 ;  /* 0x0000000804067c11 */ /* 0x000fc8000f8010ff */
[----:B------:R-:W-:Y:S02]  /*9680*/  LEA.HI.X R7, R4, UR9, R5, 0x2, P0 ;  /* 0x0000000904077c11 */ /* 0x000fe400080f1405 */
[----:B------:R-:W-:-:S03]  /*9690*/  LEA R4, R0, UR4, 0x3 ;  /* 0x0000000400047c11 */ /* 0x000fc6000f8e18ff */
[----:B-1----:R-:W-:Y:S01]  /*96a0*/  STG.E desc[UR6][R6.64+0x5a00], R9 ;  /* 0x005a000906007986 */ /* 0x002fe2000c101906 */
        /* <DEDUP_REMOVED lines=8> */
[----:B------:R-:W-:Y:S01]  /*9730*/  NOP ;  /* 0x0000000000007918 */ /* 0x000fe20000000000 */
[----:B------:R-:W-:Y:S05]  /*9740*/  EXIT ;  /* 0x000000000000794d */ /* 0x000fea0003800000 */
.L_x_114:
[----:B------:R-:W-:Y:S01]  /*9750*/  LEA R21, R21, UR4, 0x3 ;  /* 0x0000000415157c11 */ /* 0x000fe2000f8e18ff */
[----:B------:R-:W-:Y:S01]  /*9760*/  IMAD R23, R42, -0x1980, R23 ;  /* 0xffffe6802a177824 */ /* 0x000fe200078e0217 */
[----:B-1----:R-:W-:Y:S01]  /*9770*/  LEA R26, R20, UR4, 0x3 ;  /* 0x00000004141a7c11 */ /* 0x002fe2000f8e18ff */
[C---:B------:R-:W-:Y:S01]  /*9780*/  VIADD R20, R2.reuse, 0x180 ;  /* 0x0000018002147836 */ /* 0x040fe20000000000 */
[----:B------:R-:W-:Y:S01]  /*9790*/  LEA R19, R19, UR4, 0x3 ;  /* 0x0000000413137c11 */ /* 0x000fe2000f8e18ff */
[----:B------:R-:W0:Y:S01]  /*97a0*/  LDS.64 R4, [R21+0x6600] ;  /* 0x0066000015047984 */ /* 0x000e220000000a00 */
[----:B------:R-:W-:Y:S02]  /*97b0*/  ISETP.GE.AND P1, PT, R2, R23, PT ;  /* 0x000000170200720c */ /* 0x000fe40003f26270 */
[----:B------:R-:W-:Y:S02]  /*97c0*/  LEA R17, R17, UR4, 0x3 ;  /* 0x0000000411117c11 */ /* 0x000fe4000f8e18ff */
[----:B------:R-:W-:-:S02]  /*97d0*/  LEA R15, R15, UR4, 0x3 ;  /* 0x000000040f0f7c11 */ /* 0x000fc4000f8e18ff */
[----:B------:R-:W-:Y:S02]  /*97e0*/  LEA R13, R13, UR4, 0x3 ;  /* 0x000000040d0d7c11 */ /* 0x000fe4000f8e18ff */
[----:B------:R-:W-:Y:S02]  /*97f0*/  LEA R11, R11, UR4, 0x3 ;  /* 0x000000040b0b7c11 */ /* 0x000fe4000f8e18ff */
[----:B------:R-:W-:Y:S02]  /*9800*/  LEA R9, R9, UR4, 0x3 ;  /* 0x0000000409097c11 */ /* 0x000fe4000f8e18ff */
[----:B------:R-:W-:Y:S01]  /*9810*/  LEA R7, R7, UR4, 0x3 ;  /* 0x0000000407077c11 */ /* 0x000fe2000f8e18ff */
[----:B------:R-:W1:Y:S01]  /*9820*/  @!P1 LDS R3, [R22] ;  /* 0x0000000016039984 */ /* 0x000e620000000800 */
[----:B------:R-:W2:Y:S01]  /*9830*/  @!P1 LDC.64 R24, c[0x0][0x3b0] ;  /* 0x0000ec00ff189b82 */ /* 0x000ea20000000a00 */
[----:B0-----:R-:W-:-:S05]  /*9840*/  @!P1 IADD3 R4, P0, PT, R4, R2, RZ ;  /* 0x0000000204049210 */ /* 0x001fca0007f1e0ff */
[----:B------:R-:W-:Y:S01]  /*9850*/  @!P1 IMAD.X R5, RZ, RZ, R5, P0 ;  /* 0x000000ffff059224 */ /* 0x000fe200000e0605 */
[----:B--2---:R-:W-:-:S04]  /*9860*/  @!P1 LEA R24, P0, R4, R24, 0x2 ;  /* 0x0000001804189211 */ /* 0x004fc800078010ff */
[----:B------:R-:W-:-:S05]  /*9870*/  @!P1 LEA.HI.X R25, R4, R25, R5, 0x2, P0 ;  /* 0x0000001904199211 */ /* 0x000fca00000f1405 */
[----:B-1----:R0:W-:Y:S01]  /*9880*/  @!P1 STG.E desc[UR6][R24.64], R3 ;  /* 0x0000000318009986 */ /* 0x0021e2000c101906 */
[----:B------:R-:W-:-:S03]  /*9890*/  NOP ;  /* 0x0000000000007918 */ /* 0x000fc60000000000 */
[----:B------:R1:W2:Y:S01]  /*98a0*/  LDS.64 R4, [R26+0x6600] ;  /* 0x006600001a047984 */ /* 0x0002a20000000a00 */
[----:B------:R-:W-:Y:S01]  /*98b0*/  ISETP.GE.AND P1, PT, R20, R23, PT ;  /* 0x000000171400720c */ /* 0x000fe20003f26270 */
[----:B0-----:R-:W-:Y:S01]  /*98c0*/  VIADD R24, R2, 0x300 ;  /* 0x0000030002187836 */ /* 0x001fe20000000000 */
[----:B-1----:R-:W-:Y:S01]  /*98d0*/  LEA R26, R18, UR4, 0x3 ;  /* 0x00000004121a7c11 */ /* 0x002fe2000f8e18ff */
[----:B------:R-:W-:-:S10]  /*98e0*/  VIADD R18, R2, 0x480 ;  /* 0x0000048002127836 */ /* 0x000fd40000000000 */
[----:B------:R-:W0:Y:S01]  /*98f0*/  @!P1 LDS R27, [R22+0x600] ;  /* 0x00060000161b9984 */ /* 0x000e220000000800 */
[----:B------:R-:W1:Y:S01]  /*9900*/  @!P1 LDC.64 R20, c[0x0][0x3b0] ;  /* 0x0000ec00ff149b82 */ /* 0x000e620000000a00 */
[----:B--2---:R-:W-:-:S05]  /*9910*/  @!P1 IADD3 R4, P0, PT, R4, R2, RZ ;  /* 0x0000000204049210 */ /* 0x004fca0007f1e0ff */
[----:B------:R-:W-:Y:S01]  /*9920*/  @!P1 IMAD.X R5, RZ, RZ, R5, P0 ;  /* 0x000000ffff059224 */ /* 0x000fe200000e0605 */
[----:B-1----:R-:W-:-:S04]  /*9930*/  @!P1 LEA R20, P0, R4, R20, 0x2 ;  /* 0x0000001404149211 */ /* 0x002fc800078010ff */
[----:B------:R-:W-:-:S05]  /*9940*/  @!P1 LEA.HI.X R21, R4, R21, R5, 0x2, P0 ;  /* 0x0000001504159211 */ /* 0x000fca00000f1405 */
[----:B0-----:R0:W-:Y:S01]  /*9950*/  @!P1 STG.E desc[UR6][R20.64+0x600], R27 ;  /* 0x0006001b14009986 */ /* 0x0011e2000c101906 */
[----:B------:R-:W-:-:S03]  /*9960*/  NOP ;  /* 0x0000000000007918 */ /* 0x000fc60000000000 */
[----:B------:R-:W1:Y:S01]  /*9970*/  LDS.64 R4, [R19+0x6600] ;  /* 0x0066000013047984 */ /* 0x000e620000000a00 */
[----:B------:R-:W-:Y:S01]  /*9980*/  ISETP.GE.AND P1, PT, R24, R23, PT ;  /* 0x000000171800720c */ /* 0x000fe20003f26270 */
[----:B0-----:R-:W-:-:S12]  /*9990*/  VIADD R20, R2, 0x600 ;  /* 0x0000060002147836 */ /* 0x001fd80000000000 */
[----:B------:R-:W0:Y:S01]  /*99a0*/  @!P1 LDS R3, [R22+0xc00] ;  /* 0x000c000016039984 */ /* 0x000e220000000800 */
[----:B------:R-:W2:Y:S01]  /*99b0*/  @!P1 LDC.64 R24, c[0x0][0x3b0] ;  /* 0x0000ec00ff189b82 */ /* 0x000ea20000000a00 */
[----:B-1----:R-:W-:-:S05]  /*99c0*/  @!P1 IADD3 R4, P0, PT, R4, R2, RZ ;  /* 0x0000000204049210 */ /* 0x002fca0007f1e0ff */
[----:B------:R-:W-:Y:S01]  /*99d0*/  @!P1 IMAD.X R5, RZ, RZ, R5, P0 ;  /* 0x000000ffff059224 */ /* 0x000fe200000e0605 */
[----:B--2---:R-:W-:-:S04]  /*99e0*/  @!P1 LEA R24, P0, R4, R24, 0x2 ;  /* 0x0000001804189211 */ /* 0x004fc800078010ff */
[----:B------:R-:W-:-:S05]  /*99f0*/  @!P1 LEA.HI.X R25, R4, R25, R5, 0x2, P0 ;  /* 0x0000001904199211 */ /* 0x000fca00000f1405 */
[----:B0-----:R0:W-:Y:S01]  /*9a00*/  @!P1 STG.E desc[UR6][R24.64+0xc00], R3 ;  /* 0x000c000318009986 */ /* 0x0011e2000c101906 */
[----:B------:R-:W-:-:S03]  /*9a10*/  NOP ;  /* 0x0000000000007918 */ /* 0x000fc60000000000 */
[----:B------:R-:W1:Y:S01]  /*9a20*/  LDS.64 R4, [R26+0x6600] ;  /* 0x006600001a047984 */ /* 0x000e620000000a00 */
[----:B------:R-:W-:Y:S02]  /*9a30*/  ISETP.GE.AND P1, PT, R18, R23, PT ;  /* 0x000000171200720c */ /* 0x000fe40003f26270 */
[----:B0-----:R-:W-:Y:S01]  /*9a40*/  LEA R24, R16, UR4, 0x3 ;  /* 0x0000000410187c11 */ /* 0x001fe2000f8e18ff */
[----:B------:R-:W-:-:S10]  /*9a50*/  VIADD R16, R2, 0x780 ;  /* 0x0000078002107836 */ /* 0x000fd40000000000 */
        /* <DEDUP_REMOVED lines=33> */
[----:B0-----:R-:W-:-:S11]  /*9c70*/  LOP3.LUT R16, R2, 0xc00, RZ, 0xfc, !PT ;  /* 0x00000c0002107812 */ /* 0x001fd600078efcff */
        /* <DEDUP_REMOVED lines=87> */
[----:B0-----:R-:W-:Y:S01]  /*a1f0*/  @!P1 STG.E desc[UR6][R8.64+0x4e00], R15 ;  /* 0x004e000f08009986 */ /* 0x001fe2000c101906 */
[----:B------:R-:W-:-:S03]  /*a200*/  NOP ;  /* 0x0000000000007918 */ /* 0x000fc60000000000 */
[----:B------:R-:W0:Y:S01]  /*a210*/  LDS.64 R4, [R7+0x6600] ;  /* 0x0066000007047984 */ /* 0x000e220000000a00 */
[----:B------:R-:W-:-:S13]  /*a220*/  ISETP.GE.AND P1, PT, R10, R23, PT ;  /* 0x000000170a00720c */ /* 0x000fda0003f26270 */
[----:B------:R-:W1:Y:S01]  /*a230*/  @!P1 LDS R3, [R22+0x5400] ;  /* 0x0054000016039984 */ /* 0x000e620000000800 */
[----:B------:R-:W2:Y:S01]  /*a240*/  @!P1 LDC.64 R10, c[0x0][0x3b0] ;  /* 0x0000ec00ff0a9b82 */ /* 0x000ea20000000a00 */
[----:B0-----:R-:W-:-:S05]  /*a250*/  @!P1 IADD3 R4, P0, PT, R4, R2, RZ ;  /* 0x0000000204049210 */ /* 0x001fca0007f1e0ff */
[----:B------:R-:W-:Y:S01]  /*a260*/  @!P1 IMAD.X R5, RZ, RZ, R5, P0 ;  /* 0x000000ffff059224 */ /* 0x000fe200000e0605 */
[----:B--2---:R-:W-:-:S04]  /*a270*/  @!P1 LEA R10, P0, R4, R10, 0x2 ;  /* 0x0000000a040a9211 */ /* 0x004fc800078010ff */
[----:B------:R-:W-:-:S05]  /*a280*/  @!P1 LEA.HI.X R11, R4, R11, R5, 0x2, P0 ;  /* 0x0000000b040b9211 */ /* 0x000fca00000f1405 */
[----:B-1----:R-:W-:Y:S01]  /*a290*/  @!P1 STG.E desc[UR6][R10.64+0x5400], R3 ;  /* 0x005400030a009986 */ /* 0x002fe2000c101906 */
        /* <DEDUP_REMOVED lines=8> */
[----:B------:R-:W-:Y:S02]  /*a320*/  @!P1 LEA.HI.X R7, R4, R7, R5, 0x2, P0 ;  /* 0x0000000704079211 */ /* 0x000fe400000f1405 */
[----:B------:R-:W-:Y:S02]  /*a330*/  LEA R5, R0, UR4, 0x3 ;  /* 0x0000000400057c11 */ /* 0x000fe4000f8e18ff */
[----:B------:R-:W-:Y:S01]  /*a340*/  LOP3.LUT R0, R2, 0x1800, RZ, 0xfc, !PT ;  /* 0x0000180002007812 */ /* 0x000fe200078efcff */
[----:B-1----:R-:W-:Y:S01]  /*a350*/  @!P1 STG.E desc[UR6][R6.64+0x5a00], R9 ;  /* 0x005a000906009986 */ /* 0x002fe2000c101906 */
[----:B------:R-:W-:-:S03]  /*a360*/  NOP ;  /* 0x0000000000007918 */ /* 0x000fc60000000000 */
[----:B------:R-:W0:Y:S01]  /*a370*/  LDS.64 R4, [R5+0x6600] ;  /* 0x0066000005047984 */ /* 0x000e220000000a00 */
[----:B------:R-:W-:-:S13]  /*a380*/  ISETP.GE.AND P1, PT, R0, R23, PT ;  /* 0x000000170000720c */ /* 0x000fda0003f26270 */
[----:B------:R-:W1:Y:S01]  /*a390*/  @!P1 LDS R11, [R22+0x6000] ;  /* 0x00600000160b9984 */ /* 0x000e620000000800 */
[----:B------:R-:W2:Y:S01]  /*a3a0*/  @!P1 LDC.64 R12, c[0x0][0x3b0] ;  /* 0x0000ec00ff0c9b82 */ /* 0x000ea20000000a00 */
[----:B0-----:R-:W-:-:S05]  /*a3b0*/  IADD3 R0, P0, PT, R4, R2, RZ ;  /* 0x0000000204007210 */ /* 0x001fca0007f1e0ff */
[----:B------:R-:W-:Y:S01]  /*a3c0*/  IMAD.X R4, RZ, RZ, R5, P0 ;  /* 0x000000ffff047224 */ /* 0x000fe200000e0605 */
[----:B--2---:R-:W-:-:S04]  /*a3d0*/  @!P1 LEA R2, P0, R0, R12, 0x2 ;  /* 0x0000000c00029211 */ /* 0x004fc800078010ff */
[----:B------:R-:W-:-:S05]  /*a3e0*/  @!P1 LEA.HI.X R3, R0, R13, R4, 0x2, P0 ;  /* 0x0000000d00039211 */ /* 0x000fca00000f1404 */
[----:B-1----:R-:W-:Y:S01]  /*a3f0*/  @!P1 STG.E desc[UR6][R2.64+0x6000], R11 ;  /* 0x0060000b02009986 */ /* 0x002fe2000c101906 */
[----:B------:R-:W-:Y:S01]  /*a400*/  NOP ;  /* 0x0000000000007918 */ /* 0x000fe20000000000 */
[----:B------:R-:W-:Y:S05]  /*a410*/  EXIT ;  /* 0x000000000000794d */ /* 0x000fea0003800000 */
.L_x_30:
[----:B------:R-:W-:Y:S02]  /*a420*/  IMAD.MOV.U32 R58, RZ, RZ, R39 ;  /* 0x000000ffff3a7224 */ /* 0x000fe400078e0027 */
[----:B------:R-:W-:Y:S02]  /*a430*/  IMAD.MOV.U32 R49, RZ, RZ, 0x1 ;  /* 0x00000001ff317424 */ /* 0x000fe400078e00ff */
[----:B------:R-:W-:Y:S02]  /*a440*/  IMAD.MOV.U32 R60, RZ, RZ, RZ ;  /* 0x000000ffff3c7224 */ /* 0x000fe400078e00ff */
[----:B------:R-:W-:-:S07]  /*a450*/  IMAD.MOV.U32 R47, RZ, RZ, -0x1 ;  /* 0xffffffffff2f7424 */ /* 0x000fce00078e00ff */
[----:B------:R-:W-:Y:S05]  /*a460*/  WARPSYNC.COLLECTIVE R47, `(.L_x_115) ;  /* 0x000000002f087348 */ /* 0x000fea0003c00000 */
[----:B------:R0:W1:Y:S02]  /*a470*/  SHFL.UP P0, R46, R58, R49, R60 ;  /* 0x040000313a2e7389 */ /* 0x000064000000003c */
[----:B01----:R-:W-:Y:S05]  /*a480*/  ENDCOLLECTIVE ;  /* 0x000000000000791b */ /* 0x003fea0003800000 */
.L_x_115:
[----:B------:R-:W-:Y:S02]  /*a490*/  IMAD.MOV.U32 R49, RZ, RZ, 0x2 ;  /* 0x00000002ff317424 */ /* 0x000fe400078e00ff */
[----:B------:R-:W-:-:S04]  /*a4a0*/  IMAD.MOV.U32 R40, RZ, RZ, R46 ;  /* 0x000000ffff287224 */ /* 0x000fc800078e002e */
[----:B------:R-:W-:-:S04]  /*a4b0*/  @P0 IMAD.IADD R40, R39, 0x1, R40 ;  /* 0x0000000127280824 */ /* 0x000fc800078e0228 */
[----:B------:R-:W-:-:S07]  /*a4c0*/  IMAD.MOV.U32 R58, RZ, RZ, R40 ;  /* 0x000000ffff3a7224 */ /* 0x000fce00078e0028 */
[----:B------:R-:W-:Y:S05]  /*a4d0*/  WARPSYNC.COLLECTIVE R47, `(.L_x_116) ;  /* 0x000000002f087348 */ /* 0x000fea0003c00000 */
[----:B------:R0:W1:Y:S02]  /*a4e0*/  SHFL.UP P0, R46, R58, R49, R60 ;  /* 0x040000313a2e7389 */ /* 0x000064000000003c */
[----:B01----:R-:W-:Y:S05]  /*a4f0*/  ENDCOLLECTIVE ;  /* 0x000000000000791b */ /* 0x003fea0003800000 */
.L_x_116:
[----:B------:R-:W-:Y:S02]  /*a500*/  IMAD.MOV.U32 R49, RZ, RZ, 0x4 ;  /* 0x00000004ff317424 */ /* 0x000fe400078e00ff */
[----:B------:R-:W-:-:S04]  /*a510*/  IMAD.MOV.U32 R43, RZ, RZ, R46 ;  /* 0x000000ffff2b7224 */ /* 0x000fc800078e002e */
[----:B------:R-:W-:-:S04]  /*a520*/  @P0 IMAD.IADD R43, R40, 0x1, R43 ;  /* 0x00000001282b0824 */ /* 0x000fc800078e022b */
[----:B------:R-:W-:-:S07]  /*a530*/  IMAD.MOV.U32 R58, RZ, RZ, R43 ;  /* 0x000000ffff3a7224 */ /* 0x000fce00078e002b */
[----:B------:R-:W-:Y:S05]  /*a540*/  WARPSYNC.COLLECTIVE R47, `(.L_x_117) ;  /* 0x000000002f087348 */ /* 0x000fea0003c00000 */
[----:B------:R0:W1:Y:S02]  /*a550*/  SHFL.UP P0, R46, R58, R49, R60 ;  /* 0x040000313a2e7389 */ /* 0x000064000000003c */
[----:B01----:R-:W-:Y:S05]  /*a560*/  ENDCOLLECTIVE ;  /* 0x000000000000791b */ /* 0x003fea0003800000 */
.L_x_117:
[----:B------:R-:W-:Y:S02]  /*a570*/  IMAD.MOV.U32 R49, RZ, RZ, 0x8 ;  /* 0x00000008ff317424 */ /* 0x000fe400078e00ff */
[----:B------:R-:W-:-:S04]  /*a580*/  IMAD.MOV.U32 R44, RZ, RZ, R46 ;  /* 0x000000ffff2c7224 */ /* 0x000fc800078e002e */
[----:B------:R-:W-:-:S04]  /*a590*/  @P0 IMAD.IADD R44, R43, 0x1, R44 ;  /* 0x000000012b2c0824 */ /* 0x000fc800078e022c */
[----:B------:R-:W-:-:S07]  /*a5a0*/  IMAD.MOV.U32 R58, RZ, RZ, R44 ;  /* 0x000000ffff3a7224 */ /* 0x000fce00078e002c */
[----:B------:R-:W-:Y:S05]  /*a5b0*/  WARPSYNC.COLLECTIVE R47, `(.L_x_118) ;  /* 0x000000002f087348 */ /* 0x000fea0003c00000 */
[----:B------:R0:W1:Y:S02]  /*a5c0*/  SHFL.UP P0, R46, R58, R49, R60 ;  /* 0x040000313a2e7389 */ /* 0x000064000000003c */
[----:B01----:R-:W-:Y:S05]  /*a5d0*/  ENDCOLLECTIVE ;  /* 0x000000000000791b */ /* 0x003fea0003800000 */
.L_x_118:
[----:B------:R-:W-:Y:S02]  /*a5e0*/  IMAD.MOV.U32 R49, RZ, RZ, 0x10 ;  /* 0x00000010ff317424 */ /* 0x000fe400078e00ff */
[----:B------:R-:W-:-:S04]  /*a5f0*/  IMAD.MOV.U32 R45, RZ, RZ, R46 ;  /* 0x000000ffff2d7224 */ /* 0x000fc800078e002e */
[----:B------:R-:W-:-:S04]  /*a600*/  @P0 IMAD.IADD R45, R44, 0x1, R45 ;  /* 0x000000012c2d0824 */ /* 0x000fc800078e022d */
[----:B------:R-:W-:-:S07]  /*a610*/  IMAD.MOV.U32 R58, RZ, RZ, R45 ;  /* 0x000000ffff3a7224 */ /* 0x000fce00078e002d */
[----:B------:R-:W-:Y:S05]  /*a620*/  WARPSYNC.COLLECTIVE R47, `(.L_x_119) ;  /* 0x000000002f087348 */ /* 0x000fea0003c00000 */
[----:B------:R0:W1:Y:S02]  /*a630*/  SHFL.UP P0, R46, R58, R49, R60 ;  /* 0x040000313a2e7389 */ /* 0x000064000000003c */
[----:B01----:R-:W-:Y:S05]  /*a640*/  ENDCOLLECTIVE ;  /* 0x000000000000791b */ /* 0x003fea0003800000 */
.L_x_119:
[----:B------:R-:W-:Y:S05]  /*a650*/  BRA `(.L_x_120) ;  /* 0xffffff8400407947 */ /* 0x000fea000383ffff */
.L_x_121:
[----:B------:R-:W-:-:S00]  /*a660*/  BRA `(.L_x_121) ;  /* 0xfffffffc00fc7947 */ /* 0x000fc0000383ffff */
[----:B------:R-:W-:-:S00]  /*a670*/  NOP ;  /* 0x0000000000007918 */ /* 0x000fc00000000000 */
        /* <DEDUP_REMOVED lines=8> */
.L_x_288:


//--------------------- .text._ZN3cub18CUB_300001_SM_10006detail10radix_sort33DeviceRadixSortExclusiveSumKernelINS1_5radix10policy_hubIiiyE10Policy1000EyEEvPT0_ --------------------------
	.section	.text._ZN3cub18CUB_300001_SM_10006detail10radix_sort33DeviceRadixSortExclusiveSumKernelINS1_5radix10policy_hubIiiyE10Policy1000EyEEvPT0_,"ax",@progbits
	.align	128
        .global         _ZN3cub18CUB_300001_SM_10006detail10radix_sort33DeviceRadixSortExclusiveSumKernelINS1_5radix10policy_hubIiiyE10Policy1000EyEEvPT0_
        .type           _ZN3cub18CUB_300001_SM_10006detail10radix_sort33DeviceRadixSortExclusiveSumKernelINS1_5radix10policy_hubIiiyE10Policy1000EyEEvPT0_,@function
        .size           _ZN3cub18CUB_300001_SM_10006detail10radix_sort33DeviceRadixSortExclusiveSumKernelINS1_5radix10policy_hubIiiyE10Policy1000EyEEvPT0_,(.L_x_289 - _ZN3cub18CUB_300001_SM_10006detail10radix_sort33DeviceRadixSortExclusiveSumKernelINS1_5radix10policy_hubIiiyE10Policy1000EyEEvPT0_)
        .other          _ZN3cub18CUB_300001_SM_10006detail10radix_sort33DeviceRadixSortExclusiveSumKernelINS1_5radix10policy_hubIiiyE10Policy1000EyEEvPT0_,@"STO_CUDA_ENTRY STV_DEFAULT"
_ZN3cub18CUB_300001_SM_10006detail10radix_sort33DeviceRadixSortExclusiveSumKernelINS1_5radix10policy_hubIiiyE10Policy1000EyEEvPT0_:
.text._ZN3cub18CUB_300001_SM_10006detail10radix_sort33DeviceRadixSortExclusiveSumKernelINS1_5radix10policy_hubIiiyE10Policy1000EyEEvPT0_:
[----:B------:R-:W-:Y:S01]  /*0000*/  LDC R1, c[0x0][0x37c] ;  /* 0x0000df00ff017b82 */ /* 0x000fe20000000800 */
[----:B------:R-:W0:Y:S07]  /*0010*/  S2R R18, SR_TID.X ;  /* 0x0000000000127919 */ /* 0x000e2e0000002100 */
[----:B------:R-:W1:Y:S01]  /*0020*/  LDC.64 R16, c[0x0][0x380] ;  /* 0x0000e000ff107b82 */ /* 0x000e620000000a00 */
[----:B------:R-:W2:Y:S01]  /*0030*/  LDCU.64 UR4, c[0x0][0x358] ;  /* 0x00006b00ff0477ac */ /* 0x000ea20008000a00 */
[----:B------:R-:W3:Y:S01]  /*0040*/  S2R R5, SR_CTAID.X ;  /* 0x0000000000057919 */ /* 0x000ee20000002500 */
[----:B0-----:R-:W-:Y:S01]  /*0050*/  ISETP.GT.U32.AND P1, PT, R18, 0xff, PT ;  /* 0x000000ff1200780c */ /* 0x001fe20003f24070 */
[----:B---3--:R-:W-:-:S04]  /*0060*/  IMAD R5, R5, 0x100, R18 ;  /* 0x0000010005057824 */ /* 0x008fc800078e0212 */
[----:B-1----:R-:W-:-:S08]  /*0070*/  IMAD.WIDE R16, R5, 0x8, R16 ;  /* 0x0000000805107825 */ /* 0x002fd000078e0210 */
[----:B--2---:R-:W2:Y:S01]  /*0080*/  @!P1 LDG.E.64 R2, desc[UR4][R16.64] ;  /* 0x0000000410029981 */ /* 0x004ea2000c1e1b00 */
[----:B------:R-:W-:Y:S02]  /*0090*/  MOV R0, 0x400 ;  /* 0x0000040000007802 */ /* 0x000fe40000000f00 */
[C---:B------:R-:W-:Y:S01]  /*00a0*/  ISETP.GT.U32.AND P0, PT, R18.reuse, 0x1f, PT ;  /* 0x0000001f1200780c */ /* 0x040fe20003f04070 */
[----:B------:R-:W0:Y:S02]  /*00b0*/  S2R R5, SR_CgaCtaId ;  /* 0x0000000000057919 */ /* 0x000e240000008800 */
[----:B0-----:R-:W-:Y:S02]  /*00c0*/  LEA R5, R5, R0, 0x18 ;  /* 0x0000000005057211 */ /* 0x001fe400078ec0ff */
[----:B------:R-:W-:-:S05]  /*00d0*/  LEA.HI R0, R18, R18, RZ, 0x1d ;  /* 0x0000001212007211 */ /* 0x000fca00078fe8ff */
[----:B------:R-:W-:-:S05]  /*00e0*/  IMAD R0, R0, 0x8, R5 ;  /* 0x0000000800007824 */ /* 0x000fca00078e0205 */
[----:B--2---:R0:W-:Y:S01]  /*00f0*/  STS.64 [R0+0x10], R2 ;  /* 0x0000100200007388 */ /* 0x0041e20000000a00 */
[----:B------:R-:W-:Y:S06]  /*0100*/  BAR.SYNC.DEFER_BLOCKING 0x0 ;  /* 0x0000000000007b1d */ /* 0x000fec0000010000 */
[----:B------:R-:W-:Y:S05]  /*0110*/  @P0 BRA `(.L_x_122) ;  /* 0x0000000400240947 */ /* 0x000fea0003800000 */
[----:B------:R-:W-:Y:S01]  /*0120*/  IMAD R18, R18, 0x48, R5 ;  /* 0x0000004812127824 */ /* 0x000fe200078e0205 */
[----:B------:R-:W-:-:S04]  /*0130*/  UMOV UR6, 0xffffffff ;  /* 0xffffffff00067882 */ /* 0x000fc80000000000 */
[----:B------:R-:W-:Y:S04]  /*0140*/  LDS.64 R14, [R18+0x10] ;  /* 0x00001000120e7984 */ /* 0x000fe80000000a00 */
[----:B------:R-:W-:Y:S04]  /*0150*/  LDS.64 R12, [R18+0x18] ;  /* 0x00001800120c7984 */ /* 0x000fe80000000a00 */
[----:B------:R-:W1:Y:S04]  /*0160*/  LDS.64 R10, [R18+0x20] ;  /* 0x00002000120a7984 */ /* 0x000e680000000a00 */
[----:B------:R-:W-:Y:S04]  /*0170*/  LDS.64 R8, [R18+0x28] ;  /* 0x0000280012087984 */ /* 0x000fe80000000a00 */
[----:B------:R-:W2:Y:S04]  /*0180*/  LDS.64 R6, [R18+0x30] ;  /* 0x0000300012067984 */ /* 0x000ea80000000a00 */
[----:B------:R-:W-:Y:S04]  /*0190*/  LDS.64 R4, [R18+0x38] ;  /* 0x0000380012047984 */ /* 0x000fe80000000a00 */
[----:B0-----:R-:W0:Y:S04]  /*01a0*/  LDS.64 R2, [R18+0x40] ;  /* 0x0000400012027984 */ /* 0x001e280000000a00 */
[----:B------:R-:W3:Y:S01]  /*01b0*/  LDS.64 R20, [R18+0x48] ;  /* 0x0000480012147984 */ /* 0x000ee20000000a00 */
[----:B-1----:R-:W-:-:S04]  /*01c0*/  IADD3 R19, P3, P4, R10, R12, R14 ;  /* 0x0000000c0a137210 */ /* 0x002fc80007c7e00e */
[----:B------:R-:W-:Y:S02]  /*01d0*/  IADD3.X R23, PT, PT, R11, R13, R15, P3, P4 ;  /* 0x0000000d0b177210 */ /* 0x000fe40001fe840f */
[----:B--2---:R-:W-:-:S04]  /*01e0*/  IADD3 R19, P0, P2, R6, R19, R8 ;  /* 0x0000001306137210 */ /* 0x004fc80007a1e008 */
[----:B------:R-:W-:Y:S02]  /*01f0*/  IADD3.X R23, PT, PT, R7, R23, R9, P0, P2 ;  /* 0x0000001707177210 */ /* 0x000fe400007e4409 */
[----:B0-----:R-:W-:-:S04]  /*0200*/  IADD3 R19, P3, P4, R2, R19, R4 ;  /* 0x0000001302137210 */ /* 0x001fc80007c7e004 */
[----:B---3--:R-:W-:Y:S02]  /*0210*/  IADD3 R20, P0, PT, R20, R19, RZ ;  /* 0x0000001314147210 */ /* 0x008fe40007f1e0ff */
[----:B------:R-:W-:-:S05]  /*0220*/  IADD3.X R19, PT, PT, R3, R23, R5, P3, P4 ;  /* 0x0000001703137210 */ /* 0x000fca0001fe8405 */
[----:B------:R-:W-:Y:S01]  /*0230*/  IMAD.X R19, R21, 0x1, R19, P0 ;  /* 0x0000000115137824 */ /* 0x000fe200000e0613 */
[----:B------:R-:W-:Y:S06]  /*0240*/  BRA.DIV UR6, `(.L_x_123) ;  /* 0x0000000206f07947 */ /* 0x000fec000b800000 */
[----:B------:R-:W0:Y:S04]  /*0250*/  SHFL.UP PT, R27, R20, 0x1, RZ ;  /* 0x04200000141b7989 */ /* 0x000e2800000e00ff */
[----:B------:R-:W1:Y:S01]  /*0260*/  SHFL.UP P0, R25, R19, 0x1, RZ ;  /* 0x0420000013197989 */ /* 0x000e6200000000ff */
[----:B0-----:R-:W-:-:S04]  /*0270*/  IADD3 R22, P2, PT, R27, R20, RZ ;  /* 0x000000141b167210 */ /* 0x001fc80007f5e0ff */
[----:B-1----:R-:W-:Y:S01]  /*0280*/  SEL R27, R22, R27, P0 ;  /* 0x0000001b161b7207 */ /* 0x002fe20000000000 */
[----:B------:R-:W-:-:S04]  /*0290*/  IMAD.X R26, R25, 0x1, R19, P2 ;  /* 0x00000001191a7824 */ /* 0x000fc800010e0613 */
[----:B------:R-:W0:Y:S01]  /*02a0*/  SHFL.UP PT, R28, R27, 0x2, RZ ;  /* 0x044000001b1c7989 */ /* 0x000e2200000e00ff */
[----:B------:R-:W-:-:S05]  /*02b0*/  SEL R26, R26, R25, P0 ;  /* 0x000000191a1a7207 */ /* 0x000fca0000000000 */
[----:B------:R-:W1:Y:S01]  /*02c0*/  SHFL.UP P0, R25, R26, 0x2, RZ ;  /* 0x044000001a197989 */ /* 0x000e6200000000ff */
[----:B0-----:R-:W-:-:S05]  /*02d0*/  IADD3 R21, P2, PT, R28, R27, RZ ;  /* 0x0000001b1c157210 */ /* 0x001fca0007f5e0ff */
[----:B-1----:R-:W-:Y:S01]  /*02e0*/  IMAD.X R22, R25, 0x1, R26, P2 ;  /* 0x0000000119167824 */ /* 0x002fe200010e061a */
[----:B------:R-:W-:-:S04]  /*02f0*/  SEL R28, R21, R28, P0 ;  /* 0x0000001c151c7207 */ /* 0x000fc80000000000 */
[----:B------:R-:W-:Y:S01]  /*0300*/  SEL R29, R22, R25, P0 ;  /* 0x00000019161d7207 */ /* 0x000fe20000000000 */
        /* <DEDUP_REMOVED lines=12> */
[----:B------:R0:W1:Y:S04]  /*03d0*/  SHFL.UP PT, R28, R27, 0x10, RZ ;  /* 0x060000001b1c7989 */ /* 0x00006800000e00ff */
[----:B------:R0:W2:Y:S02]  /*03e0*/  SHFL.UP P0, R25, R26, 0x10, RZ ;  /* 0x060000001a197989 */ /* 0x0000a400000000ff */
.L_x_134:
[----:B-1----:R-:W-:-:S04]  /*03f0*/  IADD3 R21, P2, PT, R28, R27, RZ ;  /* 0x0000001b1c157210 */ /* 0x002fc80007f5e0ff */
[----:B--2---:R-:W-:Y:S01]  /*0400*/  SEL R21, R21, R28, P0 ;  /* 0x0000001c15157207 */ /* 0x004fe20000000000 */
[----:B------:R-:W-:-:S05]  /*0410*/  IMAD.X R22, R25, 0x1, R26, P2 ;  /* 0x0000000119167824 */ /* 0x000fca00010e061a */
[----:B------:R-:W-:Y:S02]  /*0420*/  SEL R22, R22, R25, P0 ;  /* 0x0000001916167207 */ /* 0x000fe40000000000 */
[----:B------:R-:W-:-:S05]  /*0430*/  IADD3 R20, P0, PT, R21, -R20, RZ ;  /* 0x8000001415147210 */ /* 0x000fca0007f1e0ff */
[----:B------:R-:W-:Y:S01]  /*0440*/  IMAD.X R21, R22, 0x1, ~R19, P0 ;  /* 0x0000000116157824 */ /* 0x000fe200000e0e13 */
[----:B------:R-:W-:-:S04]  /*0450*/  IADD3 R14, P0, PT, R14, R20, RZ ;  /* 0x000000140e0e7210 */ /* 0x000fc80007f1e0ff */
[----:B------:R1:W-:Y:S01]  /*0460*/  STS.64 [R18+0x10], R20 ;  /* 0x0000101412007388 */ /* 0x0003e20000000a00 */
[----:B------:R-:W-:Y:S01]  /*0470*/  IMAD.X R15, R15, 0x1, R21, P0 ;  /* 0x000000010f0f7824 */ /* 0x000fe200000e0615 */
        /* <DEDUP_REMOVED lines=17> */
[----:B------:R-:W-:-:S05]  /*0590*/  IMAD.X R3, R3, 0x1, R5, P0 ;  /* 0x0000000103037824 */ /* 0x000fca00000e0605 */
[----:B------:R1:W-:Y:S03]  /*05a0*/  STS.64 [R18+0x48], R2 ;  /* 0x0000480212007388 */ /* 0x0003e60000000a00 */
.L_x_122:
[----:B------:R-:W-:Y:S05]  /*05b0*/  WARPSYNC.ALL ;  /* 0x0000000000007948 */ /* 0x000fea0003800000 */
[----:B------:R-:W-:Y:S06]  /*05c0*/  BAR.SYNC.DEFER_BLOCKING 0x0 ;  /* 0x0000000000007b1d */ /* 0x000fec0000010000 */
[----:B------:R-:W-:Y:S05]  /*05d0*/  @P1 EXIT ;  /* 0x000000000000194d */ /* 0x000fea0003800000 */
[----:B01----:R-:W0:Y:S04]  /*05e0*/  LDS.64 R2, [R0+0x10] ;  /* 0x0000100000027984 */ /* 0x003e280000000a00 */
[----:B0-----:R-:W-:Y:S01]  /*05f0*/  STG.E.64 desc[UR4][R16.64], R2 ;  /* 0x0000000210007986 */ /* 0x001fe2000c101b04 */
[----:B------:R-:W-:Y:S05]  /*0600*/  EXIT ;  /* 0x000000000000794d */ /* 0x000fea0003800000 */
.L_x_123:
[----:B------:R-:W-:Y:S02]  /*0610*/  IMAD.MOV.U32 R24, RZ, RZ, R20 ;  /* 0x000000ffff187224 */ /* 0x000fe400078e0014 */
[----:B------:R-:W-:Y:S02]  /*0620*/  IMAD.MOV.U32 R23, RZ, RZ, 0x1 ;  /* 0x00000001ff177424 */ /* 0x000fe400078e00ff */
[----:B------:R-:W-:Y:S02]  /*0630*/  IMAD.MOV.U32 R22, RZ, RZ, RZ ;  /* 0x000000ffff167224 */ /* 0x000fe400078e00ff */
[----:B------:R-:W-:-:S07]  /*0640*/  IMAD.MOV.U32 R21, RZ, RZ, -0x1 ;  /* 0xffffffffff157424 */ /* 0x000fce00078e00ff */
[----:B------:R-:W-:Y:S05]  /*0650*/  WARPSYNC.COLLECTIVE R21, `(.L_x_124) ;  /* 0x0000000015087348 */ /* 0x000fea0003c00000 */
[----:B------:R0:W1:Y:S02]  /*0660*/  SHFL.UP P0, R25, R24, R23, R22 ;  /* 0x0400001718197389 */ /* 0x0000640000000016 */
[----:B01----:R-:W-:Y:S05]  /*0670*/  ENDCOLLECTIVE ;  /* 0x000000000000791b */ /* 0x003fea0003800000 */
.L_x_124:
[----:B------:R-:W-:Y:S02]  /*0680*/  IMAD.MOV.U32 R24, RZ, RZ, R19 ;  /* 0x000000ffff187224 */ /* 0x000fe400078e0013 */
[----:B------:R-:W-:-:S07]  /*0690*/  IMAD.MOV.U32 R27, RZ, RZ, R25 ;  /* 0x000000ffff1b7224 */ /* 0x000fce00078e0019 */
[----:B------:R-:W-:Y:S05]  /*06a0*/  WARPSYNC.COLLECTIVE R21, `(.L_x_125) ;  /* 0x0000000015087348 */ /* 0x000fea0003c00000 */
[----:B------:R0:W1:Y:S02]  /*06b0*/  SHFL.UP P0, R25, R24, R23, R22 ;  /* 0x0400001718197389 */ /* 0x0000640000000016 */
[----:B01----:R-:W-:Y:S05]  /*06c0*/  ENDCOLLECTIVE ;  /* 0x000000000000791b */ /* 0x003fea0003800000 */
.L_x_125:
[----:B------:R-:W-:Y:S01]  /*06d0*/  IADD3 R26, P2, PT, R27, R20, RZ ;  /* 0x000000141b1a7210 */ /* 0x000fe20007f5e0ff */
[----:B------:R-:W-:-:S03]  /*06e0*/  IMAD.MOV.U32 R23, RZ, RZ, 0x2 ;  /* 0x00000002ff177424 */ /* 0x000fc600078e00ff */
[----:B------:R-:W-:Y:S01]  /*06f0*/  SEL R27, R26, R27, P0 ;  /* 0x0000001b1a1b7207 */ /* 0x000fe20000000000 */
[----:B------:R-:W-:-:S04]  /*0700*/  IMAD.X R26, R25, 0x1, R19, P2 ;  /* 0x00000001191a7824 */ /* 0x000fc800010e0613 */
[----:B------:R-:W-:Y:S01]  /*0710*/  IMAD.MOV.U32 R24, RZ, RZ, R27 ;  /* 0x000000ffff187224 */ /* 0x000fe200078e001b */
[----:B------:R-:W-:-:S07]  /*0720*/  SEL R26, R26, R25, P0 ;  /* 0x000000191a1a7207 */ /* 0x000fce0000000000 */
[----:B------:R-:W-:Y:S05]  /*0730*/  WARPSYNC.COLLECTIVE R21, `(.L_x_126) ;  /* 0x0000000015087348 */ /* 0x000fea0003c00000 */
[----:B------:R0:W1:Y:S02]  /*0740*/  SHFL.UP P0, R25, R24, R23, R22 ;  /* 0x0400001718197389 */ /* 0x0000640000000016 */
[----:B01----:R-:W-:Y:S05]  /*0750*/  ENDCOLLECTIVE ;  /* 0x000000000000791b */ /* 0x003fea0003800000 */
.L_x_126:
[----:B------:R-:W-:Y:S02]  /*0760*/  IMAD.MOV.U32 R24, RZ, RZ, R26 ;  /* 0x000000ffff187224 */ /* 0x000fe400078e001a */
[----:B------:R-:W-:-:S07]  /*0770*/  IMAD.MOV.U32 R28, RZ, RZ, R25 ;  /* 0x000000ffff1c7224 */ /* 0x000fce00078e0019 */
[----:B------:R-:W-:Y:S05]  /*0780*/  WARPSYNC.COLLECTIVE R21, `(.L_x_127) ;  /* 0x0000000015087348 */ /* 0x000fea0003c00000 */
[----:B------:R0:W1:Y:S02]  /*0790*/  SHFL.UP P0, R25, R24, R23, R22 ;  /* 0x0400001718197389 */ /* 0x0000640000000016 */
[----:B01----:R-:W-:Y:S05]  /*07a0*/  ENDCOLLECTIVE ;  /* 0x000000000000791b */ /* 0x003fea0003800000 */
.L_x_127:
        /* <DEDUP_REMOVED lines=9> */
.L_x_128:
[----:B------:R-:W-:Y:S02]  /*0840*/  IMAD.MOV.U32 R24, RZ, RZ, R29 ;  /* 0x000000ffff187224 */ /* 0x000fe400078e001d */
[----:B------:R-:W-:-:S07]  /*0850*/  IMAD.MOV.U32 R27, RZ, RZ, R25 ;  /* 0x000000ffff1b7224 */ /* 0x000fce00078e0019 */
[----:B------:R-:W-:Y:S05]  /*0860*/  WARPSYNC.COLLECTIVE R21, `(.L_x_129) ;  /* 0x0000000015087348 */ /* 0x000fea0003c00000 */
[----:B------:R0:W1:Y:S02]  /*0870*/  SHFL.UP P0, R25, R24, R23, R22 ;  /* 0x0400001718197389 */ /* 0x0000640000000016 */
[----:B01----:R-:W-:Y:S05]  /*0880*/  ENDCOLLECTIVE ;  /* 0x000000000000791b */ /* 0x003fea0003800000 */
.L_x_129:
        /* <DEDUP_REMOVED lines=9> */
.L_x_130:
[----:B------:R-:W-:Y:S02]  /*0920*/  IMAD.MOV.U32 R24, RZ, RZ, R29 ;  /* 0x000000ffff187224 */ /* 0x000fe400078e001d */
[----:B------:R-:W-:-:S07]  /*0930*/  IMAD.MOV.U32 R27, RZ, RZ, R25 ;  /* 0x000000ffff1b7224 */ /* 0x000fce00078e0019 */
[----:B------:R-:W-:Y:S05]  /*0940*/  WARPSYNC.COLLECTIVE R21, `(.L_x_131) ;  /* 0x0000000015087348 */ /* 0x000fea0003c00000 */
[----:B------:R0:W1:Y:S02]  /*0950*/  SHFL.UP P0, R25, R24, R23, R22 ;  /* 0x0400001718197389 */ /* 0x0000640000000016 */
[----:B01----:R-:W-:Y:S05]  /*0960*/  ENDCOLLECTIVE ;  /* 0x000000000000791b */ /* 0x003fea0003800000 */
.L_x_131:
        /* <DEDUP_REMOVED lines=9> */
.L_x_132:
[----:B------:R-:W-:Y:S02]  /*0a00*/  IMAD.MOV.U32 R24, RZ, RZ, R26 ;  /* 0x000000ffff187224 */ /* 0x000fe400078e001a */
[----:B------:R-:W-:-:S07]  /*0a10*/  IMAD.MOV.U32 R28, RZ, RZ, R25 ;  /* 0x000000ffff1c7224 */ /* 0x000fce00078e0019 */
[----:B------:R-:W-:Y:S05]  /*0a20*/  WARPSYNC.COLLECTIVE R21, `(.L_x_133) ;  /* 0x0000000015087348 */ /* 0x000fea0003c00000 */
[----:B------:R0:W1:Y:S02]  /*0a30*/  SHFL.UP P0, R25, R24, R23, R22 ;  /* 0x0400001718197389 */ /* 0x0000640000000016 */
[----:B01----:R-:W-:Y:S05]  /*0a40*/  ENDCOLLECTIVE ;  /* 0x000000000000791b */ /* 0x003fea0003800000 */
.L_x_133:
[----:B------:R-:W-:Y:S05]  /*0a50*/  BRA `(.L_x_134) ;  /* 0xfffffff800647947 */ /* 0x000fea000383ffff */
.L_x_135:
        /* <DEDUP_REMOVED lines=10> */
.L_x_289:


//--------------------- .text._ZN3cub18CUB_300001_SM_10006detail10radix_sort30DeviceRadixSortHistogramKernelINS1_5radix10policy_hubIiiyE10Policy1000ELNS0_9SortOrderE0EiyNS1_21identity_decomposer_tEEEvPT2_PKT1_SA_iiT3_ --------------------------
	.section	.text._ZN3cub18CUB_300001_SM_10006detail10radix_sort30DeviceRadixSortHistogramKernelINS1_5radix10policy_hubIiiyE10Policy1000ELNS0_9SortOrderE0EiyNS1_21identity_decomposer_tEEEvPT2_PKT1_SA_iiT3_,"ax",@progbits
	.align	128
        .global         _ZN3cub18CUB_300001_SM_10006detail10radix_sort30DeviceRadixSortHistogramKernelINS1_5radix10policy_hubIiiyE10Policy1000ELNS0_9SortOrderE0EiyNS1_21identity_decomposer_tEEEvPT2_PKT1_SA_iiT3_
        .type           _ZN3cub18CUB_300001_SM_10006detail10radix_sort30DeviceRadixSortHistogramKernelINS1_5radix10policy_hubIiiyE10Policy1000ELNS0_9SortOrderE0EiyNS1_21identity_decomposer_tEEEvPT2_PKT1_SA_iiT3_,@function
        .size           _ZN3cub18CUB_300001_SM_10006detail10radix_sort30DeviceRadixSortHistogramKernelINS1_5radix10policy_hubIiiyE10Policy1000ELNS0_9SortOrderE0EiyNS1_21identity_decomposer_tEEEvPT2_PKT1_SA_iiT3_,(.L_x_290 - _ZN3cub18CUB_300001_SM_10006detail10radix_sort30DeviceRadixSortHistogramKernelINS1_5radix10policy_hubIiiyE10Policy1000ELNS0_9SortOrderE0EiyNS1_21identity_decomposer_tEEEvPT2_PKT1_SA_iiT3_)
        .other          _ZN3cub18CUB_300001_SM_10006detail10radix_sort30DeviceRadixSortHistogramKernelINS1_5radix10policy_hubIiiyE10Policy1000ELNS0_9SortOrderE0EiyNS1_21identity_decomposer_tEEEvPT2_PKT1_SA_iiT3_,@"STO_CUDA_ENTRY STV_DEFAULT"
_ZN3cub18CUB_300001_SM_10006detail10radix_sort30DeviceRadixSortHistogramKernelINS1_5radix10policy_hubIiiyE10Policy1000ELNS0_9SortOrderE0EiyNS1_21identity_decomposer_tEEEvPT2_PKT1_SA_iiT3_:
.text._ZN3cub18CUB_300001_SM_10006detail10radix_sort30DeviceRadixSortHistogramKernelINS1_5radix10policy_hubIiiyE10Policy1000ELNS0_9SortOrderE0EiyNS1_21identity_decomposer_tEEEvPT2_PKT1_SA_iiT3_:
[----:B------:R-:W-:Y:S01]  /*0000*/  LDC R1, c[0x0][0x37c] ;  /* 0x0000df00ff017b82 */ /* 0x000fe20000000800 */
[----:B------:R-:W0:Y:S02]  /*0010*/  LDCU.64 UR14, c[0x0][0x390] ;  /* 0x00007200ff0e77ac */ /* 0x000e240008000a00 */
[----:B0-----:R-:W-:-:S04]  /*0020*/  ISETP.NE.U32.AND P0, PT, RZ, UR14, PT ;  /* 0x0000000eff007c0c */ /* 0x001fc8000bf05070 */
[----:B------:R-:W-:-:S13]  /*0030*/  ISETP.NE.AND.EX P0, PT, RZ, UR15, PT, P0 ;  /* 0x0000000fff007c0c */ /* 0x000fda000bf05300 */
[----:B------:R-:W-:Y:S05]  /*0040*/  @!P0 EXIT ;  /* 0x000000000000894d */ /* 0x000fea0003800000 */
[----:B------:R-:W-:Y:S01]  /*0050*/  UIADD3 UR11, UP0, UPT, UR14, -0x1, URZ ;  /* 0xffffffff0e0b7890 */ /* 0x000fe2000ff1e0ff */
[----:B------:R-:W0:Y:S01]  /*0060*/  S2R R4, SR_TID.X ;  /* 0x0000000000047919 */ /* 0x000e220000002100 */
[----:B------:R-:W1:Y:S01]  /*0070*/  LDCU.64 UR4, c[0x0][0x398] ;  /* 0x00007300ff0477ac */ /* 0x000e620008000a00 */
[----:B------:R-:W2:Y:S01]  /*0080*/  S2UR UR7, SR_CgaCtaId ;  /* 0x00000000000779c3 */ /* 0x000ea20000008800 */
[----:B------:R-:W-:Y:S01]  /*0090*/  UIADD3.X UR12, UPT, UPT, UR15, -0x1, URZ, UP0, !UPT ;  /* 0xffffffff0f0c7890 */ /* 0x000fe200087fe4ff */
[----:B------:R-:W-:Y:S01]  /*00a0*/  UMOV UR6, 0x400 ;  /* 0x0000040000067882 */ /* 0x000fe20000000000 */
[----:B------:R-:W3:Y:S05]  /*00b0*/  LDCU.64 UR20, c[0x0][0x358] ;  /* 0x00006b00ff1477ac */ /* 0x000eea0008000a00 */
[----:B------:R-:W4:Y:S01]  /*00c0*/  S2UR UR8, SR_CTAID.X ;  /* 0x00000000000879c3 */ /* 0x000f220000002500 */
[----:B------:R-:W-:Y:S01]  /*00d0*/  USHF.R.U64 UR11, UR11, 0x1e, UR12 ;  /* 0x0000001e0b0b7899 */ /* 0x000fe2000800120c */
[----:B------:R-:W0:Y:S03]  /*00e0*/  LDCU UR28, c[0x0][0x370] ;  /* 0x00006e00ff1c77ac */ /* 0x000e260008000800 */
[----:B------:R-:W-:-:S02]  /*00f0*/  UIADD3 UR11, UP0, UPT, UR11, 0x1, URZ ;  /* 0x000000010b0b7890 */ /* 0x000fc4000ff1e0ff */
[----:B-1----:R-:W-:Y:S02]  /*0100*/  UIADD3 UR4, UPT, UPT, UR5, 0x7, -UR4 ;  /* 0x0000000705047890 */ /* 0x002fe4000fffe804 */
[----:B------:R-:W-:Y:S02]  /*0110*/  ULEA.HI.X UR12, UR12, URZ, URZ, 0x2, UP0 ;  /* 0x000000ff0c0c7291 */ /* 0x000fe400080f14ff */
[----:B------:R-:W-:Y:S02]  /*0120*/  UISETP.LT.U32.AND UP0, UPT, UR11, UR14, UPT ;  /* 0x0000000e0b00728c */ /* 0x000fe4000bf01070 */
[----:B------:R-:W-:Y:S02]  /*0130*/  USHF.R.S32.HI UR5, URZ, 0x1f, UR4 ;  /* 0x0000001fff057899 */ /* 0x000fe40008011404 */
[----:B------:R-:W-:Y:S02]  /*0140*/  UISETP.LT.U32.AND.EX UP0, UPT, UR12, UR15, UPT, UP0 ;  /* 0x0000000f0c00728c */ /* 0x000fe4000bf01100 */
[----:B------:R-:W-:-:S02]  /*0150*/  ULEA.HI UR5, UR5, UR4, URZ, 0x3 ;  /* 0x0000000405057291 */ /* 0x000fc4000f8f18ff */
[----:B------:R-:W-:Y:S01]  /*0160*/  USEL UR11, UR11, UR14, UP0 ;  /* 0x0000000e0b0b7287 */ /* 0x000fe20008000000 */
[C---:B0-----:R-:W-:Y:S01]  /*0170*/  VIADD R21, R4.reuse, 0x780 ;  /* 0x0000078004157836 */ /* 0x041fe20000000000 */
[----:B------:R-:W-:Y:S02]  /*0180*/  USEL UR12, UR12, UR15, UP0 ;  /* 0x0000000f0c0c7287 */ /* 0x000fe40008000000 */
[----:B------:R-:W-:Y:S02]  /*0190*/  UISETP.GE.AND UP0, UPT, UR4, 0x8, UPT ;  /* 0x000000080400788c */ /* 0x000fe4000bf06270 */
[----:B--2---:R-:W-:Y:S02]  /*01a0*/  ULEA UR6, UR7, UR6, 0x18 ;  /* 0x0000000607067291 */ /* 0x004fe4000f8ec0ff */
[----:B------:R-:W-:Y:S02]  /*01b0*/  USHF.R.S32.HI UR5, URZ, 0x3, UR5 ;  /* 0x00000003ff057899 */ /* 0x000fe40008011405 */
[----:B------:R-:W-:Y:S01]  /*01c0*/  PLOP3.LUT P0, PT, PT, PT, UP0, 0x80, 0x8 ;  /* 0x000000000008781c */ /* 0x000fe20003f0f008 */
[----:B----4-:R-:W-:Y:S01]  /*01d0*/  USHF.L.U32 UR8, UR8, 0xb, URZ ;  /* 0x0000000b08087899 */ /* 0x010fe200080006ff */
[C---:B------:R-:W-:Y:S01]  /*01e0*/  LEA R0, R4.reuse, UR6, 0x2 ;  /* 0x0000000604007c11 */ /* 0x040fe2000f8e10ff */
[----:B------:R-:W-:Y:S01]  /*01f0*/  UIADD3 UR22, UPT, UPT, UR5, -0x1, URZ ;  /* 0xffffffff05167890 */ /* 0x000fe2000fffe0ff */
[----:B------:R-:W-:Y:S01]  /*0200*/  ISETP.GT.U32.OR P0, PT, R4, 0xff, !P0 ;  /* 0x000000ff0400780c */ /* 0x000fe20004704470 */
[----:B------:R-:W-:-:S02]  /*0210*/  ULOP3.LUT UR23, UR5, 0xf, URZ, 0xc0, !UPT ;  /* 0x0000000f05177892 */ /* 0x000fc4000f8ec0ff */
[----:B------:R-:W-:Y:S01]  /*0220*/  ULOP3.LUT UR24, UR5, 0x7, URZ, 0xc0, !UPT ;  /* 0x0000000705187892 */ /* 0x000fe2000f8ec0ff */
[----:B------:R-:W-:Y:S01]  /*0230*/  P2R R20, PR, RZ, 0x1 ;  /* 0x00000001ff147803 */ /* 0x000fe20000000000 */
[----:B------:R-:W-:Y:S02]  /*0240*/  ULOP3.LUT UR25, UR5, 0x3, URZ, 0xc0, !UPT ;  /* 0x0000000305197892 */ /* 0x000fe4000f8ec0ff */
[----:B------:R-:W-:Y:S02]  /*0250*/  ULOP3.LUT UR26, UR5, 0xffffff0, URZ, 0xc0, !UPT ;  /* 0x0ffffff0051a7892 */ /* 0x000fe4000f8ec0ff */
[----:B------:R-:W-:Y:S02]  /*0260*/  ULOP3.LUT UR27, UR5, 0xffffff8, URZ, 0xc0, !UPT ;  /* 0x0ffffff8051b7892 */ /* 0x000fe4000f8ec0ff */
[----:B------:R-:W-:Y:S01]  /*0270*/  ULOP3.LUT UR9, UR5, 0x1, URZ, 0xc0, !UPT ;  /* 0x0000000105097892 */ /* 0x000fe2000f8ec0ff */
[----:B------:R-:W-:Y:S01]  /*0280*/  UMOV UR6, URZ ;  /* 0x000000ff00067c82 */ /* 0x000fe20008000000 */
[----:B---3--:R-:W-:-:S10]  /*0290*/  UMOV UR7, URZ ;  /* 0x000000ff00077c82 */ /* 0x008fd40008000000 */
.L_x_219:
[----:B------:R-:W-:Y:S01]  /*02a0*/  ISETP.NE.AND P0, PT, R20, RZ, PT ;  /* 0x000000ff1400720c */ /* 0x000fe20003f05270 */
[----:B------:R-:W-:-:S12]  /*02b0*/  BSSY.RECONVERGENT B0, `(.L_x_136) ;  /* 0x000007c000007945 */ /* 0x000fd80003800200 */
[----:B012345:R-:W-:Y:S05]  /*02c0*/  @P0 BRA `(.L_x_137) ;  /* 0x0000000400e80947 */ /* 0x03ffea0003800000 */
[----:B------:R-:W-:Y:S02]  /*02d0*/  IMAD.U32 R2, RZ, RZ, UR22 ;  /* 0x00000016ff027e24 */ /* 0x000fe4000f8e00ff */
[----:B------:R-:W-:-:S03]  /*02e0*/  IMAD.MOV.U32 R3, RZ, RZ, RZ ;  /* 0x000000ffff037224 */ /* 0x000fc600078e00ff */
[----:B------:R-:W-:-:S13]  /*02f0*/  ISETP.GE.U32.AND P1, PT, R2, 0xf, PT ;  /* 0x0000000f0200780c */ /* 0x000fda0003f26070 */
[----:B------:R-:W-:Y:S05]  /*0300*/  @!P1 BRA `(.L_x_138) ;  /* 0x00000000005c9947 */ /* 0x000fea0003800000 */
[----:B------:R-:W-:Y:S01]  /*0310*/  VIADD R2, R0, 0x2000 ;  /* 0x0000200000027836 */ /* 0x000fe20000000000 */
[----:B------:R-:W-:-:S12]  /*0320*/  UIADD3 UR4, UPT, UPT, -UR26, URZ, URZ ;  /* 0x000000ff1a047290 */ /* 0x000fd8000fffe1ff */
.L_x_139:
[----:B------:R-:W-:Y:S01]  /*0330*/  UIADD3 UR4, UPT, UPT, UR4, 0x10, URZ ;  /* 0x0000001004047890 */ /* 0x000fe2000fffe0ff */
[----:B------:R-:W-:Y:S03]  /*0340*/  STS [R2+-0x2000], RZ ;  /* 0xffe000ff02007388 */ /* 0x000fe60000000800 */
[----:B------:R-:W-:Y:S01]  /*0350*/  UISETP.NE.AND UP0, UPT, UR4, URZ, UPT ;  /* 0x000000ff0400728c */ /* 0x000fe2000bf05270 */
        /* <DEDUP_REMOVED lines=16> */
[----:B------:R-:W-:Y:S06]  /*0460*/  BRA.U UP0, `(.L_x_139) ;  /* 0xfffffffd00b07547 */ /* 0x000fec000b83ffff */
[----:B------:R-:W-:-:S07]  /*0470*/  IMAD.U32 R3, RZ, RZ, UR26 ;  /* 0x0000001aff037e24 */ /* 0x000fce000f8e00ff */
.L_x_138:
[----:B------:R-:W-:Y:S01]  /*0480*/  ISETP.NE.AND P0, PT, RZ, UR23, PT ;  /* 0x00000017ff007c0c */ /* 0x000fe2000bf05270 */
[----:B------:R-:W-:Y:S01]  /*0490*/  IMAD.U32 R6, RZ, RZ, UR24 ;  /* 0x00000018ff067e24 */ /* 0x000fe2000f8e00ff */
[----:B------:R-:W-:-:S03]  /*04a0*/  MOV R2, UR23 ;  /* 0x0000001700027c02 */ /* 0x000fc60008000f00 */
[----:B------:R-:W-:Y:S02]  /*04b0*/  VIADD R6, R6, 0xffffffff ;  /* 0xffffffff06067836 */ /* 0x000fe40000000000 */
[----:B------:R-:W-:-:S06]  /*04c0*/  VIADD R2, R2, 0xffffffff ;  /* 0xffffffff02027836 */ /* 0x000fcc0000000000 */
[----:B------:R-:W-:Y:S05]  /*04d0*/  @!P0 BRA `(.L_x_140) ;  /* 0x00000000007c8947 */ /* 0x000fea0003800000 */
[----:B------:R-:W-:Y:S01]  /*04e0*/  ISETP.GE.U32.AND P2, PT, R2, 0x7, PT ;  /* 0x000000070200780c */ /* 0x000fe20003f46070 */
[----:B------:R-:W-:-:S12]  /*04f0*/  UISETP.NE.AND UP0, UPT, UR24, URZ, UPT ;  /* 0x000000ff1800728c */ /* 0x000fd8000bf05270 */
[----:B------:R-:W-:Y:S05]  /*0500*/  @!P2 BRA `(.L_x_141) ;  /* 0x000000000028a947 */ /* 0x000fea0003800000 */
        /* <DEDUP_REMOVED lines=10> */
.L_x_141:
[----:B------:R-:W-:Y:S05]  /*05b0*/  BRA.U !UP0, `(.L_x_140) ;  /* 0x0000000108447547 */ /* 0x000fea000b800000 */
[----:B------:R-:W-:Y:S01]  /*05c0*/  ISETP.GE.U32.AND P2, PT, R6, 0x3, PT ;  /* 0x000000030600780c */ /* 0x000fe20003f46070 */
[----:B------:R-:W-:-:S12]  /*05d0*/  UISETP.NE.AND UP0, UPT, UR25, URZ, UPT ;  /* 0x000000ff1900728c */ /* 0x000fd8000bf05270 */
[C---:B0-----:R-:W-:Y:S02]  /*05e0*/  @P2 IMAD R5, R3.reuse, 0x400, R0 ;  /* 0x0000040003052824 */ /* 0x041fe400078e0200 */
[----:B------:R-:W-:-:S03]  /*05f0*/  @P2 VIADD R3, R3, 0x4 ;  /* 0x0000000403032836 */ /* 0x000fc60000000000 */
[----:B------:R1:W-:Y:S04]  /*0600*/  @P2 STS [R5], RZ ;  /* 0x000000ff05002388 */ /* 0x0003e80000000800 */
[----:B------:R1:W-:Y:S04]  /*0610*/  @P2 STS [R5+0x400], RZ ;  /* 0x000400ff05002388 */ /* 0x0003e80000000800 */
[----:B------:R1:W-:Y:S04]  /*0620*/  @P2 STS [R5+0x800], RZ ;  /* 0x000800ff05002388 */ /* 0x0003e80000000800 */
[----:B------:R1:W-:Y:S01]  /*0630*/  @P2 STS [R5+0xc00], RZ ;  /* 0x000c00ff05002388 */ /* 0x0003e20000000800 */
[----:B------:R-:W-:Y:S05]  /*0640*/  BRA.U !UP0, `(.L_x_140) ;  /* 0x0000000108207547 */ /* 0x000fea000b800000 */
[----:B------:R-:W-:Y:S01]  /*0650*/  IMAD R3, R3, 0x400, R0 ;  /* 0x0000040003037824 */ /* 0x000fe200078e0200 */
[----:B------:R-:W-:-:S04]  /*0660*/  UISETP.NE.AND UP0, UPT, UR25, 0x1, UPT ;  /* 0x000000011900788c */ /* 0x000fc8000bf05270 */
[----:B------:R2:W-:Y:S05]  /*0670*/  STS [R3], RZ ;  /* 0x000000ff03007388 */ /* 0x0005ea0000000800 */
[----:B------:R-:W-:Y:S05]  /*0680*/  BRA.U !UP0, `(.L_x_140) ;  /* 0x0000000108107547 */ /* 0x000fea000b800000 */
[----:B------:R-:W-:Y:S01]  /*0690*/  UISETP.NE.AND UP0, UPT, UR25, 0x2, UPT ;  /* 0x000000021900788c */ /* 0x000fe2000bf05270 */
[----:B------:R3:W-:Y:S05]  /*06a0*/  STS [R3+0x400], RZ ;  /* 0x000400ff03007388 */ /* 0x0007ea0000000800 */
[----:B------:R-:W-:-:S13]  /*06b0*/  PLOP3.LUT P2, PT, PT, PT, UP0, 0x80, 0x8 ;  /* 0x000000000008781c */ /* 0x000fda0003f4f008 */
[----:B------:R3:W-:Y:S02]  /*06c0*/  @P2 STS [R3+0x800], RZ ;  /* 0x000800ff03002388 */ /* 0x0007e40000000800 */
.L_x_140:
[----:B------:R-:W-:-:S13]  /*06d0*/  ISETP.GT.U32.AND P2, PT, R4, 0x7f, PT ;  /* 0x0000007f0400780c */ /* 0x000fda0003f44070 */
[----:B------:R-:W-:Y:S05]  /*06e0*/  @P2 BRA `(.L_x_137) ;  /* 0x0000000000e02947 */ /* 0x000fea0003800000 */
[----:B--23--:R-:W-:Y:S01]  /*06f0*/  HFMA2 R3, -RZ, RZ, 0, 0 ;  /* 0x00000000ff037431 */ /* 0x00cfe200000001ff */
[----:B------:R-:W-:Y:S06]  /*0700*/  @!P1 BRA `(.L_x_142) ;  /* 0x0000000000589947 */ /* 0x000fec0003800000 */
[----:B------:R-:W-:-:S07]  /*0710*/  IMAD.MOV.U32 R3, RZ, RZ, RZ ;  /* 0x000000ffff037224 */ /* 0x000fce00078e00ff */
.L_x_143:
[C---:B012---:R-:W-:Y:S02]  /*0720*/  IMAD R5, R3.reuse, 0x400, R0 ;  /* 0x0000040003057824 */ /* 0x047fe400078e0200 */
[----:B------:R-:W-:-:S03]  /*0730*/  VIADD R3, R3, 0x10 ;  /* 0x0000001003037836 */ /* 0x000fc60000000000 */
[----:B------:R2:W-:Y:S02]  /*0740*/  STS [R5+0x200], RZ ;  /* 0x000200ff05007388 */ /* 0x0005e40000000800 */
[----:B------:R-:W-:Y:S02]  /*0750*/  ISETP.NE.AND P1, PT, R3, UR26, PT ;  /* 0x0000001a03007c0c */ /* 0x000fe4000bf25270 */
[----:B------:R2:W-:Y:S04]  /*0760*/  STS [R5+0x600], RZ ;  /* 0x000600ff05007388 */ /* 0x0005e80000000800 */
        /* <DEDUP_REMOVED lines=13> */
[----:B------:R2:W-:Y:S01]  /*0840*/  STS [R5+0x3e00], RZ ;  /* 0x003e00ff05007388 */ /* 0x0005e20000000800 */
[----:B------:R-:W-:Y:S05]  /*0850*/  @P1 BRA `(.L_x_143) ;  /* 0xfffffffc00b01947 */ /* 0x000fea000383ffff */
[----:B------:R-:W-:-:S07]  /*0860*/  IMAD.U32 R3, RZ, RZ, UR26 ;  /* 0x0000001aff037e24 */ /* 0x000fce000f8e00ff */
.L_x_142:
[----:B------:R-:W-:Y:S05]  /*0870*/  @!P0 BRA `(.L_x_137) ;  /* 0x00000000007c8947 */ /* 0x000fea0003800000 */
[----:B------:R-:W-:Y:S01]  /*0880*/  ISETP.GE.U32.AND P0, PT, R2, 0x7, PT ;  /* 0x000000070200780c */ /* 0x000fe20003f06070 */
[----:B------:R-:W-:-:S12]  /*0890*/  UISETP.NE.AND UP0, UPT, UR24, URZ, UPT ;  /* 0x000000ff1800728c */ /* 0x000fd8000bf05270 */
[----:B------:R-:W-:Y:S05]  /*08a0*/  @!P0 BRA `(.L_x_144) ;  /* 0x0000000000288947 */ /* 0x000fea0003800000 */
[C---:B------:R-:W-:Y:S02]  /*08b0*/  IMAD R2, R3.reuse, 0x400, R0 ;  /* 0x0000040003027824 */ /* 0x040fe400078e0200 */
[----:B------:R-:W-:-:S03]  /*08c0*/  VIADD R3, R3, 0x8 ;  /* 0x0000000803037836 */ /* 0x000fc60000000000 */
[----:B------:R3:W-:Y:S04]  /*08d0*/  STS [R2+0x200], RZ ;  /* 0x000200ff02007388 */ /* 0x0007e80000000800 */
[----:B------:R3:W-:Y:S04]  /*08e0*/  STS [R2+0x600], RZ ;  /* 0x000600ff02007388 */ /* 0x0007e80000000800 */
[----:B------:R3:W-:Y:S04]  /*08f0*/  STS [R2+0xa00], RZ ;  /* 0x000a00ff02007388 */ /* 0x0007e80000000800 */
[----:B------:R3:W-:Y:S04]  /*0900*/  STS [R2+0xe00], RZ ;  /* 0x000e00ff02007388 */ /* 0x0007e80000000800 */
[----:B------:R3:W-:Y:S04]  /*0910*/  STS [R2+0x1200], RZ ;  /* 0x001200ff02007388 */ /* 0x0007e80000000800 */
[----:B------:R3:W-:Y:S04]  /*0920*/  STS [R2+0x1600], RZ ;  /* 0x001600ff02007388 */ /* 0x0007e80000000800 */
[----:B------:R3:W-:Y:S04]  /*0930*/  STS [R2+0x1a00], RZ ;  /* 0x001a00ff02007388 */ /* 0x0007e80000000800 */
[----:B------:R3:W-:Y:S02]  /*0940*/  STS [R2+0x1e00], RZ ;  /* 0x001e00ff02007388 */ /* 0x0007e40000000800 */
.L_x_144:
[----:B------:R-:W-:Y:S05]  /*0950*/  BRA.U !UP0, `(.L_x_137) ;  /* 0x0000000108447547 */ /* 0x000fea000b800000 */
[----:B------:R-:W-:Y:S01]  /*0960*/  ISETP.GE.U32.AND P0, PT, R6, 0x3, PT ;  /* 0x000000030600780c */ /* 0x000fe20003f06070 */
[----:B------:R-:W-:-:S12]  /*0970*/  UISETP.NE.AND UP0, UPT, UR25, URZ, UPT ;  /* 0x000000ff1900728c */ /* 0x000fd8000bf05270 */
[C---:B---3--:R-:W-:Y:S01]  /*0980*/  @P0 IMAD R2, R3.reuse, 0x400, R0 ;  /* 0x0000040003020824 */ /* 0x048fe200078e0200 */
[----:B------:R-:W-:-:S04]  /*0990*/  @P0 IADD3 R3, PT, PT, R3, 0x4, RZ ;  /* 0x0000000403030810 */ /* 0x000fc80007ffe0ff */
[----:B------:R4:W-:Y:S04]  /*09a0*/  @P0 STS [R2+0x200], RZ ;  /* 0x000200ff02000388 */ /* 0x0009e80000000800 */
[----:B------:R4:W-:Y:S04]  /*09b0*/  @P0 STS [R2+0x600], RZ ;  /* 0x000600ff02000388 */ /* 0x0009e80000000800 */
[----:B------:R4:W-:Y:S04]  /*09c0*/  @P0 STS [R2+0xa00], RZ ;  /* 0x000a00ff02000388 */ /* 0x0009e80000000800 */
[----:B------:R4:W-:Y:S01]  /*09d0*/  @P0 STS [R2+0xe00], RZ ;  /* 0x000e00ff02000388 */ /* 0x0009e20000000800 */
[----:B------:R-:W-:Y:S05]  /*09e0*/  BRA.U !UP0, `(.L_x_137) ;  /* 0x0000000108207547 */ /* 0x000fea000b800000 */
[----:B------:R-:W-:Y:S01]  /*09f0*/  IMAD R3, R3, 0x400, R0 ;  /* 0x0000040003037824 */ /* 0x000fe200078e0200 */
[----:B------:R-:W-:-:S04]  /*0a00*/  UISETP.NE.AND UP0, UPT, UR25, 0x1, UPT ;  /* 0x000000011900788c */ /* 0x000fc8000bf05270 */
[----:B------:R3:W-:Y:S05]  /*0a10*/  STS [R3+0x200], RZ ;  /* 0x000200ff03007388 */ /* 0x0007ea0000000800 */
[----:B------:R-:W-:Y:S05]  /*0a20*/  BRA.U !UP0, `(.L_x_137) ;  /* 0x0000000108107547 */ /* 0x000fea000b800000 */
[----:B------:R-:W-:Y:S01]  /*0a30*/  UISETP.NE.AND UP0, UPT, UR25, 0x2, UPT ;  /* 0x000000021900788c */ /* 0x000fe2000bf05270 */
[----:B------:R0:W-:Y:S05]  /*0a40*/  STS [R3+0x600], RZ ;  /* 0x000600ff03007388 */ /* 0x0001ea0000000800 */
[----:B------:R-:W-:-:S13]  /*0a50*/  PLOP3.LUT P0, PT, PT, PT, UP0, 0x80, 0x8 ;  /* 0x000000000008781c */ /* 0x000fda0003f0f008 */
[----:B------:R0:W-:Y:S02]  /*0a60*/  @P0 STS [R3+0xa00], RZ ;  /* 0x000a00ff03000388 */ /* 0x0001e40000000800 */
.L_x_137:
[----:B------:R-:W-:Y:S05]  /*0a70*/  BSYNC.RECONVERGENT B0 ;  /* 0x0000000000007941 */ /* 0x000fea0003800200 */
.L_x_136:
[----:B------:R-:W5:Y:S01]  /*0a80*/  LDCU.64 UR14, c[0x0][0x390] ;  /* 0x00007200ff0e77ac */ /* 0x000f620008000a00 */
[----:B------:R-:W-:Y:S02]  /*0a90*/  USHF.L.U32 UR4, UR6, 0x1e, URZ ;  /* 0x0000001e06047899 */ /* 0x000fe400080006ff */
[----:B------:R-:W-:Y:S02]  /*0aa0*/  USHF.L.U64.HI UR5, UR6, 0x1e, UR7 ;  /* 0x0000001e06057899 */ /* 0x000fe40008010207 */
[----:B-----5:R-:W-:-:S04]  /*0ab0*/  UIADD3 UR4, UP0, UPT, -UR4, UR14, URZ ;  /* 0x0000000e04047290 */ /* 0x020fc8000ff1e1ff */
[----:B------:R-:W-:Y:S02]  /*0ac0*/  UIADD3.X UR5, UPT, UPT, ~UR5, UR15, URZ, UP0, !UPT ;  /* 0x0000000f05057290 */ /* 0x000fe400087fe5ff */
[----:B------:R-:W-:-:S04]  /*0ad0*/  UISETP.LT.U32.AND UP0, UPT, UR4, 0x40000000, UPT ;  /* 0x400000000400788c */ /* 0x000fc8000bf01070 */
[----:B------:R-:W-:-:S04]  /*0ae0*/  UISETP.LT.U32.AND.EX UP0, UPT, UR5, URZ, UPT, UP0 ;  /* 0x000000ff0500728c */ /* 0x000fc8000bf01100 */
[----:B------:R-:W-:Y:S02]  /*0af0*/  USEL UR13, UR4, 0x40000000, UP0 ;  /* 0x40000000040d7887 */ /* 0x000fe40008000000 */
[----:B------:R-:W-:Y:S02]  /*0b00*/  USEL UR14, UR5, URZ, UP0 ;  /* 0x000000ff050e7287 */ /* 0x000fe40008000000 */
[----:B------:R-:W-:-:S04]  /*0b10*/  UISETP.GT.U32.AND UP0, UPT, UR13, UR8, UPT ;  /* 0x000000080d00728c */ /* 0x000fc8000bf04070 */
[----:B------:R-:W-:Y:S01]  /*0b20*/  UISETP.GT.U32.AND.EX UP0, UPT, UR14, URZ, UPT, UP0 ;  /* 0x000000ff0e00728c */ /* 0x000fe2000bf04100 */
[----:B------:R-:W-:Y:S08]  /*0b30*/  BAR.SYNC.DEFER_BLOCKING 0x0 ;  /* 0x0000000000007b1d */ /* 0x000ff00000010000 */
[----:B------:R-:W-:Y:S06]  /*0b40*/  BAR.SYNC.DEFER_BLOCKING 0x0 ;  /* 0x0000000000007b1d */ /* 0x000fec0000010000 */
[----:B------:R-:W-:Y:S05]  /*0b50*/  BRA.U !UP0, `(.L_x_145) ;  /* 0x0000000d082c7547 */ /* 0x000fea000b800000 */
[----:B------:R-:W-:Y:S01]  /*0b60*/  UMOV UR10, UR8 ;  /* 0x00000008000a7c82 */ /* 0x000fe20008000000 */
[----:B------:R-:W-:-:S05]  /*0b70*/  UMOV UR5, URZ ;  /* 0x000000ff00057c82 */ /* 0x000fca0008000000 */
.L_x_150:
[----:B-----5:R-:W5:Y:S01]  /*0b80*/  LDCU.64 UR18, c[0x0][0x390] ;  /* 0x00007200ff1277ac */ /* 0x020f620008000a00 */
[----:B------:R-:W-:Y:S02]  /*0b90*/  USHF.L.U32 UR15, UR6, 0x1e, URZ ;  /* 0x0000001e060f7899 */ /* 0x000fe400080006ff */
[----:B------:R-:W-:Y:S02]  /*0ba0*/  USHF.L.U64.HI UR16, UR6, 0x1e, UR7 ;  /* 0x0000001e06107899 */ /* 0x000fe40008010207 */
[----:B------:R-:W-:-:S04]  /*0bb0*/  UIADD3 UR15, UP0, UPT, UR10, UR15, URZ ;  /* 0x0000000f0a0f7290 */ /* 0x000fc8000ff1e0ff */
[----:B------:R-:W-:Y:S02]  /*0bc0*/  UIADD3.X UR16, UPT, UPT, UR5, UR16, URZ, UP0, !UPT ;  /* 0x0000001005107290 */ /* 0x000fe400087fe4ff */
[----:B------:R-:W-:Y:S02]  /*0bd0*/  ULEA UR10, UP0, UR28, UR10, 0xb ;  /* 0x0000000a1c0a7291 */ /* 0x000fe4000f8058ff */
[----:B-----5:R-:W-:Y:S02]  /*0be0*/  UIADD3 UR17, UP1, UPT, -UR15, UR18, URZ ;  /* 0x000000120f117290 */ /* 0x020fe4000ff3e1ff */
[----:B------:R-:W-:Y:S02]  /*0bf0*/  UIADD3.X UR5, UPT, UPT, URZ, UR5, URZ, UP0, !UPT ;  /* 0x00000005ff057290 */ /* 0x000fe400087fe4ff */
[----:B------:R-:W-:Y:S02]  /*0c00*/  UIADD3.X UR4, UPT, UPT, ~UR16, UR19, URZ, UP1, !UPT ;  /* 0x0000001310047290 */ /* 0x000fe40008ffe5ff */
[----:B------:R-:W-:-:S02]  /*0c10*/  UISETP.GE.U32.AND UP1, UPT, UR17, 0x800, UPT ;  /* 0x000008001100788c */ /* 0x000fc4000bf26070 */
[----:B------:R-:W-:Y:S02]  /*0c20*/  UISETP.GE.U32.AND UP0, UPT, UR10, UR13, UPT ;  /* 0x0000000d0a00728c */ /* 0x000fe4000bf06070 */
[----:B------:R-:W-:Y:S02]  /*0c30*/  UISETP.GE.U32.AND.EX UP1, UPT, UR4, URZ, UPT, UP1 ;  /* 0x000000ff0400728c */ /* 0x000fe4000bf26110 */
[----:B------:R-:W-:-:S07]  /*0c40*/  UISETP.GE.U32.AND.EX UP0, UPT, UR5, UR14, UPT, UP0 ;  /* 0x0000000e0500728c */ /* 0x000fce000bf06100 */
[----:B0-----:R-:W-:Y:S05]  /*0c50*/  BRA.U !UP1, `(.L_x_146) ;  /* 0x0000000109587547 */ /* 0x001fea000b800000 */
[----:B------:R-:W4:Y:S01]  /*0c60*/  LDCU.64 UR18, c[0x0][0x388] ;  /* 0x00007100ff1277ac */ /* 0x000f220008000a00 */
[----:B0-23--:R-:W-:-:S05]  /*0c70*/  IADD3 R3, P0, PT, R4, UR15, RZ ;  /* 0x0000000f04037c10 */ /* 0x00dfca000ff1e0ff */
[----:B------:R-:W-:Y:S01]  /*0c80*/  IMAD.X R6, RZ, RZ, UR16, P0 ;  /* 0x00000010ff067e24 */ /* 0x000fe200080e06ff */
[----:B----4-:R-:W-:-:S04]  /*0c90*/  LEA R2, P0, R3, UR18, 0x2 ;  /* 0x0000001203027c11 */ /* 0x010fc8000f8010ff */
        /* <DEDUP_REMOVED lines=18> */
.L_x_146:
[----:B------:R-:W4:Y:S01]  /*0dc0*/  LDCU.64 UR18, c[0x0][0x388] ;  /* 0x00007100ff1277ac */ /* 0x000f220008000a00 */
[C---:B012---:R-:W-:Y:S01]  /*0dd0*/  VIADD R5, R4.reuse, 0x100 ;  /* 0x0000010004057836 */ /* 0x047fe20000000000 */
[C---:B---3--:R-:W-:Y:S01]  /*0de0*/  IADD3 R3, P0, PT, R4.reuse, UR15, RZ ;  /* 0x0000000f04037c10 */ /* 0x048fe2000ff1e0ff */
[C---:B----4-:R-:W-:Y:S01]  /*0df0*/  VIADD R2, R4.reuse, 0x80 ;  /* 0x0000008004027836 */ /* 0x050fe20000000000 */
[C---:B------:R-:W-:Y:S01]  /*0e00*/  ISETP.GE.AND P1, PT, R4.reuse, UR17, PT ;  /* 0x0000001104007c0c */ /* 0x040fe2000bf26270 */
[----:B------:R-:W-:Y:S01]  /*0e10*/  VIADD R7, R4, 0x180 ;  /* 0x0000018004077836 */ /* 0x000fe20000000000 */
[----:B------:R-:W-:Y:S01]  /*0e20*/  ISETP.GE.AND P3, PT, R5, UR17, PT ;  /* 0x0000001105007c0c */ /* 0x000fe2000bf66270 */
[----:B------:R-:W-:Y:S01]  /*0e30*/  IMAD.X R6, RZ, RZ, UR16, P0 ;  /* 0x00000010ff067e24 */ /* 0x000fe200080e06ff */
[----:B------:R-:W-:Y:S01]  /*0e40*/  ISETP.GE.AND P2, PT, R2, UR17, PT ;  /* 0x0000001102007c0c */ /* 0x000fe2000bf46270 */
[----:B------:R-:W-:Y:S01]  /*0e50*/  VIADD R5, R4, 0x200 ;  /* 0x0000020004057836 */ /* 0x000fe20000000000 */
[----:B------:R-:W-:Y:S01]  /*0e60*/  ISETP.GE.AND P4, PT, R7, UR17, PT ;  /* 0x0000001107007c0c */ /* 0x000fe2000bf86270 */
[----:B------:R-:W-:-:S03]  /*0e70*/  IMAD.MOV.U32 R12, RZ, RZ, 0x7fffffff ;  /* 0x7fffffffff0c7424 */ /* 0x000fc600078e00ff */
[----:B------:R-:W-:Y:S01]  /*0e80*/  ISETP.GE.AND P5, PT, R5, UR17, PT ;  /* 0x0000001105007c0c */ /* 0x000fe2000bfa6270 */
[----:B------:R-:W-:Y:S01]  /*0e90*/  VIADD R5, R4, 0x300 ;  /* 0x0000030004057836 */ /* 0x000fe20000000000 */
[----:B------:R-:W-:-:S04]  /*0ea0*/  LEA R2, P0, R3, UR18, 0x2 ;  /* 0x0000001203027c11 */ /* 0x000fc8000f8010ff */
[----:B------:R-:W-:Y:S01]  /*0eb0*/  LEA.HI.X R3, R3, UR19, R6, 0x2, P0 ;  /* 0x0000001303037c11 */ /* 0x000fe200080f1406 */
[----:B------:R-:W-:Y:S01]  /*0ec0*/  IMAD.MOV.U32 R11, RZ, RZ, 0x7fffffff ;  /* 0x7fffffffff0b7424 */ /* 0x000fe200078e00ff */
[----:B------:R-:W-:-:S03]  /*0ed0*/  IADD3 R6, PT, PT, R4, 0x280, RZ ;  /* 0x0000028004067810 */ /* 0x000fc60007ffe0ff */
[----:B------:R1:W5:Y:S01]  /*0ee0*/  @!P1 LDG.E R12, desc[UR20][R2.64] ;  /* 0x00000014020c9981 */ /* 0x000362000c1e1900 */
[----:B------:R-:W-:Y:S01]  /*0ef0*/  ISETP.GE.AND P1, PT, R5, UR17, PT ;  /* 0x0000001105007c0c */ /* 0x000fe2000bf26270 */
[----:B------:R-:W-:Y:S01]  /*0f00*/  VIADD R5, R4, 0x380 ;  /* 0x0000038004057836 */ /* 0x000fe20000000000 */
[----:B------:R-:W-:Y:S01]  /*0f10*/  ISETP.GE.AND P0, PT, R6, UR17, PT ;  /* 0x0000001106007c0c */ /* 0x000fe2000bf06270 */
[----:B------:R-:W-:Y:S01]  /*0f20*/  IMAD.MOV.U32 R9, RZ, RZ, 0x7fffffff ;  /* 0x7fffffffff097424 */ /* 0x000fe200078e00ff */
[----:B------:R1:W5:Y:S02]  /*0f30*/  @!P2 LDG.E R11, desc[UR20][R2.64+0x200] ;  /* 0x00020014020ba981 */ /* 0x000364000c1e1900 */
[----:B------:R-:W-:Y:S01]  /*0f40*/  ISETP.GE.AND P2, PT, R5, UR17, PT ;  /* 0x0000001105007c0c */ /* 0x000fe2000bf46270 */
[----:B------:R-:W-:Y:S02]  /*0f50*/  VIADD R5, R4, 0x480 ;  /* 0x0000048004057836 */ /* 0x000fe40000000000 */
[----:B------:R-:W-:Y:S01]  /*0f60*/  IMAD.MOV.U32 R10, RZ, RZ, 0x7fffffff ;  /* 0x7fffffffff0a7424 */ /* 0x000fe200078e00ff */
[----:B------:R1:W5:Y:S01]  /*0f70*/  @!P4 LDG.E R9, desc[UR20][R2.64+0x600] ;  /* 0x000600140209c981 */ /* 0x000362000c1e1900 */
[----:B------:R-:W-:-:S02]  /*0f80*/  MOV R8, 0x7fffffff ;  /* 0x7fffffff00087802 */ /* 0x000fc40000000f00 */
[C---:B------:R-:W-:Y:S02]  /*0f90*/  LOP3.LUT R6, R4.reuse, 0x400, RZ, 0xfc, !PT ;  /* 0x0000040004067812 */ /* 0x040fe400078efcff */
[----:B------:R-:W-:Y:S01]  /*0fa0*/  ISETP.GE.AND P4, PT, R5, UR17, PT ;  /* 0x0000001105007c0c */ /* 0x000fe2000bf86270 */
[----:B------:R-:W-:Y:S01]  /*0fb0*/  VIADD R5, R4, 0x500 ;  /* 0x0000050004057836 */ /* 0x000fe20000000000 */
[----:B------:R1:W5:Y:S01]  /*0fc0*/  @!P3 LDG.E R10, desc[UR20][R2.64+0x400] ;  /* 0x00040014020ab981 */ /* 0x000362000c1e1900 */
[----:B------:R-:W-:Y:S01]  /*0fd0*/  ISETP.GE.AND P3, PT, R6, UR17, PT ;  /* 0x0000001106007c0c */ /* 0x000fe2000bf66270 */
[----:B------:R-:W-:Y:S02]  /*0fe0*/  IMAD.MOV.U32 R6, RZ, RZ, 0x7fffffff ;  /* 0x7fffffffff067424 */ /* 0x000fe400078e00ff */
[----:B------:R1:W5:Y:S01]  /*0ff0*/  @!P5 LDG.E R8, desc[UR20][R2.64+0x800] ;  /* 0x000800140208d981 */ /* 0x000362000c1e1900 */
[----:B------:R-:W-:Y:S01]  /*1000*/  ISETP.GE.AND P5, PT, R5, UR17, PT ;  /* 0x0000001105007c0c */ /* 0x000fe2000bfa6270 */
[----:B------:R-:W-:-:S02]  /*1010*/  VIADD R5, R4, 0x600 ;  /* 0x0000060004057836 */ /* 0x000fc40000000000 */
[----:B------:R-:W-:Y:S01]  /*1020*/  IMAD.MOV.U32 R7, RZ, RZ, 0x7fffffff ;  /* 0x7fffffffff077424 */ /* 0x000fe200078e00ff */
[----:B------:R1:W5:Y:S01]  /*1030*/  @!P1 LDG.E R6, desc[UR20][R2.64+0xc00] ;  /* 0x000c001402069981 */ /* 0x000362000c1e1900 */
[C---:B------:R-:W-:Y:S01]  /*1040*/  VIADD R13, R4.reuse, 0x580 ;  /* 0x00000580040d7836 */ /* 0x040fe20000000000 */
[----:B------:R-:W-:Y:S01]  /*1050*/  ISETP.GE.AND P1, PT, R5, UR17, PT ;  /* 0x0000001105007c0c */ /* 0x000fe2000bf26270 */
[----:B------:R-:W-:Y:S02]  /*1060*/  IMAD.MOV.U32 R5, RZ, RZ, 0x7fffffff ;  /* 0x7fffffffff057424 */ /* 0x000fe400078e00ff */
[----:B------:R-:W-:Y:S01]  /*1070*/  IMAD.MOV.U32 R19, RZ, RZ, 0x7fffffff ;  /* 0x7fffffffff137424 */ /* 0x000fe200078e00ff */
[----:B------:R1:W5:Y:S01]  /*1080*/  @!P0 LDG.E R7, desc[UR20][R2.64+0xa00] ;  /* 0x000a001402078981 */ /* 0x000362000c1e1900 */
[----:B------:R-:W-:Y:S01]  /*1090*/  IMAD.MOV.U32 R18, RZ, RZ, 0x7fffffff ;  /* 0x7fffffffff127424 */ /* 0x000fe200078e00ff */
[----:B------:R-:W-:Y:S01]  /*10a0*/  ISETP.GE.AND P0, PT, R13, UR17, PT ;  /* 0x000000110d007c0c */ /* 0x000fe2000bf06270 */
[C---:B------:R-:W-:Y:S01]  /*10b0*/  VIADD R14, R4.reuse, 0x700 ;  /* 0x00000700040e7836 */ /* 0x040fe20000000000 */
[----:B------:R-:W-:Y:S01]  /*10c0*/  IADD3 R13, PT, PT, R4, 0x680, RZ ;  /* 0x00000680040d7810 */ /* 0x000fe20007ffe0ff */
[----:B------:R1:W5:Y:S03]  /*10d0*/  @!P2 LDG.E R5, desc[UR20][R2.64+0xe00] ;  /* 0x000e00140205a981 */ /* 0x000366000c1e1900 */
[----:B------:R-:W-:Y:S01]  /*10e0*/  ISETP.GE.AND P2, PT, R13, UR17, PT ;  /* 0x000000110d007c0c */ /* 0x000fe2000bf46270 */
[----:B------:R1:W5:Y:S01]  /*10f0*/  @!P3 LDG.E R19, desc[UR20][R2.64+0x1000] ;  /* 0x001000140213b981 */ /* 0x000362000c1e1900 */
[----:B------:R-:W-:-:S03]  /*1100*/  ISETP.GE.AND P3, PT, R14, UR17, PT ;  /* 0x000000110e007c0c */ /* 0x000fc6000bf66270 */
[----:B------:R1:W5:Y:S01]  /*1110*/  @!P4 LDG.E R18, desc[UR20][R2.64+0x1200] ;  /* 0x001200140212c981 */ /* 0x000362000c1e1900 */
[----:B------:R-:W-:Y:S01]  /*1120*/  ISETP.GE.AND P4, PT, R21, UR17, PT ;  /* 0x0000001115007c0c */ /* 0x000fe2000bf86270 */
[----:B------:R-:W-:Y:S01]  /*1130*/  IMAD.MOV.U32 R17, RZ, RZ, 0x7fffffff ;  /* 0x7fffffffff117424 */ /* 0x000fe200078e00ff */
[----:B------:R-:W-:Y:S01]  /*1140*/  MOV R14, 0x7fffffff ;  /* 0x7fffffff000e7802 */ /* 0x000fe20000000f00 */
[----:B------:R-:W-:Y:S02]  /*1150*/  IMAD.MOV.U32 R16, RZ, RZ, 0x7fffffff ;  /* 0x7fffffffff107424 */ /* 0x000fe400078e00ff */
[----:B------:R-:W-:Y:S02]  /*1160*/  IMAD.MOV.U32 R22, RZ, RZ, 0x7fffffff ;  /* 0x7fffffffff167424 */ /* 0x000fe400078e00ff */
        /* <DEDUP_REMOVED lines=8> */
.L_x_147:
[----:B01----:R-:W0:Y:S02]  /*11f0*/  LDC.64 R2, c[0x0][0x398] ;  /* 0x0000e600ff027b82 */ /* 0x003e240000000a00 */
[----:B0-----:R-:W-:-:S13]  /*1200*/  ISETP.GT.AND P0, PT, R3, R2, PT ;  /* 0x000000020300720c */ /* 0x001fda0003f04270 */
[----:B------:R-:W-:Y:S05]  /*1210*/  @!P0 BRA `(.L_x_148) ;  /* 0x0000000400788947 */ /* 0x000fea0003800000 */
[----:B------:R-:W0:Y:S01]  /*1220*/  S2UR UR15, SR_CgaCtaId ;  /* 0x00000000000f79c3 */ /* 0x000e220000008800 */
[----:B-----5:R-:W-:Y:S01]  /*1230*/  LOP3.LUT R15, R15, 0x80000000, RZ, 0x3c, !PT ;  /* 0x800000000f0f7812 */ /* 0x020fe200078e3cff */
[----:B------:R-:W-:Y:S01]  /*1240*/  UMOV UR4, 0x400 ;  /* 0x0000040000047882 */ /* 0x000fe20000000000 */
[----:B------:R-:W-:Y:S01]  /*1250*/  LOP3.LUT R14, R14, 0x80000000, RZ, 0x3c, !PT ;  /* 0x800000000e0e7812 */ /* 0x000fe200078e3cff */
[----:B------:R-:W1:Y:S01]  /*1260*/  LDCU UR16, c[0x0][0x398] ;  /* 0x00007300ff1077ac */ /* 0x000e620008000800 */
[----:B------:R-:W-:Y:S02]  /*1270*/  LOP3.LUT R13, R13, 0x80000000, RZ, 0x3c, !PT ;  /* 0x800000000d0d7812 */ /* 0x000fe400078e3cff */
[----:B------:R-:W-:Y:S02]  /*1280*/  LOP3.LUT R2, R22, 0x80000000, RZ, 0x3c, !PT ;  /* 0x8000000016027812 */ /* 0x000fe400078e3cff */
[----:B------:R-:W-:Y:S02]  /*1290*/  LOP3.LUT R16, R16, 0x80000000, RZ, 0x3c, !PT ;  /* 0x8000000010107812 */ /* 0x000fe400078e3cff */
[----:B------:R-:W-:-:S02]  /*12a0*/  LOP3.LUT R17, R17, 0x80000000, RZ, 0x3c, !PT ;  /* 0x8000000011117812 */ /* 0x000fc400078e3cff */
[----:B------:R-:W-:Y:S02]  /*12b0*/  LOP3.LUT R18, R18, 0x80000000, RZ, 0x3c, !PT ;  /* 0x8000000012127812 */ /* 0x000fe400078e3cff */
[----:B------:R-:W-:Y:S02]  /*12c0*/  LOP3.LUT R19, R19, 0x80000000, RZ, 0x3c, !PT ;  /* 0x8000000013137812 */ /* 0x000fe400078e3cff */
[----:B------:R-:W-:Y:S02]  /*12d0*/  LOP3.LUT R5, R5, 0x80000000, RZ, 0x3c, !PT ;  /* 0x8000000005057812 */ /* 0x000fe400078e3cff */
[----:B------:R-:W-:Y:S02]  /*12e0*/  LOP3.LUT R6, R6, 0x80000000, RZ, 0x3c, !PT ;  /* 0x8000000006067812 */ /* 0x000fe400078e3cff */
[----:B------:R-:W-:Y:S02]  /*12f0*/  LOP3.LUT R7, R7, 0x80000000, RZ, 0x3c, !PT ;  /* 0x8000000007077812 */ /* 0x000fe400078e3cff */
[----:B------:R-:W-:Y:S01]  /*1300*/  LOP3.LUT R8, R8, 0x80000000, RZ, 0x3c, !PT ;  /* 0x8000000008087812 */ /* 0x000fe200078e3cff */
[----:B0-----:R-:W-:Y:S01]  /*1310*/  ULEA UR15, UR15, UR4, 0x18 ;  /* 0x000000040f0f7291 */ /* 0x001fe2000f8ec0ff */
[----:B------:R-:W-:-:S02]  /*1320*/  LOP3.LUT R9, R9, 0x80000000, RZ, 0x3c, !PT ;  /* 0x8000000009097812 */ /* 0x000fc400078e3cff */
[----:B------:R-:W-:Y:S01]  /*1330*/  LOP3.LUT R10, R10, 0x80000000, RZ, 0x3c, !PT ;  /* 0x800000000a0a7812 */ /* 0x000fe200078e3cff */
[----:B------:R-:W-:Y:S01]  /*1340*/  UMOV UR4, URZ ;  /* 0x000000ff00047c82 */ /* 0x000fe20008000000 */
[----:B------:R-:W-:Y:S02]  /*1350*/  LOP3.LUT R11, R11, 0x80000000, RZ, 0x3c, !PT ;  /* 0x800000000b0b7812 */ /* 0x000fe400078e3cff */
[----:B-1----:R-:W-:-:S07]  /*1360*/  LOP3.LUT R12, R12, 0x80000000, RZ, 0x3c, !PT ;  /* 0x800000000c0c7812 */ /* 0x002fce00078e3cff */
.L_x_149:
[----:B------:R-:W-:Y:S01]  /*1370*/  IMAD R22, RZ, RZ, -UR16 ;  /* 0x80000010ff167e24 */ /* 0x000fe2000f8e02ff */
[----:B0-----:R-:W-:Y:S01]  /*1380*/  SHF.R.U32.HI R23, RZ, UR16, R12 ;  /* 0x00000010ff177c19 */ /* 0x001fe2000801160c */
[----:B------:R-:W-:Y:S01]  /*1390*/  IMAD.MOV.U32 R25, RZ, RZ, -0x1 ;  /* 0xffffffffff197424 */ /* 0x000fe200078e00ff */
[----:B------:R-:W-:Y:S01]  /*13a0*/  ULEA UR17, UR4, UR15, 0xa ;  /* 0x0000000f04117291 */ /* 0x000fe2000f8e50ff */
[----:B------:R-:W-:Y:S01]  /*13b0*/  SHF.R.U32.HI R27, RZ, UR16, R10 ;  /* 0x00000010ff1b7c19 */ /* 0x000fe2000801160a */
[----:B------:R-:W-:Y:S01]  /*13c0*/  UIADD3 UR4, UPT, UPT, UR4, 0x1, URZ ;  /* 0x0000000104047890 */ /* 0x000fe2000fffe0ff */
[----:B------:R-:W-:Y:S02]  /*13d0*/  VIADDMNMX R22, R22, R3, 0x8, PT ;  /* 0x0000000816167446 */ /* 0x000fe40003800103 */
[----:B------:R-:W-:Y:S02]  /*13e0*/  SHF.R.U32.HI R29, RZ, UR16, R9 ;  /* 0x00000010ff1d7c19 */ /* 0x000fe40008011609 */
[----:B------:R-:W-:-:S02]  /*13f0*/  SHF.L.U32 R22, R25, R22, RZ ;  /* 0x0000001619167219 */ /* 0x000fc400000006ff */
[----:B------:R-:W-:Y:S02]  /*1400*/  SHF.R.U32.HI R25, RZ, UR16, R11 ;  /* 0x00000010ff197c19 */ /* 0x000fe4000801160b */
[-C--:B------:R-:W-:Y:S02]  /*1410*/  LOP3.LUT R23, R23, R22.reuse, RZ, 0x30, !PT ;  /* 0x0000001617177212 */ /* 0x080fe400078e30ff */
[-C--:B------:R-:W-:Y:S02]  /*1420*/  LOP3.LUT R25, R25, R22.reuse, RZ, 0x30, !PT ;  /* 0x0000001619197212 */ /* 0x080fe400078e30ff */
[----:B------:R-:W-:Y:S02]  /*1430*/  LOP3.LUT R27, R27, R22, RZ, 0x30, !PT ;  /* 0x000000161b1b7212 */ /* 0x000fe400078e30ff */
[----:B------:R-:W-:Y:S02]  /*1440*/  LEA R23, R23, UR17, 0x2 ;  /* 0x0000001117177c11 */ /* 0x000fe4000f8e10ff */
[----:B------:R-:W-:-:S02]  /*1450*/  LEA R25, R25, UR17, 0x2 ;  /* 0x0000001119197c11 */ /* 0x000fc4000f8e10ff */
[----:B------:R-:W-:Y:S01]  /*1460*/  LEA R27, R27, UR17, 0x2 ;  /* 0x000000111b1b7c11 */ /* 0x000fe2000f8e10ff */
[----:B------:R0:W-:Y:S01]  /*1470*/  ATOMS.POPC.INC.32 RZ, [R23+URZ] ;  /* 0x0000000017ff7f8c */ /* 0x0001e2000d8000ff */
[----:B------:R-:W-:Y:S02]  /*1480*/  SHF.R.U32.HI R24, RZ, UR16, R8 ;  /* 0x00000010ff187c19 */ /* 0x000fe40008011608 */
[----:B------:R-:W-:Y:S01]  /*1490*/  SHF.R.U32.HI R26, RZ, UR16, R7 ;  /* 0x00000010ff1a7c19 */ /* 0x000fe20008011607 */
[----:B------:R1:W-:Y:S01]  /*14a0*/  ATOMS.POPC.INC.32 RZ, [R25+URZ] ;  /* 0x0000000019ff7f8c */ /* 0x0003e2000d8000ff */
[-C--:B------:R-:W-:Y:S02]  /*14b0*/  LOP3.LUT R29, R29, R22.reuse, RZ, 0x30, !PT ;  /* 0x000000161d1d7212 */ /* 0x080fe400078e30ff */
[----:B------:R-:W-:Y:S01]  /*14c0*/  LOP3.LUT R24, R24, R22, RZ, 0x30, !PT ;  /* 0x0000001618187212 */ /* 0x000fe200078e30ff */
[----:B------:R2:W-:Y:S01]  /*14d0*/  ATOMS.POPC.INC.32 RZ, [R27+URZ] ;  /* 0x000000001bff7f8c */ /* 0x0005e2000d8000ff */
[----:B0-----:R-:W-:-:S02]  /*14e0*/  SHF.R.U32.HI R23, RZ, UR16, R6 ;  /* 0x00000010ff177c19 */ /* 0x001fc40008011606 */
[-C--:B------:R-:W-:Y:S02]  /*14f0*/  LOP3.LUT R26, R26, R22.reuse, RZ, 0x30, !PT ;  /* 0x000000161a1a7212 */ /* 0x080fe400078e30ff */
[----:B-1----:R-:W-:Y:S02]  /*1500*/  SHF.R.U32.HI R25, RZ, UR16, R5 ;  /* 0x00000010ff197c19 */ /* 0x002fe40008011605 */
[-C--:B------:R-:W-:Y:S02]  /*1510*/  LOP3.LUT R23, R23, R22.reuse, RZ, 0x30, !PT ;  /* 0x0000001617177212 */ /* 0x080fe400078e30ff */
[----:B--2---:R-:W-:Y:S02]  /*1520*/  SHF.R.U32.HI R27, RZ, UR16, R19 ;  /* 0x00000010ff1b7c19 */ /* 0x004fe40008011613 */
[----:B------:R-:W-:Y:S02]  /*1530*/  LEA R29, R29, UR17, 0x2 ;  /* 0x000000111d1d7c11 */ /* 0x000fe4000f8e10ff */
[----:B------:R-:W-:-:S02]  /*1540*/  LOP3.LUT R25, R25, R22, RZ, 0x30, !PT ;  /* 0x0000001619197212 */ /* 0x000fc400078e30ff */
[----:B------:R-:W-:Y:S01]  /*1550*/  LEA R24, R24, UR17, 0x2 ;  /* 0x0000001118187c11 */ /* 0x000fe2000f8e10ff */
[----:B------:R0:W-:Y:S01]  /*1560*/  ATOMS.POPC.INC.32 RZ, [R29+URZ] ;  /* 0x000000001dff7f8c */ /* 0x0001e2000d8000ff */
[----:B------:R-:W-:Y:S02]  /*1570*/  LOP3.LUT R27, R27, R22, RZ, 0x30, !PT ;  /* 0x000000161b1b7212 */ /* 0x000fe400078e30ff */
[----:B------:R-:W-:Y:S01]  /*1580*/  LEA R26, R26, UR17, 0x2 ;  /* 0x000000111a1a7c11 */ /* 0x000fe2000f8e10ff */
[----:B------:R1:W-:Y:S01]  /*1590*/  ATOMS.POPC.INC.32 RZ, [R24+URZ] ;  /* 0x0000000018ff7f8c */ /* 0x0003e2000d8000ff */
[----:B------:R-:W-:Y:S02]  /*15a0*/  LEA R23, R23, UR17, 0x2 ;  /* 0x0000001117177c11 */ /* 0x000fe4000f8e10ff */
[----:B------:R-:W-:Y:S01]  /*15b0*/  LEA R25, R25, UR17, 0x2 ;  /* 0x0000001119197c11 */ /* 0x000fe2000f8e10ff */
[----:B------:R2:W-:Y:S01]  /*15c0*/  ATOMS.POPC.INC.32 RZ, [R26+URZ] ;  /* 0x000000001aff7f8c */ /* 0x0005e2000d8000ff */
[----:B------:R-:W-:-:S02]  /*15d0*/  LEA R27, R27, UR17, 0x2 ;  /* 0x000000111b1b7c11 */ /* 0x000fc4000f8e10ff */
[----:B0-----:R-:W-:Y:S01]  /*15e0*/  SHF.R.U32.HI R29, RZ, UR16, R18 ;  /* 0x00000010ff1d7c19 */ /* 0x001fe20008011612 */
[----:B------:R0:W-:Y:S01]  /*15f0*/  ATOMS.POPC.INC.32 RZ, [R23+URZ] ;  /* 0x0000000017ff7f8c */ /* 0x0001e2000d8000ff */
[----:B-1----:R-:W-:Y:S02]  /*1600*/  SHF.R.U32.HI R24, RZ, UR16, R17 ;  /* 0x00000010ff187c19 */ /* 0x002fe40008011611 */
[----:B------:R-:W-:Y:S01]  /*1610*/  SHF.R.U32.HI R28, RZ, UR16, R15 ;  /* 0x00000010ff1c7c19 */ /* 0x000fe2000801160f */
[----:B------:R1:W-:Y:S01]  /*1620*/  ATOMS.POPC.INC.32 RZ, [R25+URZ] ;  /* 0x0000000019ff7f8c */ /* 0x0003e2000d8000ff */
[----:B--2---:R-:W-:Y:S02]  /*1630*/  SHF.R.U32.HI R26, RZ, UR16, R16 ;  /* 0x00000010ff1a7c19 */ /* 0x004fe40008011610 */
[----:B------:R-:W-:Y:S01]  /*1640*/  LOP3.LUT R29, R29, R22, RZ, 0x30, !PT ;  /* 0x000000161d1d7212 */ /* 0x000fe200078e30ff */
[----:B------:R2:W-:Y:S01]  /*1650*/  ATOMS.POPC.INC.32 RZ, [R27+URZ] ;  /* 0x000000001bff7f8c */ /* 0x0005e2000d8000ff */
[----:B0-----:R-:W-:-:S02]  /*1660*/  SHF.R.U32.HI R23, RZ, UR16, R2 ;  /* 0x00000010ff177c19 */ /* 0x001fc40008011602 */
[-C--:B------:R-:W-:Y:S02]  /*1670*/  LOP3.LUT R24, R24, R22.reuse, RZ, 0x30, !PT ;  /* 0x0000001618187212 */ /* 0x080fe400078e30ff */
[----:B-1----:R-:W-:Y:S02]  /*1680*/  SHF.R.U32.HI R25, RZ, UR16, R13 ;  /* 0x00000010ff197c19 */ /* 0x002fe4000801160d */
[-C--:B------:R-:W-:Y:S02]  /*1690*/  LOP3.LUT R26, R26, R22.reuse, RZ, 0x30, !PT ;  /* 0x000000161a1a7212 */ /* 0x080fe400078e30ff */
[----:B--2---:R-:W-:Y:S01]  /*16a0*/  SHF.R.U32.HI R27, RZ, UR16, R14 ;  /* 0x00000010ff1b7c19 */ /* 0x004fe2000801160e */
[----:B------:R-:W-:Y:S01]  /*16b0*/  UIADD3 UR16, UPT, UPT, UR16, 0x8, URZ ;  /* 0x0000000810107890 */ /* 0x000fe2000fffe0ff */
[----:B------:R-:W-:Y:S02]  /*16c0*/  LOP3.LUT R23, R23, R22, RZ, 0x30, !PT ;  /* 0x0000001617177212 */ /* 0x000fe400078e30ff */
[----:B------:R-:W-:-:S02]  /*16d0*/  LEA R29, R29, UR17, 0x2 ;  /* 0x000000111d1d7c11 */ /* 0x000fc4000f8e10ff */
[-C--:B------:R-:W-:Y:S02]  /*16e0*/  LOP3.LUT R25, R25, R22.reuse, RZ, 0x30, !PT ;  /* 0x0000001619197212 */ /* 0x080fe400078e30ff */
[----:B------:R-:W-:Y:S01]  /*16f0*/  ISETP.LE.AND P0, PT, R3, UR16, PT ;  /* 0x0000001003007c0c */ /* 0x000fe2000bf03270 */
[----:B------:R0:W-:Y:S01]  /*1700*/  ATOMS.POPC.INC.32 RZ, [R29+URZ] ;  /* 0x000000001dff7f8c */ /* 0x0001e2000d8000ff */
[----:B------:R-:W-:Y:S02]  /*1710*/  LEA R24, R24, UR17, 0x2 ;  /* 0x0000001118187c11 */ /* 0x000fe4000f8e10ff */
[-C--:B------:R-:W-:Y:S02]  /*1720*/  LOP3.LUT R27, R27, R22.reuse, RZ, 0x30, !PT ;  /* 0x000000161b1b7212 */ /* 0x080fe400078e30ff */
[----:B------:R-:W-:Y:S01]  /*1730*/  LEA R26, R26, UR17, 0x2 ;  /* 0x000000111a1a7c11 */ /* 0x000fe2000f8e10ff */
[----:B------:R0:W-:Y:S01]  /*1740*/  ATOMS.POPC.INC.32 RZ, [R24+URZ] ;  /* 0x0000000018ff7f8c */ /* 0x0001e2000d8000ff */
[----:B------:R-:W-:-:S02]  /*1750*/  LOP3.LUT R28, R28, R22, RZ, 0x30, !PT ;  /* 0x000000161c1c7212 */ /* 0x000fc400078e30ff */
[----:B------:R-:W-:Y:S01]  /*1760*/  LEA R23, R23, UR17, 0x2 ;  /* 0x0000001117177c11 */ /* 0x000fe2000f8e10ff */
[----:B------:R0:W-:Y:S01]  /*1770*/  ATOMS.POPC.INC.32 RZ, [R26+URZ] ;  /* 0x000000001aff7f8c */ /* 0x0001e2000d8000ff */
[----:B------:R-:W-:Y:S02]  /*1780*/  LEA R25, R25, UR17, 0x2 ;  /* 0x0000001119197c11 */ /* 0x000fe4000f8e10ff */
[----:B------:R-:W-:Y:S01]  /*1790*/  LEA R27, R27, UR17, 0x2 ;  /* 0x000000111b1b7c11 */ /* 0x000fe2000f8e10ff */
[----:B------:R0:W-:Y:S01]  /*17a0*/  ATOMS.POPC.INC.32 RZ, [R23+URZ] ;  /* 0x0000000017ff7f8c */ /* 0x0001e2000d8000ff */
[----:B------:R-:W-:-:S03]  /*17b0*/  LEA R28, R28, UR17, 0x2 ;  /* 0x000000111c1c7c11 */ /* 0x000fc6000f8e10ff */
[----:B------:R0:W-:Y:S04]  /*17c0*/  ATOMS.POPC.INC.32 RZ, [R25+URZ] ;  /* 0x0000000019ff7f8c */ /* 0x0001e8000d8000ff */
[----:B------:R0:W-:Y:S04]  /*17d0*/  ATOMS.POPC.INC.32 RZ, [R27+URZ] ;  /* 0x000000001bff7f8c */ /* 0x0001e8000d8000ff */
[----:B------:R0:W-:Y:S01]  /*17e0*/  ATOMS.POPC.INC.32 RZ, [R28+URZ] ;  /* 0x000000001cff7f8c */ /* 0x0001e2000d8000ff */
[----:B------:R-:W-:Y:S05]  /*17f0*/  @!P0 BRA `(.L_x_149) ;  /* 0xfffffff800dc8947 */ /* 0x000fea000383ffff */
.L_x_148:
[----:B------:R-:W-:Y:S05]  /*1800*/  BRA.U !UP0, `(.L_x_150) ;  /* 0xfffffff108dc7547 */ /* 0x000fea000b83ffff */
.L_x_145:
[----:B------:R-:W-:Y:S01]  /*1810*/  BAR.SYNC.DEFER_BLOCKING 0x0 ;  /* 0x0000000000007b1d */ /* 0x000fe20000010000 */
[----:B------:R-:W-:-:S05]  /*1820*/  ISETP.NE.AND P0, PT, R20, RZ, PT ;  /* 0x000000ff1400720c */ /* 0x000fca0003f05270 */
[----:B------:R-:W-:Y:S08]  /*1830*/  BSSY.RECONVERGENT B0, `(.L_x_151) ;  /* 0x0000164000007945 */ /* 0x000ff00003800200 */
[----:B------:R-:W-:Y:S05]  /*1840*/  @P0 BRA `(.L_x_152) ;  /* 0x0000001400880947 */ /* 0x000fea0003800000 */
[----:B------:R-:W-:Y:S01]  /*1850*/  UISETP.GE.U32.AND UP0, UPT, UR22, 0x7, UPT ;  /* 0x000000071600788c */ /* 0x000fe2000bf06070 */
[----:B0-23--:R-:W-:-:S08]  /*1860*/  IMAD.MOV.U32 R3, RZ, RZ, RZ ;  /* 0x000000ffff037224 */ /* 0x00dfd000078e00ff */
[----:B------:R-:W-:Y:S05]  /*1870*/  BRA.U !UP0, `(.L_x_153) ;  /* 0x00000005085c7547 */ /* 0x000fea000b800000 */
[----:B----4-:R-:W0:Y:S01]  /*1880*/  LDC.64 R2, c[0x0][0x380] ;  /* 0x0000e000ff027b82 */ /* 0x010e220000000a00 */
[----:B-1---5:R-:W-:-:S07]  /*1890*/  IMAD.MOV.U32 R5, RZ, RZ, RZ ;  /* 0x000000ffff057224 */ /* 0x022fce00078e00ff */
.L_x_170:
[----:B----4-:R-:W-:Y:S01]  /*18a0*/  IMAD R7, R5, 0x400, R0 ;  /* 0x0000040005077824 */ /* 0x010fe200078e0200 */
[----:B------:R-:W-:Y:S04]  /*18b0*/  BSSY.RECONVERGENT B1, `(.L_x_154) ;  /* 0x000000f000017945 */ /* 0x000fe80003800200 */
[----:B01----:R-:W1:Y:S04]  /*18c0*/  LDS R18, [R7] ;  /* 0x0000000007127984 */ /* 0x003e680000000800 */
[----:B--23--:R2:W3:Y:S04]  /*18d0*/  LDS R9, [R7+0x400] ;  /* 0x0004000007097984 */ /* 0x00c4e80000000800 */
[----:B------:R2:W4:Y:S04]  /*18e0*/  LDS R22, [R7+0x800] ;  /* 0x0008000007167984 */ /* 0x0005280000000800 */
[----:B------:R2:W0:Y:S04]  /*18f0*/  LDS R14, [R7+0xc00] ;  /* 0x000c0000070e7984 */ /* 0x0004280000000800 */
[----:B------:R2:W0:Y:S04]  /*1900*/  LDS R12, [R7+0x1000] ;  /* 0x00100000070c7984 */ /* 0x0004280000000800 */
[----:B------:R2:W0:Y:S04]  /*1910*/  LDS R6, [R7+0x1400] ;  /* 0x0014000007067984 */ /* 0x0004280000000800 */
[----:B------:R2:W0:Y:S04]  /*1920*/  LDS R8, [R7+0x1800] ;  /* 0x0018000007087984 */ /* 0x0004280000000800 */
[----:B------:R2:W0:Y:S01]  /*1930*/  LDS R10, [R7+0x1c00] ;  /* 0x001c0000070a7984 */ /* 0x0004220000000800 */
[----:B-1----:R-:W-:-:S13]  /*1940*/  ISETP.NE.AND P0, PT, R18, RZ, PT ;  /* 0x000000ff1200720c */ /* 0x002fda0003f05270 */
[----:B--234-:R-:W-:Y:S05]  /*1950*/  @!P0 BRA `(.L_x_155) ;  /* 0x0000000000108947 */ /* 0x01cfea0003800000 */
[----:B------:R-:W-:Y:S01]  /*1960*/  LEA R17, R5, R4, 0x8 ;  /* 0x0000000405117211 */ /* 0x000fe200078e40ff */
[----:B------:R-:W-:-:S04]  /*1970*/  IMAD.MOV.U32 R19, RZ, RZ, RZ ;  /* 0x000000ffff137224 */ /* 0x000fc800078e00ff */
[----:B0-----:R-:W-:-:S05]  /*1980*/  IMAD.WIDE.U32 R16, R17, 0x8, R2 ;  /* 0x0000000811107825 */ /* 0x001fca00078e0002 */
[----:B------:R1:W-:Y:S02]  /*1990*/  REDG.E.ADD.64.STRONG.GPU desc[UR20][R16.64], R18 ;  /* 0x000000121000798e */ /* 0x0003e4000c12e514 */
.L_x_155:
[----:B------:R-:W-:Y:S05]  /*19a0*/  BSYNC.RECONVERGENT B1 ;  /* 0x0000000000017941 */ /* 0x000fea0003800200 */
.L_x_154:
[----:B------:R-:W-:Y:S01]  /*19b0*/  ISETP.NE.AND P6, PT, R9, RZ, PT ;  /* 0x000000ff0900720c */ /* 0x000fe20003fc5270 */
[----:B------:R-:W-:Y:S01]  /*19c0*/  BSSY.RECONVERGENT B1, `(.L_x_156) ;  /* 0x000000e000017945 */ /* 0x000fe20003800200 */
[----:B------:R-:W-:Y:S02]  /*19d0*/  ISETP.NE.AND P0, PT, R22, RZ, PT ;  /* 0x000000ff1600720c */ /* 0x000fe40003f05270 */
[----:B0-----:R-:W-:Y:S02]  /*19e0*/  ISETP.NE.AND P1, PT, R14, RZ, PT ;  /* 0x000000ff0e00720c */ /* 0x001fe40003f25270 */
[----:B------:R-:W-:Y:S02]  /*19f0*/  ISETP.NE.AND P2, PT, R12, RZ, PT ;  /* 0x000000ff0c00720c */ /* 0x000fe40003f45270 */
[----:B------:R-:W-:Y:S02]  /*1a00*/  ISETP.NE.AND P3, PT, R6, RZ, PT ;  /* 0x000000ff0600720c */ /* 0x000fe40003f65270 */
[----:B------:R-:W-:-:S02]  /*1a10*/  ISETP.NE.AND P4, PT, R8, RZ, PT ;  /* 0x000000ff0800720c */ /* 0x000fc40003f85270 */
[----:B------:R-:W-:Y:S01]  /*1a20*/  ISETP.NE.AND P5, PT, R10, RZ, PT ;  /* 0x000000ff0a00720c */ /* 0x000fe20003fa5270 */
[----:B------:R-:W-:-:S12]  /*1a30*/  @!P6 BRA `(.L_x_157) ;  /* 0x000000000018e947 */ /* 0x000fd80003800000 */
[----:B-1----:R-:W-:Y:S02]  /*1a40*/  IMAD R17, R5, 0x100, R4 ;  /* 0x0000010005117824 */ /* 0x002fe400078e0204 */
[----:B------:R-:W-:Y:S02]  /*1a50*/  IMAD.MOV.U32 R18, RZ, RZ, R9 ;  /* 0x000000ffff127224 */ /* 0x000fe400078e0009 */
[----:B------:R-:W-:Y:S02]  /*1a60*/  VIADD R17, R17, 0x100 ;  /* 0x0000010011117836 */ /* 0x000fe40000000000 */
[----:B------:R-:W-:Y:S02]  /*1a70*/  IMAD.MOV.U32 R19, RZ, RZ, RZ ;  /* 0x000000ffff137224 */ /* 0x000fe400078e00ff */
[----:B------:R-:W-:-:S05]  /*1a80*/  IMAD.WIDE.U32 R16, R17, 0x8, R2 ;  /* 0x0000000811107825 */ /* 0x000fca00078e0002 */
[----:B------:R0:W-:Y:S02]  /*1a90*/  REDG.E.ADD.64.STRONG.GPU desc[UR20][R16.64], R18 ;  /* 0x000000121000798e */ /* 0x0001e4000c12e514 */
.L_x_157:
[----:B------:R-:W-:Y:S05]  /*1aa0*/  BSYNC.RECONVERGENT B1 ;  /* 0x0000000000017941 */ /* 0x000fea0003800200 */
.L_x_156:
[----:B------:R-:W-:Y:S04]  /*1ab0*/  BSSY.RECONVERGENT B1, `(.L_x_158) ;  /* 0x0000007000017945 */ /* 0x000fe80003800200 */
[----:B------:R-:W-:Y:S05]  /*1ac0*/  @!P0 BRA `(.L_x_159) ;  /* 0x0000000000148947 */ /* 0x000fea0003800000 */
[----:B01----:R-:W-:Y:S02]  /*1ad0*/  IMAD R17, R5, 0x100, R4 ;  /* 0x0000010005117824 */ /* 0x003fe400078e0204 */
[----:B------:R-:W-:-:S03]  /*1ae0*/  IMAD.MOV.U32 R23, RZ, RZ, RZ ;  /* 0x000000ffff177224 */ /* 0x000fc600078e00ff */
[----:B------:R-:W-:-:S05]  /*1af0*/  IADD3 R17, PT, PT, R17, 0x200, RZ ;  /* 0x0000020011117810 */ /* 0x000fca0007ffe0ff */
[----:B------:R-:W-:-:S05]  /*1b00*/  IMAD.WIDE.U32 R16, R17, 0x8, R2 ;  /* 0x0000000811107825 */ /* 0x000fca00078e0002 */
[----:B------:R2:W-:Y:S02]  /*1b10*/  REDG.E.ADD.64.STRONG.GPU desc[UR20][R16.64], R22 ;  /* 0x000000161000798e */ /* 0x0005e4000c12e514 */
.L_x_159:
[----:B------:R-:W-:Y:S05]  /*1b20*/  BSYNC.RECONVERGENT B1 ;  /* 0x0000000000017941 */ /* 0x000fea0003800200 */
.L_x_158:
[----:B------:R-:W-:Y:S04]  /*1b30*/  BSSY.RECONVERGENT B1, `(.L_x_160) ;  /* 0x0000007000017945 */ /* 0x000fe80003800200 */
[----:B------:R-:W-:Y:S05]  /*1b40*/  @!P1 BRA `(.L_x_161) ;  /* 0x0000000000149947 */ /* 0x000fea0003800000 */
[----:B012---:R-:W-:Y:S02]  /*1b50*/  IMAD R17, R5, 0x100, R4 ;  /* 0x0000010005117824 */ /* 0x007fe400078e0204 */
[----:B------:R-:W-:Y:S02]  /*1b60*/  IMAD.MOV.U32 R15, RZ, RZ, RZ ;  /* 0x000000ffff0f7224 */ /* 0x000fe400078e00ff */
[----:B------:R-:W-:-:S04]  /*1b70*/  VIADD R17, R17, 0x300 ;  /* 0x0000030011117836 */ /* 0x000fc80000000000 */
[----:B------:R-:W-:-:S05]  /*1b80*/  IMAD.WIDE.U32 R16, R17, 0x8, R2 ;  /* 0x0000000811107825 */ /* 0x000fca00078e0002 */
[----:B------:R3:W-:Y:S02]  /*1b90*/  REDG.E.ADD.64.STRONG.GPU desc[UR20][R16.64], R14 ;  /* 0x0000000e1000798e */ /* 0x0007e4000c12e514 */
.L_x_161:
[----:B------:R-:W-:Y:S05]  /*1ba0*/  BSYNC.RECONVERGENT B1 ;  /* 0x0000000000017941 */ /* 0x000fea0003800200 */
.L_x_160:
[----:B------:R-:W-:Y:S04]  /*1bb0*/  BSSY.RECONVERGENT B1, `(.L_x_162) ;  /* 0x0000007000017945 */ /* 0x000fe80003800200 */
[----:B------:R-:W-:Y:S05]  /*1bc0*/  @!P2 BRA `(.L_x_163) ;  /* 0x000000000014a947 */ /* 0x000fea0003800000 */
[----:B---3--:R-:W-:Y:S02]  /*1bd0*/  IMAD R15, R5, 0x100, R4 ;  /* 0x00000100050f7824 */ /* 0x008fe400078e0204 */
[----:B------:R-:W-:Y:S02]  /*1be0*/  HFMA2 R13, -RZ, RZ, 0, 0 ;  /* 0x00000000ff0d7431 */ /* 0x000fe400000001ff */
[----:B------:R-:W-:-:S04]  /*1bf0*/  VIADD R15, R15, 0x400 ;  /* 0x000004000f0f7836 */ /* 0x000fc80000000000 */
[----:B------:R-:W-:-:S05]  /*1c00*/  IMAD.WIDE.U32 R14, R15, 0x8, R2 ;  /* 0x000000080f0e7825 */ /* 0x000fca00078e0002 */
[----:B------:R4:W-:Y:S02]  /*1c10*/  REDG.E.ADD.64.STRONG.GPU desc[UR20][R14.64], R12 ;  /* 0x0000000c0e00798e */ /* 0x0009e4000c12e514 */
.L_x_163:
[----:B------:R-:W-:Y:S05]  /*1c20*/  BSYNC.RECONVERGENT B1 ;  /* 0x0000000000017941 */ /* 0x000fea0003800200 */
.L_x_162:
[----:B------:R-:W-:Y:S04]  /*1c30*/  BSSY.RECONVERGENT B1, `(.L_x_164) ;  /* 0x0000007000017945 */ /* 0x000fe80003800200 */
[----:B------:R-:W-:Y:S05]  /*1c40*/  @!P3 BRA `(.L_x_165) ;  /* 0x000000000014b947 */ /* 0x000fea0003800000 */
[----:B----4-:R-:W-:Y:S02]  /*1c50*/  IMAD R13, R5, 0x100, R4 ;  /* 0x00000100050d7824 */ /* 0x010fe400078e0204 */
[----:B------:R-:W-:Y:S02]  /*1c60*/  IMAD.MOV.U32 R7, RZ, RZ, RZ ;  /* 0x000000ffff077224 */ /* 0x000fe400078e00ff */
[----:B------:R-:W-:-:S04]  /*1c70*/  VIADD R13, R13, 0x500 ;  /* 0x000005000d0d7836 */ /* 0x000fc80000000000 */
[----:B------:R-:W-:-:S05]  /*1c80*/  IMAD.WIDE.U32 R12, R13, 0x8, R2 ;  /* 0x000000080d0c7825 */ /* 0x000fca00078e0002 */
[----:B------:R4:W-:Y:S02]  /*1c90*/  REDG.E.ADD.64.STRONG.GPU desc[UR20][R12.64], R6 ;  /* 0x000000060c00798e */ /* 0x0009e4000c12e514 */
.L_x_165:
[----:B------:R-:W-:Y:S05]  /*1ca0*/  BSYNC.RECONVERGENT B1 ;  /* 0x0000000000017941 */ /* 0x000fea0003800200 */
.L_x_164:
[----:B------:R-:W-:Y:S04]  /*1cb0*/  BSSY.RECONVERGENT B1, `(.L_x_166) ;  /* 0x0000007000017945 */ /* 0x000fe80003800200 */
[----:B------:R-:W-:Y:S05]  /*1cc0*/  @!P4 BRA `(.L_x_167) ;  /* 0x000000000014c947 */ /* 0x000fea0003800000 */
[----:B----4-:R-:W-:Y:S02]  /*1cd0*/  IMAD R7, R5, 0x100, R4 ;  /* 0x0000010005077824 */ /* 0x010fe400078e0204 */
[----:B------:R-:W-:Y:S02]  /*1ce0*/  IMAD.MOV.U32 R9, RZ, RZ, RZ ;  /* 0x000000ffff097224 */ /* 0x000fe400078e00ff */
[----:B------:R-:W-:-:S04]  /*1cf0*/  VIADD R7, R7, 0x600 ;  /* 0x0000060007077836 */ /* 0x000fc80000000000 */
[----:B------:R-:W-:-:S05]  /*1d00*/  IMAD.WIDE.U32 R6, R7, 0x8, R2 ;  /* 0x0000000807067825 */ /* 0x000fca00078e0002 */
[----:B------:R4:W-:Y:S02]  /*1d10*/  REDG.E.ADD.64.STRONG.GPU desc[UR20][R6.64], R8 ;  /* 0x000000080600798e */ /* 0x0009e4000c12e514 */
.L_x_167:
[----:B------:R-:W-:Y:S05]  /*1d20*/  BSYNC.RECONVERGENT B1 ;  /* 0x0000000000017941 */ /* 0x000fea0003800200 */
.L_x_166:
[----:B------:R-:W-:Y:S04]  /*1d30*/  BSSY.RECONVERGENT B1, `(.L_x_168) ;  /* 0x0000007000017945 */ /* 0x000fe80003800200 */
[----:B------:R-:W-:Y:S05]  /*1d40*/  @!P5 BRA `(.L_x_169) ;  /* 0x000000000014d947 */ /* 0x000fea0003800000 */
[----:B----4-:R-:W-:Y:S01]  /*1d50*/  LEA R7, R5, R4, 0x8 ;  /* 0x0000000405077211 */ /* 0x010fe200078e40ff */
[----:B------:R-:W-:-:S04]  /*1d60*/  IMAD.MOV.U32 R11, RZ, RZ, RZ ;  /* 0x000000ffff0b7224 */ /* 0x000fc800078e00ff */
[----:B------:R-:W-:-:S04]  /*1d70*/  VIADD R7, R7, 0x700 ;  /* 0x0000070007077836 */ /* 0x000fc80000000000 */
[----:B------:R-:W-:-:S05]  /*1d80*/  IMAD.WIDE.U32 R6, R7, 0x8, R2 ;  /* 0x0000000807067825 */ /* 0x000fca00078e0002 */
[----:B------:R4:W-:Y:S02]  /*1d90*/  REDG.E.ADD.64.STRONG.GPU desc[UR20][R6.64], R10 ;  /* 0x0000000a0600798e */ /* 0x0009e4000c12e514 */
.L_x_169:
[----:B------:R-:W-:Y:S05]  /*1da0*/  BSYNC.RECONVERGENT B1 ;  /* 0x0000000000017941 */ /* 0x000fea0003800200 */
.L_x_168:
[----:B------:R-:W-:-:S05]  /*1db0*/  VIADD R5, R5, 0x8 ;  /* 0x0000000805057836 */ /* 0x000fca0000000000 */
[----:B------:R-:W-:-:S13]  /*1dc0*/  ISETP.NE.AND P0, PT, R5, UR27, PT ;  /* 0x0000001b05007c0c */ /* 0x000fda000bf05270 */
[----:B------:R-:W-:Y:S05]  /*1dd0*/  @P0 BRA `(.L_x_170) ;  /* 0xfffffff800b00947 */ /* 0x000fea000383ffff */
[----:B------:R-:W-:-:S07]  /*1de0*/  IMAD.U32 R3, RZ, RZ, UR27 ;  /* 0x0000001bff037e24 */ /* 0x000fce000f8e00ff */
.L_x_153:
[----:B------:R-:W-:Y:S02]  /*1df0*/  UISETP.NE.AND UP0, UPT, UR24, URZ, UPT ;  /* 0x000000ff1800728c */ /* 0x000fe4000bf05270 */
[----:B----45:R-:W-:Y:S02]  /*1e00*/  IMAD.U32 R8, RZ, RZ, UR24 ;  /* 0x00000018ff087e24 */ /* 0x030fe4000f8e00ff */
[----:B-1----:R-:W-:-:S03]  /*1e10*/  IMAD.U32 R5, RZ, RZ, UR25 ;  /* 0x00000019ff057e24 */ /* 0x002fc6000f8e00ff */
[----:B------:R-:W-:Y:S01]  /*1e20*/  IADD3 R8, PT, PT, R8, -0x1, RZ ;  /* 0xffffffff08087810 */ /* 0x000fe20007ffe0ff */
[----:B------:R-:W-:Y:S01]  /*1e30*/  VIADD R5, R5, 0xffffffff ;  /* 0xffffffff05057836 */ /* 0x000fe20000000000 */
[----:B------:R-:W-:Y:S06]  /*1e40*/  BRA.U !UP0, `(.L_x_171) ;  /* 0x0000000508707547 */ /* 0x000fec000b800000 */
[----:B------:R-:W-:-:S13]  /*1e50*/  ISETP.GE.U32.AND P0, PT, R8, 0x3, PT ;  /* 0x000000030800780c */ /* 0x000fda0003f06070 */
[----:B------:R-:W-:Y:S05]  /*1e60*/  @!P0 BRA `(.L_x_172) ;  /* 0x0000000000bc8947 */ /* 0x000fea0003800000 */
[----:B------:R-:W-:Y:S01]  /*1e70*/  IMAD R7, R3, 0x400, R0 ;  /* 0x0000040003077824 */ /* 0x000fe200078e0200 */
[----:B------:R-:W-:Y:S04]  /*1e80*/  BSSY.RECONVERGENT B1, `(.L_x_173) ;  /* 0x000000f000017945 */ /* 0x000fe80003800200 */
[----:B------:R-:W1:Y:S04]  /*1e90*/  LDS R12, [R7] ;  /* 0x00000000070c7984 */ /* 0x000e680000000800 */
[----:B------:R-:W4:Y:S04]  /*1ea0*/  LDS R9, [R7+0x400] ;  /* 0x0004000007097984 */ /* 0x000f280000000800 */
[----:B------:R-:W5:Y:S04]  /*1eb0*/  LDS R6, [R7+0x800] ;  /* 0x0008000007067984 */ /* 0x000f680000000800 */
[----:B------:R-:W0:Y:S01]  /*1ec0*/  LDS R2, [R7+0xc00] ;  /* 0x000c000007027984 */ /* 0x000e220000000800 */
[----:B-1----:R-:W-:-:S02]  /*1ed0*/  ISETP.NE.AND P0, PT, R12, RZ, PT ;  /* 0x000000ff0c00720c */ /* 0x002fc40003f05270 */
[----:B----4-:R-:W-:Y:S02]  /*1ee0*/  ISETP.NE.AND P1, PT, R9, RZ, PT ;  /* 0x000000ff0900720c */ /* 0x010fe40003f25270 */
[----:B-----5:R-:W-:Y:S02]  /*1ef0*/  ISETP.NE.AND P2, PT, R6, RZ, PT ;  /* 0x000000ff0600720c */ /* 0x020fe40003f45270 */
[----:B0-----:R-:W-:-:S07]  /*1f00*/  ISETP.NE.AND P3, PT, R2, RZ, PT ;  /* 0x000000ff0200720c */ /* 0x001fce0003f65270 */
[----:B------:R-:W-:Y:S06]  /*1f10*/  @!P0 BRA `(.L_x_174) ;  /* 0x0000000000148947 */ /* 0x000fec0003800000 */
[----:B------:R-:W0:Y:S01]  /*1f20*/  LDC.64 R10, c[0x0][0x380] ;  /* 0x0000e000ff0a7b82 */ /* 0x000e220000000a00 */
[----:B------:R-:W-:Y:S02]  /*1f30*/  IMAD R7, R3, 0x100, R4 ;  /* 0x0000010003077824 */ /* 0x000fe400078e0204 */
[----:B------:R-:W-:Y:S02]  /*1f40*/  IMAD.MOV.U32 R13, RZ, RZ, RZ ;  /* 0x000000ffff0d7224 */ /* 0x000fe400078e00ff */
[----:B0-----:R-:W-:-:S05]  /*1f50*/  IMAD.WIDE.U32 R10, R7, 0x8, R10 ;  /* 0x00000008070a7825 */ /* 0x001fca00078e000a */
[----:B------:R0:W-:Y:S02]  /*1f60*/  REDG.E.ADD.64.STRONG.GPU desc[UR20][R10.64], R12 ;  /* 0x0000000c0a00798e */ /* 0x0001e4000c12e514 */
.L_x_174:
[----:B------:R-:W-:Y:S05]  /*1f70*/  BSYNC.RECONVERGENT B1 ;  /* 0x0000000000017941 */ /* 0x000fea0003800200 */
.L_x_173:
[----:B------:R-:W-:Y:S04]  /*1f80*/  BSSY.RECONVERGENT B1, `(.L_x_175) ;  /* 0x0000009000017945 */ /* 0x000fe80003800200 */
[----:B------:R-:W-:Y:S05]  /*1f90*/  @!P1 BRA `(.L_x_176) ;  /* 0x00000000001c9947 */ /* 0x000fea0003800000 */
[----:B0-----:R-:W0:Y:S01]  /*1fa0*/  LDC.64 R10, c[0x0][0x380] ;  /* 0x0000e000ff0a7b82 */ /* 0x001e220000000a00 */
[----:B------:R-:W-:Y:S01]  /*1fb0*/  IMAD R7, R3, 0x100, R4 ;  /* 0x0000010003077824 */ /* 0x000fe200078e0204 */
[----:B------:R-:W-:Y:S01]  /*1fc0*/  MOV R12, R9 ;  /* 0x00000009000c7202 */ /* 0x000fe20000000f00 */
[----:B------:R-:W-:Y:S02]  /*1fd0*/  IMAD.MOV.U32 R13, RZ, RZ, RZ ;  /* 0x000000ffff0d7224 */ /* 0x000fe400078e00ff */
[----:B------:R-:W-:-:S04]  /*1fe0*/  VIADD R7, R7, 0x100 ;  /* 0x0000010007077836 */ /* 0x000fc80000000000 */
[----:B0-----:R-:W-:-:S05]  /*1ff0*/  IMAD.WIDE.U32 R10, R7, 0x8, R10 ;  /* 0x00000008070a7825 */ /* 0x001fca00078e000a */
[----:B------:R1:W-:Y:S02]  /*2000*/  REDG.E.ADD.64.STRONG.GPU desc[UR20][R10.64], R12 ;  /* 0x0000000c0a00798e */ /* 0x0003e4000c12e514 */
.L_x_176:
[----:B------:R-:W-:Y:S05]  /*2010*/  BSYNC.RECONVERGENT B1 ;  /* 0x0000000000017941 */ /* 0x000fea0003800200 */
.L_x_175:
[----:B------:R-:W-:Y:S04]  /*2020*/  BSSY.RECONVERGENT B1, `(.L_x_177) ;  /* 0x0000008000017945 */ /* 0x000fe80003800200 */
[----:B------:R-:W-:Y:S05]  /*2030*/  @!P2 BRA `(.L_x_178) ;  /* 0x000000000018a947 */ /* 0x000fea0003800000 */
[----:B01----:R-:W0:Y:S01]  /*2040*/  LDC.64 R10, c[0x0][0x380] ;  /* 0x0000e000ff0a7b82 */ /* 0x003e220000000a00 */
[----:B------:R-:W-:-:S04]  /*2050*/  IMAD R7, R3, 0x100, R4 ;  /* 0x0000010003077824 */ /* 0x000fc800078e0204 */
[----:B------:R-:W-:-:S04]  /*2060*/  VIADD R7, R7, 0x200 ;  /* 0x0000020007077836 */ /* 0x000fc80000000000 */
[----:B0-----:R-:W-:-:S04]  /*2070*/  IMAD.WIDE.U32 R10, R7, 0x8, R10 ;  /* 0x00000008070a7825 */ /* 0x001fc800078e000a */
[----:B------:R-:W-:-:S05]  /*2080*/  IMAD.MOV.U32 R7, RZ, RZ, RZ ;  /* 0x000000ffff077224 */ /* 0x000fca00078e00ff */
[----:B------:R4:W-:Y:S02]  /*2090*/  REDG.E.ADD.64.STRONG.GPU desc[UR20][R10.64], R6 ;  /* 0x000000060a00798e */ /* 0x0009e4000c12e514 */
.L_x_178:
[----:B------:R-:W-:Y:S05]  /*20a0*/  BSYNC.RECONVERGENT B1 ;  /* 0x0000000000017941 */ /* 0x000fea0003800200 */
.L_x_177:
[----:B------:R-:W-:Y:S04]  /*20b0*/  BSSY.RECONVERGENT B1, `(.L_x_179) ;  /* 0x0000009000017945 */ /* 0x000fe80003800200 */
[----:B------:R-:W-:Y:S05]  /*20c0*/  @!P3 BRA `(.L_x_180) ;  /* 0x00000000001cb947 */ /* 0x000fea0003800000 */
[----:B----4-:R-:W4:Y:S01]  /*20d0*/  LDC.64 R6, c[0x0][0x380] ;  /* 0x0000e000ff067b82 */ /* 0x010f220000000a00 */
[----:B------:R-:W-:Y:S01]  /*20e0*/  IMAD R9, R3, 0x100, R4 ;  /* 0x0000010003097824 */ /* 0x000fe200078e0204 */
[----:B01----:R-:W-:Y:S01]  /*20f0*/  MOV R10, R2 ;  /* 0x00000002000a7202 */ /* 0x003fe20000000f00 */
[----:B------:R-:W-:Y:S02]  /*2100*/  IMAD.MOV.U32 R11, RZ, RZ, RZ ;  /* 0x000000ffff0b7224 */ /* 0x000fe400078e00ff */
[----:B------:R-:W-:-:S04]  /*2110*/  VIADD R9, R9, 0x300 ;  /* 0x0000030009097836 */ /* 0x000fc80000000000 */
[----:B----4-:R-:W-:-:S05]  /*2120*/  IMAD.WIDE.U32 R6, R9, 0x8, R6 ;  /* 0x0000000809067825 */ /* 0x010fca00078e0006 */
[----:B------:R0:W-:Y:S02]  /*2130*/  REDG.E.ADD.64.STRONG.GPU desc[UR20][R6.64], R10 ;  /* 0x0000000a0600798e */ /* 0x0001e4000c12e514 */
.L_x_180:
[----:B------:R-:W-:Y:S05]  /*2140*/  BSYNC.RECONVERGENT B1 ;  /* 0x0000000000017941 */ /* 0x000fea0003800200 */
.L_x_179:
[----:B------:R-:W-:-:S07]  /*2150*/  VIADD R3, R3, 0x4 ;  /* 0x0000000403037836 */ /* 0x000fce0000000000 */
.L_x_172:
[----:B------:R-:W-:Y:S01]  /*2160*/  UISETP.NE.AND UP0, UPT, UR25, URZ, UPT ;  /* 0x000000ff1900728c */ /* 0x000fe2000bf05270 */
[----:B------:R-:W-:Y:S08]  /*2170*/  BSSY.RECONVERGENT B1, `(.L_x_171) ;  /* 0x0000029000017945 */ /* 0x000ff00003800200 */
[----:B------:R-:W-:Y:S05]  /*2180*/  BRA.U !UP0, `(.L_x_181) ;  /* 0x00000001089c7547 */ /* 0x000fea000b800000 */
[----:B------:R-:W-:-:S13]  /*2190*/  ISETP.NE.AND P0, PT, R5, RZ, PT ;  /* 0x000000ff0500720c */ /* 0x000fda0003f05270 */
[----:B------:R-:W-:Y:S05]  /*21a0*/  @!P0 BRA `(.L_x_182) ;  /* 0x0000000000648947 */ /* 0x000fea0003800000 */
[----:B0---4-:R-:W-:Y:S01]  /*21b0*/  IMAD R6, R3, 0x400, R0 ;  /* 0x0000040003067824 */ /* 0x011fe200078e0200 */
[----:B------:R-:W-:Y:S04]  /*21c0*/  BSSY.RECONVERGENT B2, `(.L_x_183) ;  /* 0x000000c000027945 */ /* 0x000fe80003800200 */
[----:B------:R-:W0:Y:S04]  /*21d0*/  LDS R2, [R6] ;  /* 0x0000000006027984 */ /* 0x000e280000000800 */
[----:B------:R-:W4:Y:S01]  /*21e0*/  LDS R9, [R6+0x400] ;  /* 0x0004000006097984 */ /* 0x000f220000000800 */
[----:B0-----:R-:W-:-:S02]  /*21f0*/  ISETP.NE.AND P0, PT, R2, RZ, PT ;  /* 0x000000ff0200720c */ /* 0x001fc40003f05270 */
[----:B----4-:R-:W-:-:S11]  /*2200*/  ISETP.NE.AND P1, PT, R9, RZ, PT ;  /* 0x000000ff0900720c */ /* 0x010fd60003f25270 */
[----:B------:R-:W-:Y:S05]  /*2210*/  @!P0 BRA `(.L_x_184) ;  /* 0x0000000000188947 */ /* 0x000fea0003800000 */
[----:B------:R-:W0:Y:S01]  /*2220*/  LDC.64 R6, c[0x0][0x380] ;  /* 0x0000e000ff067b82 */ /* 0x000e220000000a00 */
[----:B-1----:R-:W-:-:S04]  /*2230*/  IMAD R11, R3, 0x100, R4 ;  /* 0x00000100030b7824 */ /* 0x002fc800078e0204 */
[----:B0-----:R-:W-:-:S04]  /*2240*/  IMAD.WIDE.U32 R10, R11, 0x8, R6 ;  /* 0x000000080b0a7825 */ /* 0x001fc800078e0006 */
[----:B------:R-:W-:Y:S02]  /*2250*/  IMAD.MOV.U32 R6, RZ, RZ, R2 ;  /* 0x000000ffff067224 */ /* 0x000fe400078e0002 */
[----:B------:R-:W-:-:S05]  /*2260*/  IMAD.MOV.U32 R7, RZ, RZ, RZ ;  /* 0x000000ffff077224 */ /* 0x000fca00078e00ff */
[----:B------:R0:W-:Y:S02]  /*2270*/  REDG.E.ADD.64.STRONG.GPU desc[UR20][R10.64], R6 ;  /* 0x000000060a00798e */ /* 0x0001e4000c12e514 */
.L_x_184:
[----:B------:R-:W-:Y:S05]  /*2280*/  BSYNC.RECONVERGENT B2 ;  /* 0x0000000000027941 */ /* 0x000fea0003800200 */
.L_x_183:
[----:B------:R-:W-:Y:S04]  /*2290*/  BSSY.RECONVERGENT B2, `(.L_x_185) ;  /* 0x0000009000027945 */ /* 0x000fe80003800200 */
[----:B------:R-:W-:Y:S05]  /*22a0*/  @!P1 BRA `(.L_x_186) ;  /* 0x00000000001c9947 */ /* 0x000fea0003800000 */
[----:B0-----:R-:W0:Y:S01]  /*22b0*/  LDC.64 R6, c[0x0][0x380] ;  /* 0x0000e000ff067b82 */ /* 0x001e220000000a00 */
[----:B------:R-:W-:-:S05]  /*22c0*/  LEA R2, R3, R4, 0x8 ;  /* 0x0000000403027211 */ /* 0x000fca00078e40ff */
[----:B-1----:R-:W-:-:S04]  /*22d0*/  VIADD R11, R2, 0x100 ;  /* 0x00000100020b7836 */ /* 0x002fc80000000000 */
[----:B0-----:R-:W-:-:S04]  /*22e0*/  IMAD.WIDE.U32 R10, R11, 0x8, R6 ;  /* 0x000000080b0a7825 */ /* 0x001fc800078e0006 */
[----:B------:R-:W-:Y:S02]  /*22f0*/  IMAD.MOV.U32 R6, RZ, RZ, R9 ;  /* 0x000000ffff067224 */ /* 0x000fe400078e0009 */
[----:B------:R-:W-:-:S05]  /*2300*/  IMAD.MOV.U32 R7, RZ, RZ, RZ ;  /* 0x000000ffff077224 */ /* 0x000fca00078e00ff */
[----:B------:R4:W-:Y:S02]  /*2310*/  REDG.E.ADD.64.STRONG.GPU desc[UR20][R10.64], R6 ;  /* 0x000000060a00798e */ /* 0x0009e4000c12e514 */
.L_x_186:
[----:B------:R-:W-:Y:S05]  /*2320*/  BSYNC.RECONVERGENT B2 ;  /* 0x0000000000027941 */ /* 0x000fea0003800200 */
.L_x_185:
[----:B------:R-:W-:-:S07]  /*2330*/  VIADD R3, R3, 0x2 ;  /* 0x0000000203037836 */ /* 0x000fce0000000000 */
.L_x_182:
[----:B------:R-:W-:-:S09]  /*2340*/  UISETP.NE.AND UP0, UPT, UR9, URZ, UPT ;  /* 0x000000ff0900728c */ /* 0x000fd2000bf05270 */
[----:B------:R-:W-:Y:S05]  /*2350*/  BRA.U !UP0, `(.L_x_181) ;  /* 0x0000000108287547 */ /* 0x000fea000b800000 */
[----:B------:R-:W-:-:S05]  /*2360*/  IMAD R2, R3, 0x400, R0 ;  /* 0x0000040003027824 */ /* 0x000fca00078e0200 */
[----:B------:R-:W5:Y:S02]  /*2370*/  LDS R9, [R2] ;  /* 0x0000000002097984 */ /* 0x000f640000000800 */
[----:B-----5:R-:W-:-:S13]  /*2380*/  ISETP.NE.AND P0, PT, R9, RZ, PT ;  /* 0x000000ff0900720c */ /* 0x020fda0003f05270 */
[----:B------:R-:W-:Y:S05]  /*2390*/  @!P0 BRA `(.L_x_181) ;  /* 0x0000000000188947 */ /* 0x000fea0003800000 */
[----:B0---4-:R-:W0:Y:S01]  /*23a0*/  LDC.64 R6, c[0x0][0x380] ;  /* 0x0000e000ff067b82 */ /* 0x011e220000000a00 */
[----:B------:R-:W-:-:S04]  /*23b0*/  IMAD R3, R3, 0x100, R4 ;  /* 0x0000010003037824 */ /* 0x000fc800078e0204 */
[----:B0-----:R-:W-:Y:S01]  /*23c0*/  IMAD.WIDE.U32 R2, R3, 0x8, R6 ;  /* 0x0000000803027825 */ /* 0x001fe200078e0006 */
[----:B------:R-:W-:-:S03]  /*23d0*/  MOV R6, R9 ;  /* 0x0000000900067202 */ /* 0x000fc60000000f00 */
[----:B------:R-:W-:-:S05]  /*23e0*/  IMAD.MOV.U32 R7, RZ, RZ, RZ ;  /* 0x000000ffff077224 */ /* 0x000fca00078e00ff */
[----:B------:R0:W-:Y:S02]  /*23f0*/  REDG.E.ADD.64.STRONG.GPU desc[UR20][R2.64], R6 ;  /* 0x000000060200798e */ /* 0x0001e4000c12e514 */
.L_x_181:
[----:B------:R-:W-:Y:S05]  /*2400*/  BSYNC.RECONVERGENT B1 ;  /* 0x0000000000017941 */ /* 0x000fea0003800200 */
.L_x_171:
[----:B------:R-:W-:-:S13]  /*2410*/  ISETP.GT.U32.AND P0, PT, R4, 0x7f, PT ;  /* 0x0000007f0400780c */ /* 0x000fda0003f04070 */
[----:B------:R-:W-:Y:S05]  /*2420*/  @P0 BRA `(.L_x_152) ;  /* 0x0000000800900947 */ /* 0x000fea0003800000 */
[----:B------:R-:W-:Y:S01]  /*2430*/  UISETP.GE.U32.AND UP0, UPT, UR22, 0x7, UPT ;  /* 0x000000071600788c */ /* 0x000fe2000bf06070 */
[----:B0-----:R-:W-:-:S08]  /*2440*/  IMAD.MOV.U32 R3, RZ, RZ, RZ ;  /* 0x000000ffff037224 */ /* 0x001fd000078e00ff */
[----:B------:R-:W-:Y:S05]  /*2450*/  BRA.U !UP0, `(.L_x_187) ;  /* 0x0000000508147547 */ /* 0x000fea000b800000 */
[----:B------:R-:W0:Y:S01]  /*2460*/  LDC.64 R2, c[0x0][0x380] ;  /* 0x0000e000ff027b82 */ /* 0x000e220000000a00 */
[----:B------:R-:W-:-:S07]  /*2470*/  IMAD.MOV.U32 R9, RZ, RZ, RZ ;  /* 0x000000ffff097224 */ /* 0x000fce00078e00ff */
.L_x_204:
[C---:B01--4-:R-:W-:Y:S01]  /*2480*/  IMAD R11, R9.reuse, 0x400, R0 ;  /* 0x00000400090b7824 */ /* 0x053fe200078e0200 */
[----:B------:R-:W-:Y:S01]  /*2490*/  BSSY.RECONVERGENT B1, `(.L_x_188) ;  /* 0x0000011000017945 */ /* 0x000fe20003800200 */
[C---:B--23--:R-:W-:Y:S02]  /*24a0*/  IMAD R7, R9.reuse, 0x100, R4 ;  /* 0x0000010009077824 */ /* 0x04cfe400078e0204 */
[----:B------:R-:W-:Y:S01]  /*24b0*/  VIADD R9, R9, 0x8 ;  /* 0x0000000809097836 */ /* 0x000fe20000000000 */
[----:B---3--:R-:W1:Y:S01]  /*24c0*/  LDS R14, [R11+0x200] ;  /* 0x000200000b0e7984 */ /* 0x008e620000000800 */
[----:B0-----:R-:W-:-:S03]  /*24d0*/  IMAD.WIDE.U32 R6, R7, 0x8, R2 ;  /* 0x0000000807067825 */ /* 0x001fc600078e0002 */
[----:B------:R-:W0:Y:S04]  /*24e0*/  LDS R13, [R11+0x600] ;  /* 0x000600000b0d7984 */ /* 0x000e280000000800 */
[----:B--2---:R2:W3:Y:S04]  /*24f0*/  LDS R17, [R11+0xa00] ;  /* 0x000a00000b117984 */ /* 0x0044e80000000800 */
[----:B------:R2:W4:Y:S04]  /*2500*/  LDS R18, [R11+0xe00] ;  /* 0x000e00000b127984 */ /* 0x0005280000000800 */
[----:B------:R2:W2:Y:S04]  /*2510*/  LDS R19, [R11+0x1200] ;  /* 0x001200000b137984 */ /* 0x0004a80000000800 */
[----:B------:R0:W2:Y:S04]  /*2520*/  LDS R16, [R11+0x1600] ;  /* 0x001600000b107984 */ /* 0x0000a80000000800 */
[----:B------:R0:W2:Y:S04]  /*2530*/  LDS R12, [R11+0x1a00] ;  /* 0x001a00000b0c7984 */ /* 0x0000a80000000800 */
[----:B------:R0:W2:Y:S01]  /*2540*/  LDS R10, [R11+0x1e00] ;  /* 0x001e00000b0a7984 */ /* 0x0000a20000000800 */
[----:B-1----:R-:W-:-:S02]  /*2550*/  ISETP.NE.AND P0, PT, R14, RZ, PT ;  /* 0x000000ff0e00720c */ /* 0x002fc40003f05270 */
[----:B0-----:R-:W-:-:S11]  /*2560*/  ISETP.NE.AND P1, PT, R13, RZ, PT ;  /* 0x000000ff0d00720c */ /* 0x001fd60003f25270 */
[----:B---34-:R-:W-:Y:S05]  /*2570*/  @!P0 BRA `(.L_x_189) ;  /* 0x0000000000088947 */ /* 0x018fea0003800000 */
[----:B------:R-:W-:-:S05]  /*2580*/  HFMA2 R15, -RZ, RZ, 0, 0 ;  /* 0x00000000ff0f7431 */ /* 0x000fca00000001ff */
[----:B------:R0:W-:Y:S02]  /*2590*/  REDG.E.ADD.64.STRONG.GPU desc[UR20][R6.64+0x400], R14 ;  /* 0x0004000e0600798e */ /* 0x0001e4000c12e514 */
.L_x_189:
[----:B------:R-:W-:Y:S05]  /*25a0*/  BSYNC.RECONVERGENT B1 ;  /* 0x0000000000017941 */ /* 0x000fea0003800200 */
.L_x_188:
[----:B------:R-:W-:Y:S04]  /*25b0*/  BSSY.RECONVERGENT B1, `(.L_x_190) ;  /* 0x0000005000017945 */ /* 0x000fe80003800200 */
[----:B------:R-:W-:Y:S05]  /*25c0*/  @!P1 BRA `(.L_x_191) ;  /* 0x00000000000c9947 */ /* 0x000fea0003800000 */
[----:B0-----:R-:W-:Y:S02]  /*25d0*/  IMAD.MOV.U32 R14, RZ, RZ, R13 ;  /* 0x000000ffff0e7224 */ /* 0x001fe400078e000d */
[----:B------:R-:W-:-:S05]  /*25e0*/  IMAD.MOV.U32 R15, RZ, RZ, RZ ;  /* 0x000000ffff0f7224 */ /* 0x000fca00078e00ff */
[----:B------:R1:W-:Y:S02]  /*25f0*/  REDG.E.ADD.64.STRONG.GPU desc[UR20][R6.64+0xc00], R14 ;  /* 0x000c000e0600798e */ /* 0x0003e4000c12e514 */
.L_x_191:
[----:B------:R-:W-:Y:S05]  /*2600*/  BSYNC.RECONVERGENT B1 ;  /* 0x0000000000017941 */ /* 0x000fea0003800200 */
.L_x_190:
[----:B------:R-:W-:Y:S01]  /*2610*/  ISETP.NE.AND P6, PT, R17, RZ, PT ;  /* 0x000000ff1100720c */ /* 0x000fe20003fc5270 */
[----:B------:R-:W-:Y:S01]  /*2620*/  BSSY.RECONVERGENT B1, `(.L_x_192) ;  /* 0x000000b000017945 */ /* 0x000fe20003800200 */
[----:B------:R-:W-:Y:S02]  /*2630*/  ISETP.NE.AND P0, PT, R9, UR27, PT ;  /* 0x0000001b09007c0c */ /* 0x000fe4000bf05270 */
[----:B------:R-:W-:Y:S02]  /*2640*/  ISETP.NE.AND P1, PT, R18, RZ, PT ;  /* 0x000000ff1200720c */ /* 0x000fe40003f25270 */
[----:B--2---:R-:W-:Y:S02]  /*2650*/  ISETP.NE.AND P2, PT, R19, RZ, PT ;  /* 0x000000ff1300720c */ /* 0x004fe40003f45270 */
[----:B------:R-:W-:Y:S02]  /*2660*/  ISETP.NE.AND P3, PT, R16, RZ, PT ;  /* 0x000000ff1000720c */ /* 0x000fe40003f65270 */
[----:B------:R-:W-:-:S02]  /*2670*/  ISETP.NE.AND P4, PT, R12, RZ, PT ;  /* 0x000000ff0c00720c */ /* 0x000fc40003f85270 */
[----:B------:R-:W-:Y:S01]  /*2680*/  ISETP.NE.AND P5, PT, R10, RZ, PT ;  /* 0x000000ff0a00720c */ /* 0x000fe20003fa5270 */
[----:B------:R-:W-:-:S12]  /*2690*/  @!P6 BRA `(.L_x_193) ;  /* 0x00000000000ce947 */ /* 0x000fd80003800000 */
[----:B01----:R-:W-:Y:S02]  /*26a0*/  IMAD.MOV.U32 R14, RZ, RZ, R17 ;  /* 0x000000ffff0e7224 */ /* 0x003fe400078e0011 */
[----:B------:R-:W-:-:S05]  /*26b0*/  IMAD.MOV.U32 R15, RZ, RZ, RZ ;  /* 0x000000ffff0f7224 */ /* 0x000fca00078e00ff */
[----:B------:R2:W-:Y:S02]  /*26c0*/  REDG.E.ADD.64.STRONG.GPU desc[UR20][R6.64+0x1400], R14 ;  /* 0x0014000e0600798e */ /* 0x0005e4000c12e514 */
.L_x_193:
[----:B------:R-:W-:Y:S05]  /*26d0*/  BSYNC.RECONVERGENT B1 ;  /* 0x0000000000017941 */ /* 0x000fea0003800200 */
.L_x_192:
[----:B------:R-:W-:Y:S04]  /*26e0*/  BSSY.RECONVERGENT B1, `(.L_x_194) ;  /* 0x0000005000017945 */ /* 0x000fe80003800200 */
[----:B------:R-:W-:Y:S05]  /*26f0*/  @!P1 BRA `(.L_x_195) ;  /* 0x00000000000c9947 */ /* 0x000fea0003800000 */
[----:B012---:R-:W-:Y:S02]  /*2700*/  IMAD.MOV.U32 R14, RZ, RZ, R18 ;  /* 0x000000ffff0e7224 */ /* 0x007fe400078e0012 */
[----:B------:R-:W-:-:S05]  /*2710*/  IMAD.MOV.U32 R15, RZ, RZ, RZ ;  /* 0x000000ffff0f7224 */ /* 0x000fca00078e00ff */
[----:B------:R3:W-:Y:S02]  /*2720*/  REDG.E.ADD.64.STRONG.GPU desc[UR20][R6.64+0x1c00], R14 ;  /* 0x001c000e0600798e */ /* 0x0007e4000c12e514 */
.L_x_195:
[----:B------:R-:W-:Y:S05]  /*2730*/  BSYNC.RECONVERGENT B1 ;  /* 0x0000000000017941 */ /* 0x000fea0003800200 */
.L_x_194:
[----:B------:R-:W-:Y:S04]  /*2740*/  BSSY.RECONVERGENT B1, `(.L_x_196) ;  /* 0x0000005000017945 */ /* 0x000fe80003800200 */
[----:B------:R-:W-:Y:S05]  /*2750*/  @!P2 BRA `(.L_x_197) ;  /* 0x00000000000ca947 */ /* 0x000fea0003800000 */
[----:B0123--:R-:W-:Y:S01]  /*2760*/  MOV R14, R19 ;  /* 0x00000013000e7202 */ /* 0x00ffe20000000f00 */
[----:B------:R-:W-:-:S05]  /*2770*/  IMAD.MOV.U32 R15, RZ, RZ, RZ ;  /* 0x000000ffff0f7224 */ /* 0x000fca00078e00ff */
[----:B------:R4:W-:Y:S02]  /*2780*/  REDG.E.ADD.64.STRONG.GPU desc[UR20][R6.64+0x2400], R14 ;  /* 0x0024000e0600798e */ /* 0x0009e4000c12e514 */
.L_x_197:
[----:B------:R-:W-:Y:S05]  /*2790*/  BSYNC.RECONVERGENT B1 ;  /* 0x0000000000017941 */ /* 0x000fea0003800200 */
.L_x_196:
[----:B------:R-:W-:Y:S04]  /*27a0*/  BSSY.RECONVERGENT B1, `(.L_x_198) ;  /* 0x0000004000017945 */ /* 0x000fe80003800200 */
[----:B------:R-:W-:Y:S05]  /*27b0*/  @!P3 BRA `(.L_x_199) ;  /* 0x000000000008b947 */ /* 0x000fea0003800000 */
[----:B------:R-:W-:-:S05]  /*27c0*/  IMAD.MOV.U32 R17, RZ, RZ, RZ ;  /* 0x000000ffff117224 */ /* 0x000fca00078e00ff */
[----:B------:R0:W-:Y:S02]  /*27d0*/  REDG.E.ADD.64.STRONG.GPU desc[UR20][R6.64+0x2c00], R16 ;  /* 0x002c00100600798e */ /* 0x0001e4000c12e514 */
.L_x_199:
[----:B------:R-:W-:Y:S05]  /*27e0*/  BSYNC.RECONVERGENT B1 ;  /* 0x0000000000017941 */ /* 0x000fea0003800200 */
.L_x_198:
[----:B------:R-:W-:Y:S04]  /*27f0*/  BSSY.RECONVERGENT B1, `(.L_x_200) ;  /* 0x0000004000017945 */ /* 0x000fe80003800200 */
[----:B------:R-:W-:Y:S05]  /*2800*/  @!P4 BRA `(.L_x_201) ;  /* 0x000000000008c947 */ /* 0x000fea0003800000 */
[----:B------:R-:W-:-:S05]  /*2810*/  IMAD.MOV.U32 R13, RZ, RZ, RZ ;  /* 0x000000ffff0d7224 */ /* 0x000fca00078e00ff */
[----:B------:R0:W-:Y:S02]  /*2820*/  REDG.E.ADD.64.STRONG.GPU desc[UR20][R6.64+0x3400], R12 ;  /* 0x0034000c0600798e */ /* 0x0001e4000c12e514 */
.L_x_201:
[----:B------:R-:W-:Y:S05]  /*2830*/  BSYNC.RECONVERGENT B1 ;  /* 0x0000000000017941 */ /* 0x000fea0003800200 */
.L_x_200:
[----:B------:R-:W-:Y:S04]  /*2840*/  BSSY.RECONVERGENT B1, `(.L_x_202) ;  /* 0x0000004000017945 */ /* 0x000fe80003800200 */
[----:B------:R-:W-:Y:S05]  /*2850*/  @!P5 BRA `(.L_x_203) ;  /* 0x000000000008d947 */ /* 0x000fea0003800000 */
[----:B------:R-:W-:-:S05]  /*2860*/  IMAD.MOV.U32 R11, RZ, RZ, RZ ;  /* 0x000000ffff0b7224 */ /* 0x000fca00078e00ff */
[----:B------:R0:W-:Y:S02]  /*2870*/  REDG.E.ADD.64.STRONG.GPU desc[UR20][R6.64+0x3c00], R10 ;  /* 0x003c000a0600798e */ /* 0x0001e4000c12e514 */
.L_x_203:
[----:B------:R-:W-:Y:S05]  /*2880*/  BSYNC.RECONVERGENT B1 ;  /* 0x0000000000017941 */ /* 0x000fea0003800200 */
.L_x_202:
[----:B------:R-:W-:Y:S05]  /*2890*/  @P0 BRA `(.L_x_204) ;  /* 0xfffffff800f80947 */ /* 0x000fea000383ffff */
[----:B------:R-:W-:-:S07]  /*28a0*/  IMAD.U32 R3, RZ, RZ, UR27 ;  /* 0x0000001bff037e24 */ /* 0x000fce000f8e00ff */
.L_x_187:
[----:B------:R-:W-:-:S09]  /*28b0*/  UISETP.NE.AND UP0, UPT, UR24, URZ, UPT ;  /* 0x000000ff1800728c */ /* 0x000fd2000bf05270 */
[----:B------:R-:W-:Y:S05]  /*28c0*/  BRA.U !UP0, `(.L_x_152) ;  /* 0x0000000508687547 */ /* 0x000fea000b800000 */
[----:B------:R-:W-:-:S13]  /*28d0*/  ISETP.GE.U32.AND P0, PT, R8, 0x3, PT ;  /* 0x000000030800780c */ /* 0x000fda0003f06070 */
[----:B------:R-:W-:Y:S05]  /*28e0*/  @!P0 BRA `(.L_x_205) ;  /* 0x0000000000bc8947 */ /* 0x000fea0003800000 */
[----:B01234-:R-:W-:Y:S01]  /*28f0*/  IMAD R7, R3, 0x400, R0 ;  /* 0x0000040003077824 */ /* 0x01ffe200078e0200 */
[----:B------:R-:W-:Y:S04]  /*2900*/  BSSY.RECONVERGENT B1, `(.L_x_206) ;  /* 0x000000f000017945 */ /* 0x000fe80003800200 */
[----:B------:R-:W0:Y:S04]  /*2910*/  LDS R10, [R7+0x200] ;  /* 0x00020000070a7984 */ /* 0x000e280000000800 */
[----:B------:R-:W1:Y:S04]  /*2920*/  LDS R12, [R7+0x600] ;  /* 0x00060000070c7984 */ /* 0x000e680000000800 */
[----:B------:R-:W2:Y:S04]  /*2930*/  LDS R6, [R7+0xa00] ;  /* 0x000a000007067984 */ /* 0x000ea80000000800 */
[----:B------:R-:W3:Y:S01]  /*2940*/  LDS R2, [R7+0xe00] ;  /* 0x000e000007027984 */ /* 0x000ee20000000800 */
[----:B0-----:R-:W-:-:S02]  /*2950*/  ISETP.NE.AND P0, PT, R10, RZ, PT ;  /* 0x000000ff0a00720c */ /* 0x001fc40003f05270 */
[----:B-1----:R-:W-:Y:S02]  /*2960*/  ISETP.NE.AND P1, PT, R12, RZ, PT ;  /* 0x000000ff0c00720c */ /* 0x002fe40003f25270 */
[----:B--2---:R-:W-:Y:S02]  /*2970*/  ISETP.NE.AND P2, PT, R6, RZ, PT ;  /* 0x000000ff0600720c */ /* 0x004fe40003f45270 */
[----:B---3--:R-:W-:-:S07]  /*2980*/  ISETP.NE.AND P3, PT, R2, RZ, PT ;  /* 0x000000ff0200720c */ /* 0x008fce0003f65270 */
[----:B------:R-:W-:Y:S06]  /*2990*/  @!P0 BRA `(.L_x_207) ;  /* 0x0000000000148947 */ /* 0x000fec0003800000 */
[----:B------:R-:W0:Y:S01]  /*29a0*/  LDC.64 R8, c[0x0][0x380] ;  /* 0x0000e000ff087b82 */ /* 0x000e220000000a00 */
[----:B------:R-:W-:Y:S01]  /*29b0*/  LEA R7, R3, R4, 0x8 ;  /* 0x0000000403077211 */ /* 0x000fe200078e40ff */
[----:B------:R-:W-:-:S04]  /*29c0*/  IMAD.MOV.U32 R11, RZ, RZ, RZ ;  /* 0x000000ffff0b7224 */ /* 0x000fc800078e00ff */
[----:B0-----:R-:W-:-:S05]  /*29d0*/  IMAD.WIDE.U32 R8, R7, 0x8, R8 ;  /* 0x0000000807087825 */ /* 0x001fca00078e0008 */
[----:B------:R0:W-:Y:S02]  /*29e0*/  REDG.E.ADD.64.STRONG.GPU desc[UR20][R8.64+0x400], R10 ;  /* 0x0004000a0800798e */ /* 0x0001e4000c12e514 */
.L_x_207:
[----:B------:R-:W-:Y:S05]  /*29f0*/  BSYNC.RECONVERGENT B1 ;  /* 0x0000000000017941 */ /* 0x000fea0003800200 */
.L_x_206:
[----:B------:R-:W-:Y:S04]  /*2a00*/  BSSY.RECONVERGENT B1, `(.L_x_208) ;  /* 0x0000009000017945 */ /* 0x000fe80003800200 */
[----:B------:R-:W-:Y:S05]  /*2a10*/  @!P1 BRA `(.L_x_209) ;  /* 0x00000000001c9947 */ /* 0x000fea0003800000 */
[----:B0-----:R-:W0:Y:S01]  /*2a20*/  LDC.64 R8, c[0x0][0x380] ;  /* 0x0000e000ff087b82 */ /* 0x001e220000000a00 */
[----:B------:R-:W-:Y:S02]  /*2a30*/  IMAD R7, R3, 0x100, R4 ;  /* 0x0000010003077824 */ /* 0x000fe400078e0204 */
[----:B------:R-:W-:Y:S02]  /*2a40*/  IMAD.MOV.U32 R10, RZ, RZ, R12 ;  /* 0x000000ffff0a7224 */ /* 0x000fe400078e000c */
[----:B------:R-:W-:Y:S02]  /*2a50*/  VIADD R7, R7, 0x100 ;  /* 0x0000010007077836 */ /* 0x000fe40000000000 */
[----:B------:R-:W-:Y:S02]  /*2a60*/  IMAD.MOV.U32 R11, RZ, RZ, RZ ;  /* 0x000000ffff0b7224 */ /* 0x000fe400078e00ff */
[----:B0-----:R-:W-:-:S05]  /*2a70*/  IMAD.WIDE.U32 R8, R7, 0x8, R8 ;  /* 0x0000000807087825 */ /* 0x001fca00078e0008 */
[----:B------:R1:W-:Y:S02]  /*2a80*/  REDG.E.ADD.64.STRONG.GPU desc[UR20][R8.64+0x400], R10 ;  /* 0x0004000a0800798e */ /* 0x0003e4000c12e514 */
.L_x_209:
[----:B------:R-:W-:Y:S05]  /*2a90*/  BSYNC.RECONVERGENT B1 ;  /* 0x0000000000017941 */ /* 0x000fea0003800200 */
.L_x_208:
[----:B------:R-:W-:Y:S04]  /*2aa0*/  BSSY.RECONVERGENT B1, `(.L_x_210) ;  /* 0x0000008000017945 */ /* 0x000fe80003800200 */
[----:B------:R-:W-:Y:S05]  /*2ab0*/  @!P2 BRA `(.L_x_211) ;  /* 0x000000000018a947 */ /* 0x000fea0003800000 */
[----:B01----:R-:W0:Y:S01]  /*2ac0*/  LDC.64 R8, c[0x0][0x380] ;  /* 0x0000e000ff087b82 */ /* 0x003e220000000a00 */
[----:B------:R-:W-:-:S05]  /*2ad0*/  IMAD R7, R3, 0x100, R4 ;  /* 0x0000010003077824 */ /* 0x000fca00078e0204 */
[----:B------:R-:W-:-:S05]  /*2ae0*/  IADD3 R7, PT, PT, R7, 0x200, RZ ;  /* 0x0000020007077810 */ /* 0x000fca0007ffe0ff */
[----:B0-----:R-:W-:-:S04]  /*2af0*/  IMAD.WIDE.U32 R8, R7, 0x8, R8 ;  /* 0x0000000807087825 */ /* 0x001fc800078e0008 */
[----:B------:R-:W-:-:S05]  /*2b00*/  IMAD.MOV.U32 R7, RZ, RZ, RZ ;  /* 0x000000ffff077224 */ /* 0x000fca00078e00ff */
[----:B------:R2:W-:Y:S02]  /*2b10*/  REDG.E.ADD.64.STRONG.GPU desc[UR20][R8.64+0x400], R6 ;  /* 0x000400060800798e */ /* 0x0005e4000c12e514 */
.L_x_211:
[----:B------:R-:W-:Y:S05]  /*2b20*/  BSYNC.RECONVERGENT B1 ;  /* 0x0000000000017941 */ /* 0x000fea0003800200 */
.L_x_210:
[----:B------:R-:W-:Y:S04]  /*2b30*/  BSSY.RECONVERGENT B1, `(.L_x_212) ;  /* 0x0000009000017945 */ /* 0x000fe80003800200 */
[----:B------:R-:W-:Y:S05]  /*2b40*/  @!P3 BRA `(.L_x_213) ;  /* 0x00000000001cb947 */ /* 0x000fea0003800000 */
[----:B--2---:R-:W2:Y:S01]  /*2b50*/  LDC.64 R6, c[0x0][0x380] ;  /* 0x0000e000ff067b82 */ /* 0x004ea20000000a00 */
[----:B01----:R-:W-:Y:S02]  /*2b60*/  IMAD R9, R3, 0x100, R4 ;  /* 0x0000010003097824 */ /* 0x003fe400078e0204 */
[----:B------:R-:W-:Y:S02]  /*2b70*/  IMAD.MOV.U32 R8, RZ, RZ, R2 ;  /* 0x000000ffff087224 */ /* 0x000fe400078e0002 */
[----:B------:R-:W-:-:S04]  /*2b80*/  VIADD R9, R9, 0x300 ;  /* 0x0000030009097836 */ /* 0x000fc80000000000 */
[----:B--2---:R-:W-:-:S04]  /*2b90*/  IMAD.WIDE.U32 R6, R9, 0x8, R6 ;  /* 0x0000000809067825 */ /* 0x004fc800078e0006 */
[----:B------:R-:W-:-:S05]  /*2ba0*/  IMAD.MOV.U32 R9, RZ, RZ, RZ ;  /* 0x000000ffff097224 */ /* 0x000fca00078e00ff */
[----:B------:R3:W-:Y:S02]  /*2bb0*/  REDG.E.ADD.64.STRONG.GPU desc[UR20][R6.64+0x400], R8 ;  /* 0x000400080600798e */ /* 0x0007e4000c12e514 */
.L_x_213:
[----:B------:R-:W-:Y:S05]  /*2bc0*/  BSYNC.RECONVERGENT B1 ;  /* 0x0000000000017941 */ /* 0x000fea0003800200 */
.L_x_212:
[----:B------:R-:W-:-:S07]  /*2bd0*/  VIADD R3, R3, 0x4 ;  /* 0x0000000403037836 */ /* 0x000fce0000000000 */
.L_x_205:
[----:B------:R-:W-:-:S09]  /*2be0*/  UISETP.NE.AND UP0, UPT, UR25, URZ, UPT ;  /* 0x000000ff1900728c */ /* 0x000fd2000bf05270 */
[----:B------:R-:W-:Y:S05]  /*2bf0*/  BRA.U !UP0, `(.L_x_152) ;  /* 0x00000001089c7547 */ /* 0x000fea000b800000 */
[----:B------:R-:W-:-:S13]  /*2c00*/  ISETP.NE.AND P0, PT, R5, RZ, PT ;  /* 0x000000ff0500720c */ /* 0x000fda0003f05270 */
[----:B------:R-:W-:Y:S05]  /*2c10*/  @!P0 BRA `(.L_x_214) ;  /* 0x0000000000648947 */ /* 0x000fea0003800000 */
[----:B01234-:R-:W-:Y:S01]  /*2c20*/  LEA R6, R3, R0, 0xa ;  /* 0x0000000003067211 */ /* 0x01ffe200078e50ff */
[----:B------:R-:W-:Y:S04]  /*2c30*/  BSSY.RECONVERGENT B1, `(.L_x_215) ;  /* 0x000000c000017945 */ /* 0x000fe80003800200 */
[----:B------:R-:W0:Y:S04]  /*2c40*/  LDS R2, [R6+0x200] ;  /* 0x0002000006027984 */ /* 0x000e280000000800 */
[----:B------:R-:W1:Y:S01]  /*2c50*/  LDS R5, [R6+0x600] ;  /* 0x0006000006057984 */ /* 0x000e620000000800 */
[----:B0-----:R-:W-:-:S02]  /*2c60*/  ISETP.NE.AND P0, PT, R2, RZ, PT ;  /* 0x000000ff0200720c */ /* 0x001fc40003f05270 */
[----:B-1----:R-:W-:-:S11]  /*2c70*/  ISETP.NE.AND P1, PT, R5, RZ, PT ;  /* 0x000000ff0500720c */ /* 0x002fd60003f25270 */
[----:B------:R-:W-:Y:S05]  /*2c80*/  @!P0 BRA `(.L_x_216) ;  /* 0x0000000000188947 */ /* 0x000fea0003800000 */
[----:B------:R-:W0:Y:S01]  /*2c90*/  LDC.64 R6, c[0x0][0x380] ;  /* 0x0000e000ff067b82 */ /* 0x000e220000000a00 */
[----:B------:R-:W-:-:S04]  /*2ca0*/  IMAD R9, R3, 0x100, R4 ;  /* 0x0000010003097824 */ /* 0x000fc800078e0204 */
[----:B0-----:R-:W-:-:S04]  /*2cb0*/  IMAD.WIDE.U32 R8, R9, 0x8, R6 ;  /* 0x0000000809087825 */ /* 0x001fc800078e0006 */
[----:B------:R-:W-:Y:S02]  /*2cc0*/  IMAD.MOV.U32 R6, RZ, RZ, R2 ;  /* 0x000000ffff067224 */ /* 0x000fe400078e0002 */
[----:B------:R-:W-:-:S05]  /*2cd0*/  IMAD.MOV.U32 R7, RZ, RZ, RZ ;  /* 0x000000ffff077224 */ /* 0x000fca00078e00ff */
[----:B------:R0:W-:Y:S02]  /*2ce0*/  REDG.E.ADD.64.STRONG.GPU desc[UR20][R8.64+0x400], R6 ;  /* 0x000400060800798e */ /* 0x0001e4000c12e514 */
.L_x_216:
[----:B------:R-:W-:Y:S05]  /*2cf0*/  BSYNC.RECONVERGENT B1 ;  /* 0x0000000000017941 */ /* 0x000fea0003800200 */
.L_x_215:
[----:B------:R-:W-:Y:S04]  /*2d00*/  BSSY.RECONVERGENT B1, `(.L_x_217) ;  /* 0x0000009000017945 */ /* 0x000fe80003800200 */
[----:B------:R-:W-:Y:S05]  /*2d10*/  @!P1 BRA `(.L_x_218) ;  /* 0x00000000001c9947 */ /* 0x000fea0003800000 */
[----:B0-----:R-:W0:Y:S01]  /*2d20*/  LDC.64 R6, c[0x0][0x380] ;  /* 0x0000e000ff067b82 */ /* 0x001e220000000a00 */
[----:B------:R-:W-:-:S04]  /*2d30*/  IMAD R2, R3, 0x100, R4 ;  /* 0x0000010003027824 */ /* 0x000fc800078e0204 */
[----:B------:R-:W-:-:S04]  /*2d40*/  VIADD R9, R2, 0x100 ;  /* 0x0000010002097836 */ /* 0x000fc80000000000 */
[----:B0-----:R-:W-:-:S04]  /*2d50*/  IMAD.WIDE.U32 R8, R9, 0x8, R6 ;  /* 0x0000000809087825 */ /* 0x001fc800078e0006 */
[----:B------:R-:W-:Y:S02]  /*2d60*/  HFMA2 R7, -RZ, RZ, 0, 0 ;  /* 0x00000000ff077431 */ /* 0x000fe400000001ff */
[----:B------:R-:W-:-:S05]  /*2d70*/  IMAD.MOV.U32 R6, RZ, RZ, R5 ;  /* 0x000000ffff067224 */ /* 0x000fca00078e0005 */
[----:B------:R1:W-:Y:S02]  /*2d80*/  REDG.E.ADD.64.STRONG.GPU desc[UR20][R8.64+0x400], R6 ;  /* 0x000400060800798e */ /* 0x0003e4000c12e514 */
.L_x_218:
[----:B------:R-:W-:Y:S05]  /*2d90*/  BSYNC.RECONVERGENT B1 ;  /* 0x0000000000017941 */ /* 0x000fea0003800200 */
.L_x_217:
[----:B------:R-:W-:-:S07]  /*2da0*/  VIADD R3, R3, 0x2 ;  /* 0x0000000203037836 */ /* 0x000fce0000000000 */
.L_x_214:
[----:B------:R-:W-:-:S09]  /*2db0*/  UISETP.NE.AND UP0, UPT, UR9, URZ, UPT ;  /* 0x000000ff0900728c */ /* 0x000fd2000bf05270 */
[----:B------:R-:W-:Y:S05]  /*2dc0*/  BRA.U !UP0, `(.L_x_152) ;  /* 0x0000000108287547 */ /* 0x000fea000b800000 */
[----:B------:R-:W-:-:S05]  /*2dd0*/  IMAD R2, R3, 0x400, R0 ;  /* 0x0000040003027824 */ /* 0x000fca00078e0200 */
[----:B------:R-:W5:Y:S02]  /*2de0*/  LDS R5, [R2+0x200] ;  /* 0x0002000002057984 */ /* 0x000f640000000800 */
[----:B-----5:R-:W-:-:S13]  /*2df0*/  ISETP.NE.AND P0, PT, R5, RZ, PT ;  /* 0x000000ff0500720c */ /* 0x020fda0003f05270 */
[----:B------:R-:W-:Y:S05]  /*2e00*/  @!P0 BRA `(.L_x_152) ;  /* 0x0000000000188947 */ /* 0x000fea0003800000 */
[----:B01234-:R-:W0:Y:S01]  /*2e10*/  LDC.64 R6, c[0x0][0x380] ;  /* 0x0000e000ff067b82 */ /* 0x01fe220000000a00 */
[----:B------:R-:W-:-:S04]  /*2e20*/  IMAD R3, R3, 0x100, R4 ;  /* 0x0000010003037824 */ /* 0x000fc800078e0204 */
[----:B0-----:R-:W-:-:S04]  /*2e30*/  IMAD.WIDE.U32 R2, R3, 0x8, R6 ;  /* 0x0000000803027825 */ /* 0x001fc800078e0006 */
[----:B------:R-:W-:Y:S02]  /*2e40*/  IMAD.MOV.U32 R6, RZ, RZ, R5 ;  /* 0x000000ffff067224 */ /* 0x000fe400078e0005 */
[----:B------:R-:W-:-:S05]  /*2e50*/  IMAD.MOV.U32 R7, RZ, RZ, RZ ;  /* 0x000000ffff077224 */ /* 0x000fca00078e00ff */
[----:B------:R0:W-:Y:S02]  /*2e60*/  REDG.E.ADD.64.STRONG.GPU desc[UR20][R2.64+0x400], R6 ;  /* 0x000400060200798e */ /* 0x0001e4000c12e514 */
.L_x_152:
[----:B------:R-:W-:Y:S05]  /*2e70*/  BSYNC.RECONVERGENT B0 ;  /* 0x0000000000007941 */ /* 0x000fea0003800200 */
.L_x_151:
[----:B------:R-:W-:Y:S01]  /*2e80*/  BAR.SYNC.DEFER_BLOCKING 0x0 ;  /* 0x0000000000007b1d */ /* 0x000fe20000010000 */
[----:B------:R-:W-:-:S04]  /*2e90*/  UIADD3 UR6, UP0, UPT, UR6, 0x1, URZ ;  /* 0x0000000106067890 */ /* 0x000fc8000ff1e0ff */
[----:B------:R-:W-:Y:S02]  /*2ea0*/  UIADD3.X UR7, UPT, UPT, URZ, UR7, URZ, UP0, !UPT ;  /* 0x00000007ff077290 */ /* 0x000fe400087fe4ff */
[----:B------:R-:W-:-:S04]  /*2eb0*/  UISETP.NE.U32.AND UP0, UPT, UR6, UR11, UPT ;  /* 0x0000000b0600728c */ /* 0x000fc8000bf05070 */
[----:B------:R-:W-:-:S09]  /*2ec0*/  UISETP.NE.AND.EX UP0, UPT, UR7, UR12, UPT, UP0 ;  /* 0x0000000c0700728c */ /* 0x000fd2000bf05300 */
[----:B------:R-:W-:Y:S05]  /*2ed0*/  BRA.U UP0, `(.L_x_219) ;  /* 0xffffffd100f07547 */ /* 0x000fea000b83ffff */
[----:B------:R-:W-:Y:S05]  /*2ee0*/  EXIT ;  /* 0x000000000000794d */ /* 0x000fea0003800000 */
.L_x_220:
        /* <DEDUP_REMOVED lines=9> */
.L_x_290:


//--------------------- .text._ZN3cub18CUB_300001_SM_10006detail10radix_sort31DeviceRadixSortSingleTileKernelINS1_5radix10policy_hubIiiyE10Policy1000ELNS0_9SortOrderE0EiiyNS1_21identity_decomposer_tEEEvPKT1_PSA_PKT2_PSE_T3_iiT4_ --------------------------
	.section	.text._ZN3cub18CUB_300001_SM_10006detail10radix_sort31DeviceRadixSortSingleTileKernelINS1_5radix10policy_hubIiiyE10Policy1000ELNS0_9SortOrderE0EiiyNS1_21identity_decomposer_tEEEvPKT1_PSA_PKT2_PSE_T3_iiT4_,"ax",@progbits
	.align	128
        .global         _ZN3cub18CUB_300001_SM_10006detail10radix_sort31DeviceRadixSortSingleTileKernelINS1_5radix10policy_hubIiiyE10Policy1000ELNS0_9SortOrderE0EiiyNS1_21identity_decomposer_tEEEvPKT1_PSA_PKT2_PSE_T3_iiT4_
        .type           _ZN3cub18CUB_300001_SM_10006detail10radix_sort31DeviceRadixSortSingleTileKernelINS1_5radix10policy_hubIiiyE10Policy1000ELNS0_9SortOrderE0EiiyNS1_21identity_decomposer_tEEEvPKT1_PSA_PKT2_PSE_T3_iiT4_,@function
        .size           _ZN3cub18CUB_300001_SM_10006detail10radix_sort31DeviceRadixSortSingleTileKernelINS1_5radix10policy_hubIiiyE10Policy1000ELNS0_9SortOrderE0EiiyNS1_21identity_decomposer_tEEEvPKT1_PSA_PKT2_PSE_T3_iiT4_,(.L_x_291 - _ZN3cub18CUB_300001_SM_10006detail10radix_sort31DeviceRadixSortSingleTileKernelINS1_5radix10policy_hubIiiyE10Policy1000ELNS0_9SortOrderE0EiiyNS1_21identity_decomposer_tEEEvPKT1_PSA_PKT2_PSE_T3_iiT4_)
        .other          _ZN3cub18CUB_300001_SM_10006detail10radix_sort31DeviceRadixSortSingleTileKernelINS1_5radix10policy_hubIiiyE10Policy1000ELNS0_9SortOrderE0EiiyNS1_21identity_decomposer_tEEEvPKT1_PSA_PKT2_PSE_T3_iiT4_,@"STO_CUDA_ENTRY STV_DEFAULT"
_ZN3cub18CUB_300001_SM_10006detail10radix_sort31DeviceRadixSortSingleTileKernelINS1_5radix10policy_hubIiiyE10Policy1000ELNS0_9SortOrderE0EiiyNS1_21identity_decomposer_tEEEvPKT1_PSA_PKT2_PSE_T3_iiT4_:
.text._ZN3cub18CUB_300001_SM_10006detail10radix_sort31DeviceRadixSortSingleTileKernelINS1_5radix10policy_hubIiiyE10Policy1000ELNS0_9SortOrderE0EiiyNS1_21identity_decomposer_tEEEvPKT1_PSA_PKT2_PSE_T3_iiT4_:
[----:B------:R-:W-:Y:S01]  /*0000*/  LDC R1, c[0x0][0x37c] ;  /* 0x0000df00ff017b82 */ /* 0x000fe20000000800 */
[----:B------:R-:W0:Y:S01]  /*0010*/  S2R R0, SR_TID.X ;  /* 0x0000000000007919 */ /* 0x000e220000002100 */
[----:B------:R-:W1:Y:S06]  /*0020*/  LDCU UR4, c[0x0][0x3a0] ;  /* 0x00007400ff0477ac */ /* 0x000e6c0008000800 */
[----:B------:R-:W2:Y:S01]  /*0030*/  LDC.64 R6, c[0x0][0x380] ;  /* 0x0000e000ff067b82 */ /* 0x000ea20000000a00 */
[----:B------:R-:W3:Y:S01]  /*0040*/  LDCU.64 UR8, c[0x0][0x358] ;  /* 0x00006b00ff0877ac */ /* 0x000ee20008000a00 */
[----:B------:R-:W4:Y:S01]  /*0050*/  LDCU UR10, c[0x0][0x3ac] ;  /* 0x00007580ff0a77ac */ /* 0x000f220008000800 */
[----:B0-----:R-:W-:-:S04]  /*0060*/  IMAD R9, R0, 0x13, RZ ;  /* 0x0000001300097824 */ /* 0x001fc800078e02ff */
[C---:B------:R-:W-:Y:S01]  /*0070*/  VIADD R4, R9.reuse, 0x1 ;  /* 0x0000000109047836 */ /* 0x040fe20000000000 */
[C---:B-1----:R-:W-:Y:S01]  /*0080*/  ISETP.GE.AND P6, PT, R9.reuse, UR4, PT ;  /* 0x0000000409007c0c */ /* 0x042fe2000bfc6270 */
[C---:B------:R-:W-:Y:S02]  /*0090*/  VIADD R8, R9.reuse, 0x5 ;  /* 0x0000000509087836 */ /* 0x040fe40000000000 */
[C---:B--2---:R-:W-:Y:S01]  /*00a0*/  IMAD.WIDE.U32 R6, R9.reuse, 0x4, R6 ;  /* 0x0000000409067825 */ /* 0x044fe200078e0006 */
[----:B------:R-:W-:Y:S02]  /*00b0*/  ISETP.GE.AND P5, PT, R4, UR4, PT ;  /* 0x0000000404007c0c */ /* 0x000fe4000bfa6270 */
[----:B------:R-:W-:Y:S01]  /*00c0*/  ISETP.GE.AND P1, PT, R8, UR4, PT ;  /* 0x0000000408007c0c */ /* 0x000fe2000bf26270 */
[C---:B------:R-:W-:Y:S01]  /*00d0*/  VIADD R5, R9.reuse, 0x2 ;  /* 0x0000000209057836 */ /* 0x040fe20000000000 */
[----:B------:R-:W-:Y:S01]  /*00e0*/  P2R R46, PR, RZ, 0x20 ;  /* 0x00000020ff2e7803 */ /* 0x000fe20000000000 */
[C---:B------:R-:W-:Y:S01]  /*00f0*/  VIADD R10, R9.reuse, 0x6 ;  /* 0x00000006090a7836 */ /* 0x040fe20000000000 */
[----:B------:R-:W-:Y:S01]  /*0100*/  P2R R49, PR, RZ, 0x2 ;  /* 0x00000002ff317803 */ /* 0x000fe20000000000 */
[----:B------:R-:W-:Y:S01]  /*0110*/  VIADD R4, R9, 0x3 ;  /* 0x0000000309047836 */ /* 0x000fe20000000000 */
[----:B------:R-:W-:Y:S01]  /*0120*/  ISETP.GE.AND P4, PT, R5, UR4, PT ;  /* 0x0000000405007c0c */ /* 0x000fe2000bf86270 */
[C---:B------:R-:W-:Y:S01]  /*0130*/  VIADD R5, R9.reuse, 0x4 ;  /* 0x0000000409057836 */ /* 0x040fe20000000000 */
[----:B------:R-:W-:Y:S01]  /*0140*/  ISETP.GE.AND P0, PT, R10, UR4, PT ;  /* 0x000000040a007c0c */ /* 0x000fe2000bf06270 */
[----:B------:R-:W-:Y:S01]  /*0150*/  VIADD R29, R9, 0x9 ;  /* 0x00000009091d7836 */ /* 0x000fe20000000000 */
[----:B------:R-:W-:Y:S01]  /*0160*/  ISETP.GE.AND P3, PT, R4, UR4, PT ;  /* 0x0000000404007c0c */ /* 0x000fe2000bf66270 */
[----:B---3--:R-:W2:Y:S01]  /*0170*/  @!P5 LDG.E R8, desc[UR8][R6.64+0x4] ;  /* 0x000004080608d981 */ /* 0x008ea2000c1e1900 */
[----:B------:R-:W-:Y:S01]  /*0180*/  ISETP.GE.AND P2, PT, R5, UR4, PT ;  /* 0x0000000405007c0c */ /* 0x000fe2000bf46270 */
[C---:B------:R-:W-:Y:S01]  /*0190*/  VIADD R4, R9.reuse, 0x7 ;  /* 0x0000000709047836 */ /* 0x040fe20000000000 */
[----:B------:R-:W-:Y:S01]  /*01a0*/  P2R R50, PR, RZ, 0x1 ;  /* 0x00000001ff327803 */ /* 0x000fe20000000000 */
[----:B------:R-:W3:Y:S01]  /*01b0*/  @!P1 LDG.E R35, desc[UR8][R6.64+0x14] ;  /* 0x0000140806239981 */ /* 0x000ee2000c1e1900 */
[C---:B------:R-:W-:Y:S01]  /*01c0*/  VIADD R5, R9.reuse, 0x8 ;  /* 0x0000000809057836 */ /* 0x040fe20000000000 */
[----:B------:R-:W-:Y:S01]  /*01d0*/  P2R R47, PR, RZ, 0x8 ;  /* 0x00000008ff2f7803 */ /* 0x000fe20000000000 */
[C---:B------:R-:W-:Y:S01]  /*01e0*/  VIADD R30, R9.reuse, 0xa ;  /* 0x0000000a091e7836 */ /* 0x040fe20000000000 */
[----:B------:R-:W4:Y:S01]  /*01f0*/  @!P4 LDG.E R10, desc[UR8][R6.64+0x8] ;  /* 0x00000808060ac981 */ /* 0x000f22000c1e1900 */
[C---:B------:R-:W-:Y:S01]  /*0200*/  VIADD R31, R9.reuse, 0xb ;  /* 0x0000000b091f7836 */ /* 0x040fe20000000000 */
[----:B------:R-:W-:Y:S01]  /*0210*/  P2R R48, PR, RZ, 0x4 ;  /* 0x00000004ff307803 */ /* 0x000fe20000000000 */
[C---:B------:R-:W-:Y:S01]  /*0220*/  VIADD R32, R9.reuse, 0xc ;  /* 0x0000000c09207836 */ /* 0x040fe20000000000 */
[----:B------:R-:W3:Y:S01]  /*0230*/  @!P3 LDG.E R11, desc[UR8][R6.64+0xc] ;  /* 0x00000c08060bb981 */ /* 0x000ee2000c1e1900 */
[----:B------:R-:W-:Y:S01]  /*0240*/  VIADD R33, R9, 0x10 ;  /* 0x0000001009217836 */ /* 0x000fe20000000000 */
[----:B------:R-:W-:-:S02]  /*0250*/  P2R R45, PR, RZ, 0x10 ;  /* 0x00000010ff2d7803 */ /* 0x000fc40000000000 */
[----:B------:R-:W3:Y:S04]  /*0260*/  @!P2 LDG.E R34, desc[UR8][R6.64+0x10] ;  /* 0x000010080622a981 */ /* 0x000ee8000c1e1900 */
[----:B------:R-:W3:Y:S01]  /*0270*/  @!P0 LDG.E R36, desc[UR8][R6.64+0x18] ;  /* 0x0000180806248981 */ /* 0x000ee2000c1e1900 */
[----:B------:R-:W-:-:S03]  /*0280*/  ISETP.GE.AND P0, PT, R4, UR4, PT ;  /* 0x0000000404007c0c */ /* 0x000fc6000bf06270 */
[----:B------:R-:W3:Y:S01]  /*0290*/  @!P6 LDG.E R61, desc[UR8][R6.64] ;  /* 0x00000008063de981 */ /* 0x000ee2000c1e1900 */
[----:B------:R-:W-:-:S09]  /*02a0*/  P2R R51, PR, RZ, 0x1 ;  /* 0x00000001ff337803 */ /* 0x000fd20000000000 */
[----:B------:R-:W3:Y:S01]  /*02b0*/  @!P0 LDG.E R37, desc[UR8][R6.64+0x1c] ;  /* 0x00001c0806258981 */ /* 0x000ee2000c1e1900 */
[----:B------:R-:W-:Y:S02]  /*02c0*/  ISETP.GE.AND P0, PT, R5, UR4, PT ;  /* 0x0000000405007c0c */ /* 0x000fe4000bf06270 */
[----:B------:R-:W0:Y:S02]  /*02d0*/  LDC.64 R4, c[0x0][0x390] ;  /* 0x0000e400ff047b82 */ /* 0x000e240000000a00 */
[----:B------:R-:W-:-:S09]  /*02e0*/  P2R R52, PR, RZ, 0x1 ;  /* 0x00000001ff347803 */ /* 0x000fd20000000000 */
[----:B------:R-:W3:Y:S01]  /*02f0*/  @!P0 LDG.E R38, desc[UR8][R6.64+0x20] ;  /* 0x0000200806268981 */ /* 0x000ee2000c1e1900 */
[----:B------:R-:W-:-:S04]  /*0300*/  ISETP.GE.AND P0, PT, R29, UR4, PT ;  /* 0x000000041d007c0c */ /* 0x000fc8000bf06270 */
[----:B------:R-:W-:-:S09]  /*0310*/  P2R R53, PR, RZ, 0x1 ;  /* 0x00000001ff357803 */ /* 0x000fd20000000000 */
[----:B------:R-:W3:Y:S01]  /*0320*/  @!P0 LDG.E R39, desc[UR8][R6.64+0x24] ;  /* 0x0000240806278981 */ /* 0x000ee2000c1e1900 */
[----:B------:R-:W-:Y:S01]  /*0330*/  ISETP.GE.AND P0, PT, R30, UR4, PT ;  /* 0x000000041e007c0c */ /* 0x000fe2000bf06270 */
[----:B------:R-:W-:-:S05]  /*0340*/  VIADD R30, R9, 0xd ;  /* 0x0000000d091e7836 */ /* 0x000fca0000000000 */
[----:B------:R-:W-:Y:S02]  /*0350*/  ISETP.GE.AND P1, PT, R30, UR4, PT ;  /* 0x000000041e007c0c */ /* 0x000fe4000bf26270 */
[----:B------:R-:W-:Y:S02]  /*0360*/  P2R R54, PR, RZ, 0x1 ;  /* 0x00000001ff367803 */ /* 0x000fe40000000000 */
[----:B------:R-:W-:-:S03]  /*0370*/  P2R R58, PR, RZ, 0x2 ;  /* 0x00000002ff3a7803 */ /* 0x000fc60000000000 */
[----:B------:R-:W3:Y:S01]  /*0380*/  @!P0 LDG.E R40, desc[UR8][R6.64+0x28] ;  /* 0x0000280806288981 */ /* 0x000ee2000c1e1900 */
[----:B------:R-:W-:-:S05]  /*0390*/  ISETP.GE.AND P0, PT, R31, UR4, PT ;  /* 0x000000041f007c0c */ /* 0x000fca000bf06270 */
[----:B------:R-:W3:Y:S01]  /*03a0*/  @!P1 LDG.E R62, desc[UR8][R6.64+0x34] ;  /* 0x00003408063e9981 */ /* 0x000ee2000c1e1900 */
[----:B------:R-:W-:-:S04]  /*03b0*/  ISETP.NE.AND P1, PT, R54, RZ, PT ;  /* 0x000000ff3600720c */ /* 0x000fc80003f25270 */
[----:B------:R-:W-:Y:S02]  /*03c0*/  P2R R57, PR, RZ, 0x2 ;  /* 0x00000002ff397803 */ /* 0x000fe40000000000 */
[----:B------:R-:W-:Y:S01]  /*03d0*/  ISETP.NE.AND P1, PT, R53, RZ, PT ;  /* 0x000000ff3500720c */ /* 0x000fe20003f25270 */
[----:B------:R-:W3:Y:S03]  /*03e0*/  @!P0 LDG.E R41, desc[UR8][R6.64+0x2c] ;  /* 0x00002c0806298981 */ /* 0x000ee6000c1e1900 */
[----:B------:R-:W-:Y:S02]  /*03f0*/  P2R R56, PR, RZ, 0x2 ;  /* 0x00000002ff387803 */ /* 0x000fe40000000000 */
[----:B------:R-:W-:Y:S02]  /*0400*/  ISETP.NE.AND P1, PT, R52, RZ, PT ;  /* 0x000000ff3400720c */ /* 0x000fe40003f25270 */
[----:B------:R-:W-:-:S02]  /*0410*/  P2R R60, PR, RZ, 0x1 ;  /* 0x00000001ff3c7803 */ /* 0x000fc40000000000 */
[----:B------:R-:W-:Y:S02]  /*0420*/  P2R R55, PR, RZ, 0x2 ;  /* 0x00000002ff377803 */ /* 0x000fe40000000000 */
[----:B------:R-:W-:Y:S02]  /*0430*/  ISETP.GE.AND P0, PT, R32, UR4, PT ;  /* 0x0000000420007c0c */ /* 0x000fe4000bf06270 */
[----:B------:R-:W-:Y:S01]  /*0440*/  ISETP.NE.AND P1, PT, R51, RZ, PT ;  /* 0x000000ff3300720c */ /* 0x000fe20003f25270 */
[----:B------:R-:W-:-:S03]  /*0450*/  VIADD R32, R9, 0xf ;  /* 0x0000000f09207836 */ /* 0x000fc60000000000 */
[----:B------:R-:W-:Y:S02]  /*0460*/  P2R R54, PR, RZ, 0x2 ;  /* 0x00000002ff367803 */ /* 0x000fe40000000000 */
[----:B------:R-:W-:Y:S02]  /*0470*/  ISETP.NE.AND P1, PT, R50, RZ, PT ;  /* 0x000000ff3200720c */ /* 0x000fe40003f25270 */
[----:B------:R-:W-:Y:S02]  /*0480*/  ISETP.GE.AND P3, PT, R32, UR4, PT ;  /* 0x0000000420007c0c */ /* 0x000fe4000bf66270 */
[----:B------:R-:W-:Y:S01]  /*0490*/  P2R R53, PR, RZ, 0x2 ;  /* 0x00000002ff357803 */ /* 0x000fe20000000000 */
[----:B------:R-:W3:Y:S01]  /*04a0*/  @!P0 LDG.E R42, desc[UR8][R6.64+0x30] ;  /* 0x00003008062a8981 */ /* 0x000ee2000c1e1900 */
[----:B------:R-:W-:Y:S01]  /*04b0*/  ISETP.NE.AND P1, PT, R49, RZ, PT ;  /* 0x000000ff3100720c */ /* 0x000fe20003f25270 */
[----:B------:R-:W-:-:S03]  /*04c0*/  VIADD R31, R9, 0xe ;  /* 0x0000000e091f7836 */ /* 0x000fc60000000000 */
[----:B------:R-:W-:Y:S01]  /*04d0*/  P2R R51, PR, RZ, 0x2 ;  /* 0x00000002ff337803 */ /* 0x000fe20000000000 */
[C---:B------:R-:W-:Y:S01]  /*04e0*/  VIADD R43, R9.reuse, 0x11 ;  /* 0x00000011092b7836 */ /* 0x040fe20000000000 */
[----:B------:R-:W-:Y:S01]  /*04f0*/  ISETP.NE.AND P1, PT, R48, RZ, PT ;  /* 0x000000ff3000720c */ /* 0x000fe20003f25270 */
[----:B------:R-:W-:Y:S01]  /*0500*/  VIADD R44, R9, 0x12 ;  /* 0x00000012092c7836 */ /* 0x000fe20000000000 */
[----:B------:R-:W-:Y:S02]  /*0510*/  ISETP.GE.AND P2, PT, R31, UR4, PT ;  /* 0x000000041f007c0c */ /* 0x000fe4000bf46270 */
[----:B------:R-:W-:Y:S02]  /*0520*/  P2R R49, PR, RZ, 0x2 ;  /* 0x00000002ff317803 */ /* 0x000fe40000000000 */
[----:B------:R-:W-:Y:S02]  /*0530*/  ISETP.NE.AND P1, PT, R47, RZ, PT ;  /* 0x000000ff2f00720c */ /* 0x000fe40003f25270 */
[----:B------:R-:W-:Y:S01]  /*0540*/  ISETP.GE.AND P4, PT, R33, UR4, PT ;  /* 0x0000000421007c0c */ /* 0x000fe2000bf86270 */
[----:B------:R-:W3:Y:S01]  /*0550*/  @!P3 LDG.E R47, desc[UR8][R6.64+0x3c] ;  /* 0x00003c08062fb981 */ /* 0x000ee2000c1e1900 */
[----:B------:R-:W-:-:S02]  /*0560*/  ISETP.GE.AND P5, PT, R43, UR4, PT ;  /* 0x000000042b007c0c */ /* 0x000fc4000bfa6270 */
[----:B------:R-:W-:Y:S02]  /*0570*/  ISETP.GE.AND P6, PT, R44, UR4, PT ;  /* 0x000000042c007c0c */ /* 0x000fe4000bfc6270 */
[----:B------:R-:W-:Y:S02]  /*0580*/  P2R R48, PR, RZ, 0x2 ;  /* 0x00000002ff307803 */ /* 0x000fe40000000000 */
[----:B------:R-:W-:-:S04]  /*0590*/  ISETP.NE.AND P1, PT, R45, RZ, PT ;  /* 0x000000ff2d00720c */ /* 0x000fc80003f25270 */
[----:B------:R-:W-:Y:S01]  /*05a0*/  P2R R45, PR, RZ, 0x2 ;  /* 0x00000002ff2d7803 */ /* 0x000fe20000000000 */
[----:B0-----:R-:W-:Y:S01]  /*05b0*/  IMAD.WIDE.U32 R4, R9, 0x4, R4 ;  /* 0x0000000409047825 */ /* 0x001fe200078e0004 */
[----:B------:R-:W-:Y:S01]  /*05c0*/  ISETP.NE.AND P1, PT, R46, RZ, PT ;  /* 0x000000ff2e00720c */ /* 0x000fe20003f25270 */
[----:B------:R-:W3:Y:S01]  /*05d0*/  @!P4 LDG.E R50, desc[UR8][R6.64+0x40] ;  /* 0x000040080632c981 */ /* 0x000ee2000c1e1900 */
[----:B------:R-:W-:-:S03]  /*05e0*/  P2R R59, PR, RZ, 0x1 ;  /* 0x00000001ff3b7803 */ /* 0x000fc60000000000 */
[----:B------:R-:W3:Y:S01]  /*05f0*/  @!P2 LDG.E R46, desc[UR8][R6.64+0x38] ;  /* 0x00003808062ea981 */ /* 0x000ee2000c1e1900 */
[----:B------:R-:W-:Y:S01]  /*0600*/  ISETP.GE.AND P0, PT, R9, UR4, PT ;  /* 0x0000000409007c0c */ /* 0x000fe2000bf06270 */
[----:B------:R-:W-:Y:S01]  /*0610*/  IMAD.MOV.U32 R30, RZ, RZ, -0x1 ;  /* 0xffffffffff1e7424 */ /* 0x000fe200078e00ff */
[----:B------:R-:W0:Y:S01]  /*0620*/  S2UR UR6, SR_CgaCtaId ;  /* 0x00000000000679c3 */ /* 0x000e220000008800 */
[----:B------:R-:W3:Y:S01]  /*0630*/  @!P5 LDG.E R9, desc[UR8][R6.64+0x44] ;  /* 0x000044080609d981 */ /* 0x000ee2000c1e1900 */
[----:B------:R-:W-:Y:S01]  /*0640*/  IMAD.MOV.U32 R31, RZ, RZ, -0x1 ;  /* 0xffffffffff1f7424 */ /* 0x000fe200078e00ff */
[----:B------:R-:W1:Y:S02]  /*0650*/  LDCU.64 UR4, c[0x0][0x3a8] ;  /* 0x00007500ff0477ac */ /* 0x000e640008000a00 */
[----:B------:R-:W3:Y:S03]  /*0660*/  @!P6 LDG.E R52, desc[UR8][R6.64+0x48] ;  /* 0x000048080634e981 */ /* 0x000ee6000c1e1900 */
[----:B------:R-:W-:Y:S06]  /*0670*/  BAR.SYNC.DEFER_BLOCKING 0x0 ;  /* 0x0000000000007b1d */ /* 0x000fec0000010000 */
[----:B------:R0:W5:Y:S01]  /*0680*/  @!P1 LDG.E R3, desc[UR8][R4.64+0x4] ;  /* 0x0000040804039981 */ /* 0x000162000c1e1900 */
[----:B------:R-:W-:-:S02]  /*0690*/  IMAD.MOV.U32 R32, RZ, RZ, -0x1 ;  /* 0xffffffffff207424 */ /* 0x000fc400078e00ff */
[----:B------:R-:W-:Y:S01]  /*06a0*/  IMAD.MOV.U32 R33, RZ, RZ, -0x1 ;  /* 0xffffffffff217424 */ /* 0x000fe200078e00ff */
[----:B------:R0:W5:Y:S01]  /*06b0*/  @!P0 LDG.E R2, desc[UR8][R4.64] ;  /* 0x0000000804028981 */ /* 0x000162000c1e1900 */
[----:B--2---:R-:W-:Y:S01]  /*06c0*/  @!P1 LOP3.LUT R30, R8, 0x80000000, RZ, 0x3c, !PT ;  /* 0x80000000081e9812 */ /* 0x004fe200078e3cff */
[----:B------:R-:W-:Y:S01]  /*06d0*/  IMAD.MOV.U32 R29, RZ, RZ, -0x1 ;  /* 0xffffffffff1d7424 */ /* 0x000fe200078e00ff */
[----:B------:R-:W-:Y:S01]  /*06e0*/  ISETP.NE.AND P1, PT, R45, RZ, PT ;  /* 0x000000ff2d00720c */ /* 0x000fe20003f25270 */
[----:B------:R2:W5:Y:S01]  /*06f0*/  @!P2 LDG.E R24, desc[UR8][R4.64+0x38] ;  /* 0x000038080418a981 */ /* 0x000562000c1e1900 */
[----:B-1----:R-:W-:-:S03]  /*0700*/  UIADD3 UR7, UPT, UPT, UR4, 0x6, URZ ;  /* 0x0000000604077890 */ /* 0x002fc6000fffe0ff */
[----:B------:R2:W5:Y:S01]  /*0710*/  @!P3 LDG.E R25, desc[UR8][R4.64+0x3c] ;  /* 0x00003c080419b981 */ /* 0x000562000c1e1900 */
[----:B------:R-:W-:-:S03]  /*0720*/  UIADD3 UR5, UPT, UPT, -UR4, UR5, URZ ;  /* 0x0000000504057290 */ /* 0x000fc6000fffe1ff */
[----:B------:R2:W5:Y:S04]  /*0730*/  @!P4 LDG.E R26, desc[UR8][R4.64+0x40] ;  /* 0x00004008041ac981 */ /* 0x000568000c1e1900 */
[----:B----4-:R-:W-:Y:S01]  /*0740*/  @!P1 LOP3.LUT R31, R10, 0x80000000, RZ, 0x3c, !PT ;  /* 0x800000000a1f9812 */ /* 0x010fe200078e3cff */
[----:B------:R2:W5:Y:S01]  /*0750*/  @!P1 LDG.E R12, desc[UR8][R4.64+0x8] ;  /* 0x00000808040c9981 */ /* 0x000562000c1e1900 */
[----:B------:R-:W-:-:S03]  /*0760*/  ISETP.NE.AND P1, PT, R48, RZ, PT ;  /* 0x000000ff3000720c */ /* 0x000fc60003f25270 */
[----:B------:R2:W5:Y:S04]  /*0770*/  @!P5 LDG.E R27, desc[UR8][R4.64+0x44] ;  /* 0x00004408041bd981 */ /* 0x000568000c1e1900 */
[----:B------:R2:W5:Y:S06]  /*0780*/  @!P6 LDG.E R28, desc[UR8][R4.64+0x48] ;  /* 0x00004808041ce981 */ /* 0x00056c000c1e1900 */
[----:B---3--:R-:W-:Y:S01]  /*0790*/  @!P1 LOP3.LUT R32, R11, 0x80000000, RZ, 0x3c, !PT ;  /* 0x800000000b209812 */ /* 0x008fe200078e3cff */
[----:B------:R2:W5:Y:S01]  /*07a0*/  @!P1 LDG.E R13, desc[UR8][R4.64+0xc] ;  /* 0x00000c08040d9981 */ /* 0x000562000c1e1900 */
[----:B------:R-:W-:-:S13]  /*07b0*/  ISETP.NE.AND P1, PT, R49, RZ, PT ;  /* 0x000000ff3100720c */ /* 0x000fda0003f25270 */
[----:B------:R-:W-:Y:S01]  /*07c0*/  @!P1 LOP3.LUT R33, R34, 0x80000000, RZ, 0x3c, !PT ;  /* 0x8000000022219812 */ /* 0x000fe200078e3cff */
[----:B------:R2:W5:Y:S01]  /*07d0*/  @!P1 LDG.E R14, desc[UR8][R4.64+0x10] ;  /* 0x00001008040e9981 */ /* 0x000562000c1e1900 */
[----:B------:R-:W-:Y:S01]  /*07e0*/  ISETP.NE.AND P1, PT, R51, RZ, PT ;  /* 0x000000ff3300720c */ /* 0x000fe20003f25270 */
[----:B------:R-:W-:-:S12]  /*07f0*/  IMAD.MOV.U32 R34, RZ, RZ, -0x1 ;  /* 0xffffffffff227424 */ /* 0x000fd800078e00ff */
        /* <DEDUP_REMOVED lines=15> */
[----:B------:R-:W-:Y:S01]  /*08f0*/  IMAD.MOV.U32 R38, RZ, RZ, -0x1 ;  /* 0xffffffffff267424 */ /* 0x000fe200078e00ff */
[----:B------:R-:W-:Y:S02]  /*0900*/  @!P0 LOP3.LUT R29, R61, 0x80000000, RZ, 0x3c, !PT ;  /* 0x800000003d1d8812 */ /* 0x000fe400078e3cff */
[----:B------:R-:W-:-:S09]  /*0910*/  ISETP.NE.AND P0, PT, R60, RZ, PT ;  /* 0x000000ff3c00720c */ /* 0x000fd20003f05270 */
[----:B------:R-:W-:Y:S01]  /*0920*/  @!P1 LOP3.LUT R38, R39, 0x80000000, RZ, 0x3c, !PT ;  /* 0x8000000027269812 */ /* 0x000fe200078e3cff */
[----:B------:R2:W5:Y:S01]  /*0930*/  @!P1 LDG.E R19, desc[UR8][R4.64+0x24] ;  /* 0x0000240804139981 */ /* 0x000562000c1e1900 */
[----:B------:R-:W-:Y:S01]  /*0940*/  ISETP.NE.AND P1, PT, R57, RZ, PT ;  /* 0x000000ff3900720c */ /* 0x000fe20003f25270 */
[----:B------:R-:W-:Y:S02]  /*0950*/  IMAD.MOV.U32 R39, RZ, RZ, -0x1 ;  /* 0xffffffffff277424 */ /* 0x000fe400078e00ff */
[----:B------:R2:W5:Y:S10]  /*0960*/  @!P0 LDG.E R21, desc[UR8][R4.64+0x2c] ;  /* 0x00002c0804158981 */ /* 0x000574000c1e1900 */
[----:B------:R-:W-:Y:S01]  /*0970*/  @!P1 LOP3.LUT R39, R40, 0x80000000, RZ, 0x3c, !PT ;  /* 0x8000000028279812 */ /* 0x000fe200078e3cff */
[----:B------:R-:W-:Y:S01]  /*0980*/  IMAD.MOV.U32 R40, RZ, RZ, -0x1 ;  /* 0xffffffffff287424 */ /* 0x000fe200078e00ff */
[----:B------:R2:W5:Y:S01]  /*0990*/  @!P1 LDG.E R20, desc[UR8][R4.64+0x28] ;  /* 0x0000280804149981 */ /* 0x000562000c1e1900 */
[----:B------:R-:W-:-:S02]  /*09a0*/  @!P0 LOP3.LUT R40, R41, 0x80000000, RZ, 0x3c, !PT ;  /* 0x8000000029288812 */ /* 0x000fc400078e3cff */
[----:B------:R-:W-:Y:S02]  /*09b0*/  ISETP.NE.AND P1, PT, R58, RZ, PT ;  /* 0x000000ff3a00720c */ /* 0x000fe40003f25270 */
[----:B------:R-:W-:Y:S01]  /*09c0*/  ISETP.NE.AND P0, PT, R59, RZ, PT ;  /* 0x000000ff3b00720c */ /* 0x000fe20003f05270 */
[----:B------:R-:W-:Y:S01]  /*09d0*/  IMAD.MOV.U32 R41, RZ, RZ, -0x1 ;  /* 0xffffffffff297424 */ /* 0x000fe200078e00ff */
[----:B------:R-:W-:Y:S02]  /*09e0*/  UMOV UR4, 0x400 ;  /* 0x0000040000047882 */ /* 0x000fe40000000000 */
[----:B0-----:R-:W-:-:S07]  /*09f0*/  ULEA UR4, UR6, UR4, 0x18 ;  /* 0x0000000406047291 */ /* 0x001fce000f8ec0ff */
[----:B------:R2:W5:Y:S02]  /*0a00*/  @!P1 LDG.E R23, desc[UR8][R4.64+0x34] ;  /* 0x0000340804179981 */ /* 0x000564000c1e1900 */
[----:B------:R-:W-:Y:S02]  /*0a10*/  @!P0 LOP3.LUT R41, R42, 0x80000000, RZ, 0x3c, !PT ;  /* 0x800000002a298812 */ /* 0x000fe400078e3cff */
[----:B------:R2:W5:Y:S01]  /*0a20*/  @!P0 LDG.E R22, desc[UR8][R4.64+0x30] ;  /* 0x0000300804168981 */ /* 0x000562000c1e1900 */
[----:B------:R-:W0:Y:S01]  /*0a30*/  S2R R42, SR_LANEID ;  /* 0x00000000002a7919 */ /* 0x000e220000000000 */
[----:B------:R-:W-:Y:S01]  /*0a40*/  IMAD.MOV.U32 R45, RZ, RZ, -0x1 ;  /* 0xffffffffff2d7424 */ /* 0x000fe200078e00ff */
[----:B------:R-:W-:Y:S02]  /*0a50*/  @!P3 LOP3.LUT R45, R47, 0x80000000, RZ, 0x3c, !PT ;  /* 0x800000002f2db812 */ /* 0x000fe400078e3cff */
[----:B------:R-:W-:Y:S01]  /*0a60*/  LEA R47, R0, UR4, 0x2 ;  /* 0x00000004002f7c11 */ /* 0x000fe2000f8e10ff */
[----:B------:R-:W-:Y:S01]  /*0a70*/  IMAD.MOV.U32 R44, RZ, RZ, -0x1 ;  /* 0xffffffffff2c7424 */ /* 0x000fe200078e00ff */
[----:B------:R-:W-:-:S02]  /*0a80*/  SHF.R.U32.HI R124, RZ, 0x5, R0 ;  /* 0x00000005ff7c7819 */ /* 0x000fc40000011600 */
[----:B------:R-:W-:Y:S01]  /*0a90*/  @!P2 LOP3.LUT R44, R46, 0x80000000, RZ, 0x3c, !PT ;  /* 0x800000002e2ca812 */ /* 0x000fe200078e3cff */
[----:B------:R-:W-:Y:S02]  /*0aa0*/  IMAD R51, R0, 0x80, R47 ;  /* 0x0000008000337824 */ /* 0x000fe400078e022f */
[----:B------:R-:W-:Y:S01]  /*0ab0*/  IMAD.MOV.U32 R46, RZ, RZ, -0x1 ;  /* 0xffffffffff2e7424 */ /* 0x000fe200078e00ff */
[----:B------:R-:W-:Y:S01]  /*0ac0*/  @!P4 LOP3.LUT R46, R50, 0x80000000, RZ, 0x3c, !PT ;  /* 0x80000000322ec812 */ /* 0x000fe200078e3cff */
[----:B------:R-:W-:Y:S01]  /*0ad0*/  IMAD.MOV.U32 R43, RZ, RZ, -0x1 ;  /* 0xffffffffff2b7424 */ /* 0x000fe200078e00ff */
[----:B------:R-:W-:Y:S01]  /*0ae0*/  @!P1 LOP3.LUT R43, R62, 0x80000000, RZ, 0x3c, !PT ;  /* 0x800000003e2b9812 */ /* 0x000fe200078e3cff */
[----:B------:R-:W-:Y:S01]  /*0af0*/  IMAD.MOV.U32 R48, RZ, RZ, -0x1 ;  /* 0xffffffffff307424 */ /* 0x000fe200078e00ff */
[----:B------:R-:W-:Y:S01]  /*0b00*/  @!P5 LOP3.LUT R48, R9, 0x80000000, RZ, 0x3c, !PT ;  /* 0x800000000930d812 */ /* 0x000fe200078e3cff */
[----:B------:R-:W-:Y:S01]  /*0b10*/  IMAD.MOV.U32 R49, RZ, RZ, -0x1 ;  /* 0xffffffffff317424 */ /* 0x000fe200078e00ff */
[----:B------:R-:W-:Y:S01]  /*0b20*/  @!P6 LOP3.LUT R49, R52, 0x80000000, RZ, 0x3c, !PT ;  /* 0x800000003431e812 */ /* 0x000fe200078e3cff */
[----:B------:R-:W-:Y:S01]  /*0b30*/  IMAD R53, R0, -0x38, R51 ;  /* 0xffffffc800357824 */ /* 0x000fe200078e0233 */
[----:B------:R-:W-:Y:S01]  /*0b40*/  LEA R50, R124, UR4, 0x2 ;  /* 0x000000047c327c11 */ /* 0x000fe2000f8e10ff */
[----:B--2---:R-:W-:Y:S06]  /*0b50*/  BAR.SYNC.DEFER_BLOCKING 0x0 ;  /* 0x0000000000007b1d */ /* 0x004fec0000010000 */
.L_x_222:
[----:B------:R-:W-:Y:S01]  /*0b60*/  UISETP.LT.AND UP0, UPT, UR5, 0x6, UPT ;  /* 0x000000060500788c */ /* 0x000fe2000bf01270 */
[----:B------:R-:W-:Y:S01]  /*0b70*/  STS [R47], RZ ;  /* 0x000000ff2f007388 */ /* 0x000fe20000000800 */
[----:B------:R-:W-:Y:S01]  /*0b80*/  UIADD3 UR6, UPT, UPT, UR7, -0x6, URZ ;  /* 0xfffffffa07067890 */ /* 0x000fe2000fffe0ff */
[----:B0-----:R-:W-:Y:S01]  /*0b90*/  ISETP.NE.AND P1, PT, R42, 0x1f, PT ;  /* 0x0000001f2a00780c */ /* 0x001fe20003f25270 */
[----:B------:R-:W-:Y:S01]  /*0ba0*/  USEL UR4, UR5, 0x6, UP0 ;  /* 0x0000000605047887 */ /* 0x000fe20008000000 */
[----:B------:R-:W-:Y:S01]  /*0bb0*/  STS [R47+0x400], RZ ;  /* 0x000400ff2f007388 */ /* 0x000fe20000000800 */
[C---:B------:R-:W-:Y:S01]  /*0bc0*/  ISETP.NE.AND P2, PT, R124.reuse, 0x6, PT ;  /* 0x000000067c00780c */ /* 0x040fe20003f45270 */
[----:B------:R-:W-:Y:S01]  /*0bd0*/  UISETP.GE.AND UP0, UPT, UR7, UR10, UPT ;  /* 0x0000000a0700728c */ /* 0x000fe2000bf06270 */
[----:B-1----:R-:W-:Y:S01]  /*0be0*/  SHF.R.U32.HI R4, RZ, UR6, R29 ;  /* 0x00000006ff047c19 */ /* 0x002fe2000801161d */
[----:B------:R-:W-:Y:S01]  /*0bf0*/  UBMSK UR4, URZ, UR4 ;  /* 0x00000004ff04729b */ /* 0x000fe20008000000 */
[----:B------:R-:W-:Y:S01]  /*0c00*/  STS [R47+0x800], RZ ;  /* 0x000800ff2f007388 */ /* 0x000fe20000000800 */
[----:B------:R-:W-:-:S03]  /*0c10*/  ISETP.NE.AND P3, PT, R124, 0x7, PT ;  /* 0x000000077c00780c */ /* 0x000fc60003f65270 */
[----:B------:R-:W-:Y:S01]  /*0c20*/  STS [R47+0xc00], RZ ;  /* 0x000c00ff2f007388 */ /* 0x000fe20000000800 */
[----:B------:R-:W-:-:S03]  /*0c30*/  LOP3.LUT R4, R4, UR4, RZ, 0xc0, !PT ;  /* 0x0000000404047c12 */ /* 0x000fc6000f8ec0ff */
[----:B------:R-:W-:Y:S02]  /*0c40*/  STS [R47+0x1000], RZ ;  /* 0x001000ff2f007388 */ /* 0x000fe40000000800 */
[----:B------:R-:W-:Y:S01]  /*0c50*/  IMAD.SHL.U32 R5, R4, 0x400, RZ ;  /* 0x0000040004057824 */ /* 0x000fe200078e00ff */
[----:B------:R-:W-:Y:S01]  /*0c60*/  SHF.R.U32.HI R4, RZ, 0x4, R4 ;  /* 0x00000004ff047819 */ /* 0x000fe20000011604 */
[----:B------:R-:W-:Y:S03]  /*0c70*/  STS [R47+0x1400], RZ ;  /* 0x001400ff2f007388 */ /* 0x000fe60000000800 */
[----:B------:R-:W-:Y:S01]  /*0c80*/  LOP3.LUT R54, R5, 0x7c00, RZ, 0xc0, !PT ;  /* 0x00007c0005367812 */ /* 0x000fe200078ec0ff */
[----:B------:R-:W-:Y:S01]  /*0c90*/  STS [R47+0x1800], RZ ;  /* 0x001800ff2f007388 */ /* 0x000fe20000000800 */
[----:B------:R-:W-:-:S03]  /*0ca0*/  LOP3.LUT R4, R4, 0xffffffe, RZ, 0xc0, !PT ;  /* 0x0ffffffe04047812 */ /* 0x000fc600078ec0ff */
[----:B------:R-:W-:Y:S01]  /*0cb0*/  STS [R47+0x1c00], RZ ;  /* 0x001c00ff2f007388 */ /* 0x000fe20000000800 */
[----:B------:R-:W-:Y:S02]  /*0cc0*/  IADD3 R54, PT, PT, R4, R47, R54 ;  /* 0x0000002f04367210 */ /* 0x000fe40007ffe036 */
[----:B------:R-:W-:Y:S01]  /*0cd0*/  SHF.R.U32.HI R4, RZ, UR6, R30 ;  /* 0x00000006ff047c19 */ /* 0x000fe2000801161e */
[----:B------:R-:W-:Y:S03]  /*0ce0*/  STS [R47+0x2000], RZ ;  /* 0x002000ff2f007388 */ /* 0x000fe60000000800 */
[----:B------:R-:W-:Y:S01]  /*0cf0*/  LOP3.LUT R4, R4, UR4, RZ, 0xc0, !PT ;  /* 0x0000000404047c12 */ /* 0x000fe2000f8ec0ff */
[----:B------:R-:W-:Y:S04]  /*0d00*/  STS [R47+0x2400], RZ ;  /* 0x002400ff2f007388 */ /* 0x000fe80000000800 */
[----:B------:R-:W-:Y:S01]  /*0d10*/  STS [R47+0x2800], RZ ;  /* 0x002800ff2f007388 */ /* 0x000fe20000000800 */
[----:B------:R-:W-:Y:S01]  /*0d20*/  IMAD.SHL.U32 R5, R4, 0x400, RZ ;  /* 0x0000040004057824 */ /* 0x000fe200078e00ff */
[----:B------:R-:W-:-:S02]  /*0d30*/  SHF.R.U32.HI R4, RZ, 0x4, R4 ;  /* 0x00000004ff047819 */ /* 0x000fc40000011604 */
[----:B------:R-:W-:Y:S02]  /*0d40*/  STS [R47+0x2c00], RZ ;  /* 0x002c00ff2f007388 */ /* 0x000fe40000000800 */
[----:B------:R-:W-:Y:S02]  /*0d50*/  LOP3.LUT R56, R5, 0x7c00, RZ, 0xc0, !PT ;  /* 0x00007c0005387812 */ /* 0x000fe400078ec0ff */
        /* <DEDUP_REMOVED lines=32> */
[----:B------:R-:W0:Y:S02]  /*0f60*/  LDS.U16 R52, [R54] ;  /* 0x0000000036347984 */ /* 0x000e240000000400 */
[----:B0-----:R-:W-:-:S05]  /*0f70*/  VIADD R5, R52, 0x1 ;  /* 0x0000000134057836 */ /* 0x001fca0000000000 */
[----:B------:R0:W-:Y:S04]  /*0f80*/  STS.U16 [R54], R5 ;  /* 0x0000000536007388 */ /* 0x0001e80000000400 */
[----:B------:R-:W1:Y:S01]  /*0f90*/  LDS.U16 R57, [R56] ;  /* 0x0000000038397984 */ /* 0x000e620000000400 */
[----:B0-----:R-:W-:Y:S01]  /*0fa0*/  IMAD.SHL.U32 R5, R4, 0x400, RZ ;  /* 0x0000040004057824 */ /* 0x001fe200078e00ff */
[----:B------:R-:W-:-:S04]  /*0fb0*/  SHF.R.U32.HI R4, RZ, 0x4, R4 ;  /* 0x00000004ff047819 */ /* 0x000fc80000011604 */
[----:B------:R-:W-:Y:S02]  /*0fc0*/  LOP3.LUT R60, R5, 0x7c00, RZ, 0xc0, !PT ;  /* 0x00007c00053c7812 */ /* 0x000fe400078ec0ff */
[----:B------:R-:W-:-:S04]  /*0fd0*/  LOP3.LUT R4, R4, 0xffffffe, RZ, 0xc0, !PT ;  /* 0x0ffffffe04047812 */ /* 0x000fc800078ec0ff */
[----:B------:R-:W-:Y:S02]  /*0fe0*/  IADD3 R60, PT, PT, R4, R47, R60 ;  /* 0x0000002f043c7210 */ /* 0x000fe40007ffe03c */
[----:B------:R-:W-:-:S04]  /*0ff0*/  SHF.R.U32.HI R4, RZ, UR6, R33 ;  /* 0x00000006ff047c19 */ /* 0x000fc80008011621 */
[----:B------:R-:W-:-:S05]  /*1000*/  LOP3.LUT R4, R4, UR4, RZ, 0xc0, !PT ;  /* 0x0000000404047c12 */ /* 0x000fca000f8ec0ff */
[----:B------:R-:W-:Y:S01]  /*1010*/  IMAD.SHL.U32 R6, R4, 0x400, RZ ;  /* 0x0000040004067824 */ /* 0x000fe200078e00ff */
[----:B------:R-:W-:-:S04]  /*1020*/  SHF.R.U32.HI R4, RZ, 0x4, R4 ;  /* 0x00000004ff047819 */ /* 0x000fc80000011604 */
[----:B------:R-:W-:Y:S02]  /*1030*/  LOP3.LUT R6, R6, 0x7c00, RZ, 0xc0, !PT ;  /* 0x00007c0006067812 */ /* 0x000fe400078ec0ff */
[----:B------:R-:W-:-:S04]  /*1040*/  LOP3.LUT R4, R4, 0xffffffe, RZ, 0xc0, !PT ;  /* 0x0ffffffe04047812 */ /* 0x000fc800078ec0ff */
[----:B------:R-:W-:Y:S01]  /*1050*/  IADD3 R62, PT, PT, R4, R47, R6 ;  /* 0x0000002f043e7210 */ /* 0x000fe20007ffe006 */
[----:B-1----:R-:W-:Y:S01]  /*1060*/  VIADD R7, R57, 0x1 ;  /* 0x0000000139077836 */ /* 0x002fe20000000000 */
[----:B------:R-:W-:-:S04]  /*1070*/  SHF.R.U32.HI R4, RZ, UR6, R34 ;  /* 0x00000006ff047c19 */ /* 0x000fc80008011622 */
[----:B------:R-:W-:Y:S01]  /*1080*/  STS.U16 [R56], R7 ;  /* 0x0000000738007388 */ /* 0x000fe20000000400 */
[----:B------:R-:W-:-:S03]  /*1090*/  LOP3.LUT R4, R4, UR4, RZ, 0xc0, !PT ;  /* 0x0000000404047c12 */ /* 0x000fc6000f8ec0ff */
        /* <DEDUP_REMOVED lines=129> */
[----:B------:R-:W-:Y:S01]  /*18b0*/  SHF.R.U32.HI R4, RZ, UR6, R49 ;  /* 0x00000006ff047c19 */ /* 0x000fe20008011631 */
[----:B------:R-:W0:Y:S03]  /*18c0*/  S2UR UR6, SR_CgaCtaId ;  /* 0x00000000000679c3 */ /* 0x000e260000008800 */
[----:B------:R-:W-:Y:S01]  /*18d0*/  LOP3.LUT R4, R4, UR4, RZ, 0xc0, !PT ;  /* 0x0000000404047c12 */ /* 0x000fe2000f8ec0ff */
[----:B------:R-:W-:-:S04]  /*18e0*/  UMOV UR4, 0x400 ;  /* 0x0000040000047882 */ /* 0x000fc80000000000 */
[----:B------:R-:W-:Y:S01]  /*18f0*/  IMAD.SHL.U32 R6, R4, 0x400, RZ ;  /* 0x0000040004067824 */ /* 0x000fe200078e00ff */
[----:B------:R-:W-:-:S04]  /*1900*/  SHF.R.U32.HI R4, RZ, 0x4, R4 ;  /* 0x00000004ff047819 */ /* 0x000fc80000011604 */
[----:B------:R-:W-:Y:S02]  /*1910*/  LOP3.LUT R6, R6, 0x7c00, RZ, 0xc0, !PT ;  /* 0x00007c0006067812 */ /* 0x000fe400078ec0ff */
[----:B------:R-:W-:-:S04]  /*1920*/  LOP3.LUT R4, R4, 0xffffffe, RZ, 0xc0, !PT ;  /* 0x0ffffffe04047812 */ /* 0x000fc800078ec0ff */
[----:B------:R-:W-:Y:S01]  /*1930*/  IADD3 R90, PT, PT, R4, R47, R6 ;  /* 0x0000002f045a7210 */ /* 0x000fe20007ffe006 */
[----:B-1----:R-:W-:Y:S01]  /*1940*/  VIADD R7, R85, 0x1 ;  /* 0x0000000155077836 */ /* 0x002fe20000000000 */
[----:B0-----:R-:W-:-:S04]  /*1950*/  ULEA UR4, UR6, UR4, 0x18 ;  /* 0x0000000406047291 */ /* 0x001fc8000f8ec0ff */
[----:B------:R-:W-:Y:S04]  /*1960*/  STS.U16 [R84], R7 ;  /* 0x0000000754007388 */ /* 0x000fe80000000400 */
[----:B------:R-:W0:Y:S02]  /*1970*/  LDS.U16 R87, [R86] ;  /* 0x0000000056577984 */ /* 0x000e240000000400 */
[----:B0-----:R-:W-:-:S05]  /*1980*/  VIADD R5, R87, 0x1 ;  /* 0x0000000157057836 */ /* 0x001fca0000000000 */
[----:B------:R-:W-:Y:S04]  /*1990*/  STS.U16 [R86], R5 ;  /* 0x0000000556007388 */ /* 0x000fe80000000400 */
[----:B------:R-:W0:Y:S02]  /*19a0*/  LDS.U16 R89, [R88] ;  /* 0x0000000058597984 */ /* 0x000e240000000400 */
[----:B0-----:R-:W-:-:S05]  /*19b0*/  VIADD R7, R89, 0x1 ;  /* 0x0000000159077836 */ /* 0x001fca0000000000 */
[----:B------:R-:W-:Y:S04]  /*19c0*/  STS.U16 [R88], R7 ;  /* 0x0000000758007388 */ /* 0x000fe80000000400 */
[----:B------:R-:W0:Y:S02]  /*19d0*/  LDS.U16 R91, [R90] ;  /* 0x000000005a5b7984 */ /* 0x000e240000000400 */
[----:B0-----:R-:W-:-:S05]  /*19e0*/  VIADD R5, R91, 0x1 ;  /* 0x000000015b057836 */ /* 0x001fca0000000000 */
[----:B------:R-:W-:Y:S01]  /*19f0*/  STS.U16 [R90], R5 ;  /* 0x000000055a007388 */ /* 0x000fe20000000400 */
[----:B------:R-:W-:Y:S06]  /*1a00*/  BAR.SYNC.DEFER_BLOCKING 0x0 ;  /* 0x0000000000007b1d */ /* 0x000fec0000010000 */
[----:B------:R-:W-:Y:S04]  /*1a10*/  LDS R92, [R51] ;  /* 0x00000000335c7984 */ /* 0x000fe80000000800 */
[----:B------:R-:W0:Y:S04]  /*1a20*/  LDS R93, [R51+0x4] ;  /* 0x00000400335d7984 */ /* 0x000e280000000800 */
[----:B------:R-:W1:Y:S04]  /*1a30*/  LDS R94, [R51+0x8] ;  /* 0x00000800335e7984 */ /* 0x000e680000000800 */
[----:B------:R-:W2:Y:S04]  /*1a40*/  LDS R95, [R51+0xc] ;  /* 0x00000c00335f7984 */ /* 0x000ea80000000800 */
[----:B------:R-:W3:Y:S04]  /*1a50*/  LDS R96, [R51+0x10] ;  /* 0x0000100033607984 */ /* 0x000ee80000000800 */
[----:B------:R-:W4:Y:S04]  /*1a60*/  LDS R97, [R51+0x14] ;  /* 0x0000140033617984 */ /* 0x000f280000000800 */
[----:B------:R-:W4:Y:S04]  /*1a70*/  LDS R98, [R51+0x18] ;  /* 0x0000180033627984 */ /* 0x000f280000000800 */
[----:B------:R-:W4:Y:S04]  /*1a80*/  LDS R99, [R51+0x1c] ;  /* 0x00001c0033637984 */ /* 0x000f280000000800 */
[----:B------:R-:W4:Y:S04]  /*1a90*/  LDS R100, [R51+0x20] ;  /* 0x0000200033647984 */ /* 0x000f280000000800 */
[----:B------:R-:W4:Y:S04]  /*1aa0*/  LDS R101, [R51+0x24] ;  /* 0x0000240033657984 */ /* 0x000f280000000800 */
[----:B------:R-:W4:Y:S04]  /*1ab0*/  LDS R102, [R51+0x28] ;  /* 0x0000280033667984 */ /* 0x000f280000000800 */
[----:B------:R-:W4:Y:S01]  /*1ac0*/  LDS R103, [R51+0x2c] ;  /* 0x00002c0033677984 */ /* 0x000f220000000800 */
[----:B0-----:R-:W-:-:S03]  /*1ad0*/  IMAD.IADD R93, R92, 0x1, R93 ;  /* 0x000000015c5d7824 */ /* 0x001fc600078e025d */
[----:B------:R-:W0:Y:S01]  /*1ae0*/  LDS R104, [R51+0x30] ;  /* 0x0000300033687984 */ /* 0x000e220000000800 */
[----:B-1----:R-:W-:-:S03]  /*1af0*/  IMAD.IADD R94, R94, 0x1, R93 ;  /* 0x000000015e5e7824 */ /* 0x002fc600078e025d */
[----:B------:R-:W1:Y:S01]  /*1b00*/  LDS R105, [R51+0x34] ;  /* 0x0000340033697984 */ /* 0x000e620000000800 */
[----:B--2---:R-:W-:-:S03]  /*1b10*/  IMAD.IADD R95, R95, 0x1, R94 ;  /* 0x000000015f5f7824 */ /* 0x004fc600078e025e */
[----:B------:R-:W2:Y:S01]  /*1b20*/  LDS R106, [R51+0x38] ;  /* 0x00003800336a7984 */ /* 0x000ea20000000800 */
[----:B---3--:R-:W-:-:S03]  /*1b30*/  IMAD.IADD R96, R96, 0x1, R95 ;  /* 0x0000000160607824 */ /* 0x008fc600078e025f */
[----:B------:R-:W3:Y:S01]  /*1b40*/  LDS R107, [R51+0x3c] ;  /* 0x00003c00336b7984 */ /* 0x000ee20000000800 */
[----:B----4-:R-:W-:-:S03]  /*1b50*/  IMAD.IADD R97, R97, 0x1, R96 ;  /* 0x0000000161617824 */ /* 0x010fc600078e0260 */
[----:B------:R-:W4:Y:S01]  /*1b60*/  LDS R108, [R51+0x40] ;  /* 0x00004000336c7984 */ /* 0x000f220000000800 */
[----:B------:R-:W-:-:S03]  /*1b70*/  IMAD.IADD R98, R98, 0x1, R97 ;  /* 0x0000000162627824 */ /* 0x000fc600078e0261 */
        /* <DEDUP_REMOVED lines=31> */
[----:B------:R-:W-:-:S04]  /*1d70*/  IMAD.IADD R114, R114, 0x1, R113 ;  /* 0x0000000172727824 */ /* 0x000fc800078e0271 */
[----:B0-----:R-:W-:-:S04]  /*1d80*/  IMAD.IADD R115, R115, 0x1, R114 ;  /* 0x0000000173737824 */ /* 0x001fc800078e0272 */
[----:B-1----:R-:W-:-:S04]  /*1d90*/  IMAD.IADD R116, R116, 0x1, R115 ;  /* 0x0000000174747824 */ /* 0x002fc800078e0273 */
[----:B--2---:R-:W-:-:S04]  /*1da0*/  IMAD.IADD R117, R117, 0x1, R116 ;  /* 0x0000000175757824 */ /* 0x004fc800078e0274 */
[----:B---3--:R-:W-:-:S04]  /*1db0*/  IMAD.IADD R118, R118, 0x1, R117 ;  /* 0x0000000176767824 */ /* 0x008fc800078e0275 */
[----:B----4-:R-:W-:-:S04]  /*1dc0*/  IMAD.IADD R119, R119, 0x1, R118 ;  /* 0x0000000177777824 */ /* 0x010fc800078e0276 */
[----:B------:R-:W-:-:S04]  /*1dd0*/  IMAD.IADD R120, R120, 0x1, R119 ;  /* 0x0000000178787824 */ /* 0x000fc800078e0277 */
[----:B------:R-:W-:-:S04]  /*1de0*/  IMAD.IADD R121, R121, 0x1, R120 ;  /* 0x0000000179797824 */ /* 0x000fc800078e0278 */
[----:B------:R-:W-:-:S04]  /*1df0*/  IMAD.IADD R122, R122, 0x1, R121 ;  /* 0x000000017a7a7824 */ /* 0x000fc800078e0279 */
[----:B------:R-:W-:-:S04]  /*1e00*/  IMAD.IADD R123, R123, 0x1, R122 ;  /* 0x000000017b7b7824 */ /* 0x000fc800078e027a */
[----:B------:R-:W-:-:S05]  /*1e10*/  IMAD.IADD R125, R4, 0x1, R123 ;  /* 0x00000001047d7824 */ /* 0x000fca00078e027b */
        /* <DEDUP_REMOVED lines=8> */
[----:B------:R-:W0:Y:S02]  /*1ea0*/  SHFL.UP P0, R126, R127, 0x10, RZ ;  /* 0x060000007f7e7989 */ /* 0x000e2400000000ff */
[----:B0-----:R-:W-:Y:S01]  /*1eb0*/  @P0 IMAD.IADD R126, R127, 0x1, R126 ;  /* 0x000000017f7e0824 */ /* 0x001fe200078e027e */
[----:B------:R-:W-:-:S03]  /*1ec0*/  ISETP.NE.AND P0, PT, R124, 0x1, PT ;  /* 0x000000017c00780c */ /* 0x000fc60003f05270 */
[----:B------:R-:W-:Y:S01]  /*1ed0*/  IMAD.IADD R125, R126, 0x1, -R125 ;  /* 0x000000017e7d7824 */ /* 0x000fe200078e0a7d */
[----:B------:R-:W-:Y:S01]  /*1ee0*/  @!P1 STS [R50+0x8400], R126 ;  /* 0x0084007e32009388 */ /* 0x000fe20000000800 */
[----:B------:R-:W-:Y:S01]  /*1ef0*/  BAR.SYNC.DEFER_BLOCKING 0x0 ;  /* 0x0000000000007b1d */ /* 0x000fe20000010000 */
[----:B------:R-:W-:-:S05]  /*1f00*/  ISETP.NE.AND P1, PT, R124, 0x4, PT ;  /* 0x000000047c00780c */ /* 0x000fca0003f25270 */
[----:B------:R-:W0:Y:S04]  /*1f10*/  LDS.128 R4, [UR4+0x8400] ;  /* 0x00840004ff047984 */ /* 0x000e280008000c00 */
[----:B------:R-:W1:Y:S01]  /*1f20*/  LDS.128 R8, [UR4+0x8410] ;  /* 0x00841004ff087984 */ /* 0x000e620008000c00 */
[C---:B0-----:R-:W-:Y:S01]  /*1f30*/  SEL R55, R4.reuse, R55, !P0 ;  /* 0x0000003704377207 */ /* 0x041fe20004000000 */
[----:B------:R-:W-:Y:S01]  /*1f40*/  IMAD.IADD R5, R4, 0x1, R5 ;  /* 0x0000000104057824 */ /* 0x000fe200078e0205 */
[----:B------:R-:W-:-:S03]  /*1f50*/  ISETP.NE.AND P0, PT, R124, 0x2, PT ;  /* 0x000000027c00780c */ /* 0x000fc60003f05270 */
[----:B------:R-:W-:Y:S01]  /*1f60*/  IMAD.IADD R6, R6, 0x1, R5 ;  /* 0x0000000106067824 */ /* 0x000fe200078e0205 */
[----:B------:R-:W-:Y:S02]  /*1f70*/  SEL R55, R5, R55, !P0 ;  /* 0x0000003705377207 */ /* 0x000fe40004000000 */
[----:B------:R-:W-:Y:S01]  /*1f80*/  ISETP.NE.AND P0, PT, R124, 0x3, PT ;  /* 0x000000037c00780c */ /* 0x000fe20003f05270 */
[----:B------:R-:W-:-:S03]  /*1f90*/  IMAD.IADD R7, R7, 0x1, R6 ;  /* 0x0000000107077824 */ /* 0x000fc600078e0206 */
[----:B------:R-:W-:Y:S01]  /*1fa0*/  SEL R55, R6, R55, !P0 ;  /* 0x0000003706377207 */ /* 0x000fe20004000000 */
[C---:B-1----:R-:W-:Y:S01]  /*1fb0*/  IMAD.IADD R8, R7.reuse, 0x1, R8 ;  /* 0x0000000107087824 */ /* 0x042fe200078e0208 */
[----:B------:R-:W-:Y:S02]  /*1fc0*/  ISETP.NE.AND P0, PT, R124, 0x5, PT ;  /* 0x000000057c00780c */ /* 0x000fe40003f05270 */
[----:B------:R-:W-:Y:S01]  /*1fd0*/  SEL R55, R7, R55, !P1 ;  /* 0x0000003707377207 */ /* 0x000fe20004800000 */
[----:B------:R-:W-:Y:S01]  /*1fe0*/  IMAD.IADD R9, R9, 0x1, R8 ;  /* 0x0000000109097824 */ /* 0x000fe200078e0208 */
[----:B------:R-:W-:Y:S02]  /*1ff0*/  ISETP.NE.AND P1, PT, R42, RZ, PT ;  /* 0x000000ff2a00720c */ /* 0x000fe40003f25270 */
[----:B------:R-:W-:Y:S01]  /*2000*/  SEL R55, R8, R55, !P0 ;  /* 0x0000003708377207 */ /* 0x000fe20004000000 */
[----:B------:R-:W-:Y:S01]  /*2010*/  IMAD.IADD R10, R10, 0x1, R9 ;  /* 0x000000010a0a7824 */ /* 0x000fe200078e0209 */
[----:B------:R-:W-:-:S02]  /*2020*/  ISETP.GT.U32.AND P0, PT, R0, 0x1f, PT ;  /* 0x0000001f0000780c */ /* 0x000fc40003f04070 */
[----:B------:R-:W-:Y:S01]  /*2030*/  SEL R55, R9, R55, !P2 ;  /* 0x0000003709377207 */ /* 0x000fe20005000000 */
[----:B------:R-:W-:Y:S01]  /*2040*/  IMAD.IADD R11, R11, 0x1, R10 ;  /* 0x000000010b0b7824 */ /* 0x000fe200078e020a */
[----:B------:R-:W-:Y:S02]  /*2050*/  ISETP.GT.U32.OR P2, PT, R0, 0x1f, P1 ;  /* 0x0000001f0000780c */ /* 0x000fe40000f44470 */
[----:B------:R-:W-:Y:S02]  /*2060*/  SEL R4, R125, RZ, P1 ;  /* 0x000000ff7d047207 */ /* 0x000fe40000800000 */
[----:B------:R-:W-:-:S05]  /*2070*/  SEL R55, R10, R55, !P3 ;  /* 0x000000370a377207 */ /* 0x000fca0005800000 */
[----:B------:R-:W-:Y:S01]  /*2080*/  @P0 IMAD.IADD R125, R55, 0x1, R4 ;  /* 0x00000001377d0824 */ /* 0x000fe200078e0204 */
[----:B------:R-:W-:-:S03]  /*2090*/  ISETP.NE.AND P0, PT, R0, RZ, PT ;  /* 0x000000ff0000720c */ /* 0x000fc60003f05270 */
[----:B------:R-:W-:-:S05]  /*20a0*/  @!P2 IMAD.U32 R125, R11, 0x10000, RZ ;  /* 0x000100000b7da824 */ /* 0x000fca00078e00ff */
[----:B------:R-:W-:Y:S01]  /*20b0*/  @!P2 STS [UR4+0x8428], R125 ;  /* 0x0084287dff00a988 */ /* 0x000fe20008000804 */
[----:B------:R-:W-:Y:S06]  /*20c0*/  BAR.SYNC.DEFER_BLOCKING 0x0 ;  /* 0x0000000000007b1d */ /* 0x000fec0000010000 */
[----:B------:R-:W0:Y:S02]  /*20d0*/  LDS R4, [UR4+0x8428] ;  /* 0x00842804ff047984 */ /* 0x000e240008000800 */
[----:B0-----:R-:W-:-:S05]  /*20e0*/  SEL R4, R4, RZ, P0 ;  /* 0x000000ff04047207 */ /* 0x001fca0000000000 */
[----:B------:R-:W-:-:S04]  /*20f0*/  IMAD.IADD R4, R4, 0x1, R125 ;  /* 0x0000000104047824 */ /* 0x000fc800078e027d */
[--C-:B------:R-:W-:Y:S01]  /*2100*/  IMAD.IADD R92, R92, 0x1, R4.reuse ;  /* 0x000000015c5c7824 */ /* 0x100fe200078e0204 */
[----:B------:R-:W-:Y:S01]  /*2110*/  STS [R51], R4 ;  /* 0x0000000433007388 */ /* 0x000fe20000000800 */
[--C-:B------:R-:W-:Y:S02]  /*2120*/  IMAD.IADD R6, R93, 0x1, R4.reuse ;  /* 0x000000015d067824 */ /* 0x100fe400078e0204 */
[--C-:B------:R-:W-:Y:S01]  /*2130*/  IMAD.IADD R94, R94, 0x1, R4.reuse ;  /* 0x000000015e5e7824 */ /* 0x100fe200078e0204 */
[----:B------:R-:W-:Y:S01]  /*2140*/  STS [R51+0x4], R92 ;  /* 0x0000045c33007388 */ /* 0x000fe20000000800 */
[--C-:B------:R-:W-:Y:S02]  /*2150*/  IMAD.IADD R8, R95, 0x1, R4.reuse ;  /* 0x000000015f087824 */ /* 0x100fe400078e0204 */
[--C-:B------:R-:W-:Y:S01]  /*2160*/  IMAD.IADD R96, R96, 0x1, R4.reuse ;  /* 0x0000000160607824 */ /* 0x100fe200078e0204 */
[----:B------:R-:W-:Y:S01]  /*2170*/  STS [R51+0x8], R6 ;  /* 0x0000080633007388 */ /* 0x000fe20000000800 */
[----:B------:R-:W-:-:S02]  /*2180*/  IMAD.IADD R10, R97, 0x1, R4 ;  /* 0x00000001610a7824 */ /* 0x000fc400078e0204 */
[--C-:B------:R-:W-:Y:S01]  /*2190*/  IMAD.IADD R98, R98, 0x1, R4.reuse ;  /* 0x0000000162627824 */ /* 0x100fe200078e0204 */
[----:B------:R-:W-:Y:S01]  /*21a0*/  STS [R51+0xc], R94 ;  /* 0x00000c5e33007388 */ /* 0x000fe20000000800 */
        /* <DEDUP_REMOVED lines=36> */
[----:B------:R-:W-:-:S03]  /*23f0*/  IMAD.IADD R150, R123, 0x1, R4 ;  /* 0x000000017b967824 */ /* 0x000fc600078e0204 */
[----:B------:R-:W-:Y:S04]  /*2400*/  STS [R51+0x40], R134 ;  /* 0x0000408633007388 */ /* 0x000fe80000000800 */
        /* <DEDUP_REMOVED lines=15> */
[----:B------:R-:W-:Y:S01]  /*2500*/  STS [R51+0x80], R150 ;  /* 0x0000809633007388 */ /* 0x000fe20000000800 */
[----:B------:R-:W-:Y:S06]  /*2510*/  BAR.SYNC.DEFER_BLOCKING 0x0 ;  /* 0x0000000000007b1d */ /* 0x000fec0000010000 */
[----:B------:R-:W0:Y:S04]  /*2520*/  LDS.U16 R5, [R54] ;  /* 0x0000000036057984 */ /* 0x000e280000000400 */
[----:B------:R-:W1:Y:S04]  /*2530*/  LDS.U16 R56, [R56] ;  /* 0x0000000038387984 */ /* 0x000e680000000400 */
[----:B------:R-:W2:Y:S04]  /*2540*/  LDS.U16 R58, [R58] ;  /* 0x000000003a3a7984 */ /* 0x000ea80000000400 */
[----:B------:R-:W3:Y:S04]  /*2550*/  LDS.U16 R60, [R60] ;  /* 0x000000003c3c7984 */ /* 0x000ee80000000400 */
[----:B------:R-:W4:Y:S04]  /*2560*/  LDS.U16 R62, [R62] ;  /* 0x000000003e3e7984 */ /* 0x000f280000000400 */
[----:B------:R-:W4:Y:S04]  /*2570*/  LDS.U16 R64, [R64] ;  /* 0x0000000040407984 */ /* 0x000f280000000400 */
[----:B------:R-:W4:Y:S04]  /*2580*/  LDS.U16 R66, [R66] ;  /* 0x0000000042427984 */ /* 0x000f280000000400 */
[----:B------:R-:W4:Y:S04]  /*2590*/  LDS.U16 R68, [R68] ;  /* 0x0000000044447984 */ /* 0x000f280000000400 */
[----:B------:R-:W4:Y:S04]  /*25a0*/  LDS.U16 R70, [R70] ;  /* 0x0000000046467984 */ /* 0x000f280000000400 */
[----:B------:R-:W4:Y:S04]  /*25b0*/  LDS.U16 R72, [R72] ;  /* 0x0000000048487984 */ /* 0x000f280000000400 */
[----:B------:R-:W4:Y:S01]  /*25c0*/  LDS.U16 R74, [R74] ;  /* 0x000000004a4a7984 */ /* 0x000f220000000400 */
[----:B0-----:R-:W-:-:S03]  /*25d0*/  IMAD.IADD R5, R52, 0x1, R5 ;  /* 0x0000000134057824 */ /* 0x001fc600078e0205 */
[----:B------:R-:W0:Y:S01]  /*25e0*/  LDS.U16 R76, [R76] ;  /* 0x000000004c4c7984 */ /* 0x000e220000000400 */
[----:B-1----:R-:W-:-:S03]  /*25f0*/  IMAD.IADD R56, R57, 0x1, R56 ;  /* 0x0000000139387824 */ /* 0x002fc600078e0238 */
[----:B------:R-:W1:Y:S01]  /*2600*/  LDS.U16 R78, [R78] ;  /* 0x000000004e4e7984 */ /* 0x000e620000000400 */
[----:B--2---:R-:W-:-:S03]  /*2610*/  IMAD.IADD R58, R59, 0x1, R58 ;  /* 0x000000013b3a7824 */ /* 0x004fc600078e023a */
[----:B------:R-:W2:Y:S01]  /*2620*/  LDS.U16 R80, [R80] ;  /* 0x0000000050507984 */ /* 0x000ea20000000400 */
[----:B---3--:R-:W-:-:S03]  /*2630*/  IMAD.IADD R60, R61, 0x1, R60 ;  /* 0x000000013d3c7824 */ /* 0x008fc600078e023c */
[----:B------:R-:W3:Y:S01]  /*2640*/  LDS.U16 R82, [R82] ;  /* 0x0000000052527984 */ /* 0x000ee20000000400 */
[----:B----4-:R-:W-:-:S03]  /*2650*/  IMAD.IADD R62, R63, 0x1, R62 ;  /* 0x000000013f3e7824 */ /* 0x010fc600078e023e */
[----:B------:R-:W4:Y:S01]  /*2660*/  LDS.U16 R84, [R84] ;  /* 0x0000000054547984 */ /* 0x000f220000000400 */
[----:B------:R-:W-:-:S03]  /*2670*/  IMAD.IADD R64, R65, 0x1, R64 ;  /* 0x0000000141407824 */ /* 0x000fc600078e0240 */
[----:B------:R-:W4:Y:S01]  /*2680*/  LDS.U16 R86, [R86] ;  /* 0x0000000056567984 */ /* 0x000f220000000400 */
[----:B------:R-:W-:-:S03]  /*2690*/  IMAD.IADD R66, R67, 0x1, R66 ;  /* 0x0000000143427824 */ /* 0x000fc600078e0242 */
[----:B------:R-:W4:Y:S01]  /*26a0*/  LDS.U16 R88, [R88] ;  /* 0x0000000058587984 */ /* 0x000f220000000400 */
[----:B------:R-:W-:-:S03]  /*26b0*/  IMAD.IADD R68, R69, 0x1, R68 ;  /* 0x0000000145447824 */ /* 0x000fc600078e0244 */
[----:B------:R-:W4:Y:S01]  /*26c0*/  LDS.U16 R90, [R90] ;  /* 0x000000005a5a7984 */ /* 0x000f220000000400 */
[----:B------:R-:W-:Y:S02]  /*26d0*/  IMAD.IADD R70, R71, 0x1, R70 ;  /* 0x0000000147467824 */ /* 0x000fe400078e0246 */
[----:B------:R-:W-:Y:S02]  /*26e0*/  IMAD.IADD R72, R73, 0x1, R72 ;  /* 0x0000000149487824 */ /* 0x000fe400078e0248 */
[----:B------:R-:W-:Y:S02]  /*26f0*/  IMAD.IADD R74, R75, 0x1, R74 ;  /* 0x000000014b4a7824 */ /* 0x000fe400078e024a */
[----:B0-----:R-:W-:Y:S02]  /*2700*/  IMAD.IADD R76, R77, 0x1, R76 ;  /* 0x000000014d4c7824 */ /* 0x001fe400078e024c */
[----:B-1----:R-:W-:Y:S02]  /*2710*/  IMAD.IADD R78, R79, 0x1, R78 ;  /* 0x000000014f4e7824 */ /* 0x002fe400078e024e */
[----:B--2---:R-:W-:-:S02]  /*2720*/  IMAD.IADD R80, R81, 0x1, R80 ;  /* 0x0000000151507824 */ /* 0x004fc400078e0250 */
[----:B---3--:R-:W-:Y:S02]  /*2730*/  IMAD.IADD R82, R83, 0x1, R82 ;  /* 0x0000000153527824 */ /* 0x008fe400078e0252 */
[----:B----4-:R-:W-:Y:S02]  /*2740*/  IMAD.IADD R84, R85, 0x1, R84 ;  /* 0x0000000155547824 */ /* 0x010fe400078e0254 */
[----:B------:R-:W-:Y:S02]  /*2750*/  IMAD.IADD R86, R87, 0x1, R86 ;  /* 0x0000000157567824 */ /* 0x000fe400078e0256 */
[----:B------:R-:W-:Y:S02]  /*2760*/  IMAD.IADD R88, R89, 0x1, R88 ;  /* 0x0000000159587824 */ /* 0x000fe400078e0258 */
[----:B------:R-:W-:Y:S01]  /*2770*/  IMAD.IADD R90, R91, 0x1, R90 ;  /* 0x000000015b5a7824 */ /* 0x000fe200078e025a */
[----:B------:R-:W-:Y:S06]  /*2780*/  BAR.SYNC.DEFER_BLOCKING 0x0 ;  /* 0x0000000000007b1d */ /* 0x000fec0000010000 */
[----:B------:R-:W-:Y:S05]  /*2790*/  BRA.U UP0, `(.L_x_221) ;  /* 0x0000000500987547 */ /* 0x000fea000b800000 */
[----:B------:R-:W-:Y:S01]  /*27a0*/  LEA R4, R5, UR4, 0x2 ;  /* 0x0000000405047c11 */ /* 0x000fe2000f8e10ff */
[----:B------:R-:W-:Y:S01]  /*27b0*/  UIADD3 UR7, UPT, UPT, UR7, 0x6, URZ ;  /* 0x0000000607077890 */ /* 0x000fe2000fffe0ff */
[----:B------:R-:W-:Y:S01]  /*27c0*/  LEA R5, R56, UR4, 0x2 ;  /* 0x0000000438057c11 */ /* 0x000fe2000f8e10ff */
[----:B------:R-:W-:Y:S01]  /*27d0*/  UIADD3 UR5, UPT, UPT, UR5, -0x6, URZ ;  /* 0xfffffffa05057890 */ /* 0x000fe2000fffe0ff */
[----:B------:R-:W-:Y:S01]  /*27e0*/  LEA R6, R58, UR4, 0x2 ;  /* 0x000000043a067c11 */ /* 0x000fe2000f8e10ff */
[----:B------:R1:W-:Y:S01]  /*27f0*/  STS [R4], R29 ;  /* 0x0000001d04007388 */ /* 0x0003e20000000800 */
[----:B------:R-:W-:Y:S02]  /*2800*/  LEA R7, R60, UR4, 0x2 ;  /* 0x000000043c077c11 */ /* 0x000fe4000f8e10ff */
[----:B------:R-:W-:Y:S01]  /*2810*/  LEA R8, R62, UR4, 0x2 ;  /* 0x000000043e087c11 */ /* 0x000fe2000f8e10ff */
[----:B------:R1:W-:Y:S01]  /*2820*/  STS [R5], R30 ;  /* 0x0000001e05007388 */ /* 0x0003e20000000800 */
[----:B------:R-:W-:-:S02]  /*2830*/  LEA R9, R64, UR4, 0x2 ;  /* 0x0000000440097c11 */ /* 0x000fc4000f8e10ff */
[----:B------:R-:W-:Y:S01]  /*2840*/  LEA R10, R66, UR4, 0x2 ;  /* 0x00000004420a7c11 */ /* 0x000fe2000f8e10ff */
[----:B------:R1:W-:Y:S01]  /*2850*/  STS [R6], R31 ;  /* 0x0000001f06007388 */ /* 0x0003e20000000800 */
[----:B------:R-:W-:Y:S02]  /*2860*/  LEA R11, R68, UR4, 0x2 ;  /* 0x00000004440b7c11 */ /* 0x000fe4000f8e10ff */
        /* <DEDUP_REMOVED lines=16> */
[----:B------:R1:W-:Y:S04]  /*2970*/  STS [R52], R37 ;  /* 0x0000002534007388 */ /* 0x0003e80000000800 */
        /* <DEDUP_REMOVED lines=9> */
[----:B------:R1:W-:Y:S01]  /*2a10*/  STS [R64], R49 ;  /* 0x0000003140007388 */ /* 0x0003e20000000800 */
[----:B------:R-:W-:Y:S06]  /*2a20*/  BAR.SYNC.DEFER_BLOCKING 0x0 ;  /* 0x0000000000007b1d */ /* 0x000fec0000010000 */
[----:B------:R1:W2:Y:S04]  /*2a30*/  LDS R29, [R53] ;  /* 0x00000000351d7984 */ /* 0x0002a80000000800 */
[----:B------:R1:W3:Y:S04]  /*2a40*/  LDS R30, [R53+0x4] ;  /* 0x00000400351e7984 */ /* 0x0002e80000000800 */
[----:B------:R1:W4:Y:S04]  /*2a50*/  LDS R31, [R53+0x8] ;  /* 0x00000800351f7984 */ /* 0x0003280000000800 */
[----:B------:R1:W0:Y:S04]  /*2a60*/  LDS R32, [R53+0xc] ;  /* 0x00000c0035207984 */ /* 0x0002280000000800 */
        /* <DEDUP_REMOVED lines=14> */
[----:B------:R1:W0:Y:S01]  /*2b50*/  LDS R49, [R53+0x48] ;  /* 0x0000480035317984 */ /* 0x0002220000000800 */
[----:B------:R-:W-:Y:S06]  /*2b60*/  BAR.SYNC.DEFER_BLOCKING 0x0 ;  /* 0x0000000000007b1d */ /* 0x000fec0000010000 */
[----:B-----5:R1:W-:Y:S04]  /*2b70*/  STS [R4], R2 ;  /* 0x0000000204007388 */ /* 0x0203e80000000800 */
        /* <DEDUP_REMOVED lines=19> */
[----:B------:R1:W0:Y:S04]  /*2cb0*/  LDS R2, [R53] ;  /* 0x0000000035027984 */ /* 0x0002280000000800 */
        /* <DEDUP_REMOVED lines=19> */
[----:B--234-:R-:W-:Y:S05]  /*2df0*/  BRA `(.L_x_222) ;  /* 0xffffffdc00587947 */ /* 0x01cfea000383ffff */
.L_x_221:
[----:B------:R-:W-:Y:S01]  /*2e00*/  LEA R5, R5, UR4, 0x2 ;  /* 0x0000000405057c11 */ /* 0x000fe2000f8e10ff */
[----:B------:R-:W-:Y:S01]  /*2e10*/  IMAD R53, R0, -0x48, R53 ;  /* 0xffffffb800357824 */ /* 0x000fe200078e0235 */
[----:B------:R-:W-:Y:S01]  /*2e20*/  LEA R56, R56, UR4, 0x2 ;  /* 0x0000000438387c11 */ /* 0x000fe2000f8e10ff */
[----:B------:R-:W0:Y:S01]  /*2e30*/  LDCU.64 UR6, c[0x0][0x3a0] ;  /* 0x00007400ff0677ac */ /* 0x000e220008000a00 */
[----:B------:R-:W-:Y:S01]  /*2e40*/  LEA R58, R58, UR4, 0x2 ;  /* 0x000000043a3a7c11 */ /* 0x000fe2000f8e10ff */
[----:B------:R-:W-:Y:S01]  /*2e50*/  STS [R5], R29 ;  /* 0x0000001d05007388 */ /* 0x000fe20000000800 */
[----:B------:R-:W-:Y:S02]  /*2e60*/  LEA R60, R60, UR4, 0x2 ;  /* 0x000000043c3c7c11 */ /* 0x000fe4000f8e10ff */
[----:B------:R-:W-:Y:S01]  /*2e70*/  LEA R62, R62, UR4, 0x2 ;  /* 0x000000043e3e7c11 */ /* 0x000fe2000f8e10ff */
[----:B------:R-:W-:Y:S01]  /*2e80*/  STS [R56], R30 ;  /* 0x0000001e38007388 */ /* 0x000fe20000000800 */
[----:B------:R-:W-:-:S02]  /*2e90*/  LEA R64, R64, UR4, 0x2 ;  /* 0x0000000440407c11 */ /* 0x000fc4000f8e10ff */
[----:B------:R-:W-:Y:S01]  /*2ea0*/  LEA R66, R66, UR4, 0x2 ;  /* 0x0000000442427c11 */ /* 0x000fe2000f8e10ff */
[----:B------:R-:W-:Y:S01]  /*2eb0*/  STS [R58], R31 ;  /* 0x0000001f3a007388 */ /* 0x000fe20000000800 */
[----:B------:R-:W-:Y:S02]  /*2ec0*/  LEA R68, R68, UR4, 0x2 ;  /* 0x0000000444447c11 */ /* 0x000fe4000f8e10ff */
[----:B------:R-:W-:Y:S01]  /*2ed0*/  LEA R70, R70, UR4, 0x2 ;  /* 0x0000000446467c11 */ /* 0x000fe2000f8e10ff */
[----:B------:R-:W-:Y:S01]  /*2ee0*/  STS [R60], R32 ;  /* 0x000000203c007388 */ /* 0x000fe20000000800 */
[----:B------:R-:W-:Y:S02]  /*2ef0*/  LEA R72, R72, UR4, 0x2 ;  /* 0x0000000448487c11 */ /* 0x000fe4000f8e10ff */
[----:B------:R-:W-:Y:S01]  /*2f00*/  LEA R74, R74, UR4, 0x2 ;  /* 0x000000044a4a7c11 */ /* 0x000fe2000f8e10ff */
[----:B------:R-:W-:Y:S01]  /*2f10*/  STS [R62], R33 ;  /* 0x000000213e007388 */ /* 0x000fe20000000800 */
[----:B------:R-:W-:Y:S01]  /*2f20*/  LEA R76, R76, UR4, 0x2 ;  /* 0x000000044c4c7c11 */ /* 0x000fe2000f8e10ff */
[----:B0-----:R-:W-:Y:S01]  /*2f30*/  IMAD.U32 R4, RZ, RZ, UR7 ;  /* 0x00000007ff047e24 */ /* 0x001fe2000f8e00ff */
        /* <DEDUP_REMOVED lines=11> */
[----:B------:R-:W-:-:S03]  /*2ff0*/  ISETP.LT.U32.AND P2, PT, R0, UR6, PT ;  /* 0x0000000600007c0c */ /* 0x000fc6000bf41070 */
[----:B------:R-:W-:Y:S01]  /*3000*/  STS [R72], R38 ;  /* 0x0000002648007388 */ /* 0x000fe20000000800 */
[----:B------:R-:W-:-:S03]  /*3010*/  ISETP.GT.U32.AND.EX P2, PT, R4, RZ, PT, P2 ;  /* 0x000000ff0400720c */ /* 0x000fc60003f44120 */
[----:B------:R-:W-:Y:S04]  /*3020*/  STS [R74], R39 ;  /* 0x000000274a007388 */ /* 0x000fe80000000800 */
[----:B------:R-:W-:Y:S04]  /*3030*/  STS [R76], R40 ;  /* 0x000000284c007388 */ /* 0x000fe80000000800 */
[----:B------:R-:W-:Y:S04]  /*3040*/  STS [R78], R41 ;  /* 0x000000294e007388 */ /* 0x000fe80000000800 */
[----:B------:R-:W-:Y:S04]  /*3050*/  STS [R80], R43 ;  /* 0x0000002b50007388 */ /* 0x000fe80000000800 */
[----:B------:R-:W-:Y:S04]  /*3060*/  STS [R47], R44 ;  /* 0x0000002c2f007388 */ /* 0x000fe80000000800 */
[----:B------:R-:W-:Y:S04]  /*3070*/  STS [R84], R45 ;  /* 0x0000002d54007388 */ /* 0x000fe80000000800 */
[----:B------:R-:W-:Y:S04]  /*3080*/  STS [R51], R46 ;  /* 0x0000002e33007388 */ /* 0x000fe80000000800 */
[----:B------:R-:W-:Y:S04]  /*3090*/  STS [R88], R48 ;  /* 0x0000003058007388 */ /* 0x000fe80000000800 */
[----:B------:R-:W-:Y:S01]  /*30a0*/  STS [R90], R49 ;  /* 0x000000315a007388 */ /* 0x000fe20000000800 */
[----:B------:R-:W-:Y:S06]  /*30b0*/  BAR.SYNC.DEFER_BLOCKING 0x0 ;  /* 0x0000000000007b1d */ /* 0x000fec0000010000 */
[----:B------:R-:W0:Y:S04]  /*30c0*/  LDS R6, [R53] ;  /* 0x0000000035067984 */ /* 0x000e280000000800 */
[----:B------:R-:W1:Y:S04]  /*30d0*/  LDS R7, [R53+0x400] ;  /* 0x0004000035077984 */ /* 0x000e680000000800 */
[----:B------:R-:W2:Y:S04]  /*30e0*/  LDS R8, [R53+0x800] ;  /* 0x0008000035087984 */ /* 0x000ea80000000800 */
[----:B------:R-:W-:Y:S04]  /*30f0*/  LDS R9, [R53+0xc00] ;  /* 0x000c000035097984 */ /* 0x000fe80000000800 */
[----:B------:R-:W-:Y:S04]  /*3100*/  LDS R10, [R53+0x1000] ;  /* 0x00100000350a7984 */ /* 0x000fe80000000800 */
[----:B------:R-:W-:Y:S04]  /*3110*/  LDS R11, [R53+0x1400] ;  /* 0x00140000350b7984 */ /* 0x000fe80000000800 */
[----:B------:R-:W3:Y:S04]  /*3120*/  LDS R29, [R53+0x1800] ;  /* 0x00180000351d7984 */ /* 0x000ee80000000800 */
[----:B------:R-:W-:Y:S04]  /*3130*/  LDS R30, [R53+0x1c00] ;  /* 0x001c0000351e7984 */ /* 0x000fe80000000800 */
        /* <DEDUP_REMOVED lines=10> */
[----:B------:R-:W-:Y:S01]  /*31e0*/  LDS R41, [R53+0x4800] ;  /* 0x0048000035297984 */ /* 0x000fe20000000800 */
[----:B------:R-:W-:Y:S06]  /*31f0*/  BAR.SYNC.DEFER_BLOCKING 0x0 ;  /* 0x0000000000007b1d */ /* 0x000fec0000010000 */
[----:B-----5:R4:W-:Y:S04]  /*3200*/  STS [R5], R2 ;  /* 0x0000000205007388 */ /* 0x0209e80000000800 */
[----:B------:R0:W-:Y:S04]  /*3210*/  STS [R56], R3 ;  /* 0x0000000338007388 */ /* 0x0001e80000000800 */
[----:B------:R1:W-:Y:S01]  /*3220*/  STS [R58], R12 ;  /* 0x0000000c3a007388 */ /* 0x0003e20000000800 */
[----:B----4-:R-:W4:Y:S03]  /*3230*/  LDC.64 R4, c[0x0][0x398] ;  /* 0x0000e600ff047b82 */ /* 0x010f260000000a00 */
[----:B------:R-:W-:Y:S04]  /*3240*/  STS [R60], R13 ;  /* 0x0000000d3c007388 */ /* 0x000fe80000000800 */
[----:B------:R2:W-:Y:S01]  /*3250*/  STS [R62], R14 ;  /* 0x0000000e3e007388 */ /* 0x0005e20000000800 */
[----:B0-----:R-:W0:Y:S01]  /*3260*/  LDC.64 R2, c[0x0][0x388] ;  /* 0x0000e200ff027b82 */ /* 0x001e220000000a00 */
[----:B-1----:R-:W-:-:S02]  /*3270*/  VIADD R12, R0, 0x100 ;  /* 0x00000100000c7836 */ /* 0x002fc40000000000 */
[----:B------:R-:W-:Y:S04]  /*3280*/  STS [R64], R15 ;  /* 0x0000000f40007388 */ /* 0x000fe80000000800 */
[----:B------:R1:W-:Y:S01]  /*3290*/  STS [R66], R16 ;  /* 0x0000001042007388 */ /* 0x0003e20000000800 */
[----:B------:R-:W-:Y:S01]  /*32a0*/  ISETP.LT.U32.AND P4, PT, R12, UR6, PT ;  /* 0x000000060c007c0c */ /* 0x000fe2000bf81070 */
[C---:B--2---:R-:W-:Y:S01]  /*32b0*/  VIADD R14, R0.reuse, 0x200 ;  /* 0x00000200000e7836 */ /* 0x044fe20000000000 */
[----:B------:R-:W-:Y:S01]  /*32c0*/  LOP3.LUT R12, R0, 0x400, RZ, 0xfc, !PT ;  /* 0x00000400000c7812 */ /* 0x000fe200078efcff */
[----:B------:R-:W-:Y:S03]  /*32d0*/  STS [R68], R17 ;  /* 0x0000001144007388 */ /* 0x000fe60000000800 */
[----:B------:R-:W-:Y:S01]  /*32e0*/  ISETP.LT.U32.AND P3, PT, R14, UR6, PT ;  /* 0x000000060e007c0c */ /* 0x000fe2000bf61070 */
[----:B------:R-:W-:Y:S01]  /*32f0*/  STS [R70], R18 ;  /* 0x0000001246007388 */ /* 0x000fe20000000800 */
[----:B------:R-:W-:Y:S01]  /*3300*/  VIADD R14, R0, 0x500 ;  /* 0x00000500000e7836 */ /* 0x000fe20000000000 */
[----:B------:R-:W-:Y:S01]  /*3310*/  ISETP.LT.U32.AND P0, PT, R12, UR6, PT ;  /* 0x000000060c007c0c */ /* 0x000fe2000bf01070 */
[C---:B-1----:R-:W-:Y:S01]  /*3320*/  VIADD R16, R0.reuse, 0x300 ;  /* 0x0000030000107836 */ /* 0x042fe20000000000 */
[----:B------:R-:W-:Y:S01]  /*3330*/  STS [R72], R19 ;  /* 0x0000001348007388 */ /* 0x000fe20000000800 */
[----:B------:R-:W-:Y:S01]  /*3340*/  VIADD R12, R0, 0x600 ;  /* 0x00000600000c7836 */ /* 0x000fe20000000000 */
[----:B------:R-:W-:Y:S01]  /*3350*/  ISETP.LT.U32.AND P1, PT, R14, UR6, PT ;  /* 0x000000060e007c0c */ /* 0x000fe2000bf21070 */
[----:B------:R-:W-:Y:S01]  /*3360*/  IMAD.U32 R14, RZ, RZ, UR7 ;  /* 0x00000007ff0e7e24 */ /* 0x000fe2000f8e00ff */
[----:B------:R-:W-:Y:S01]  /*3370*/  STS [R74], R20 ;  /* 0x000000144a007388 */ /* 0x000fe20000000800 */
[----:B------:R-:W-:Y:S01]  /*3380*/  ISETP.LT.U32.AND P5, PT, R16, UR6, PT ;  /* 0x0000000610007c0c */ /* 0x000fe2000bfa1070 */
[----:B------:R-:W-:Y:S01]  /*3390*/  IMAD.U32 R16, RZ, RZ, UR7 ;  /* 0x00000007ff107e24 */ /* 0x000fe2000f8e00ff */
[----:B------:R-:W-:Y:S01]  /*33a0*/  ISETP.LT.U32.AND P6, PT, R12, UR6, PT ;  /* 0x000000060c007c0c */ /* 0x000fe2000bfc1070 */
[----:B------:R-:W-:Y:S01]  /*33b0*/  STS [R76], R21 ;  /* 0x000000154c007388 */ /* 0x000fe20000000800 */
[----:B0-----:R-:W-:Y:S01]  /*33c0*/  IMAD.WIDE.U32 R2, R0, 0x4, R2 ;  /* 0x0000000400027825 */ /* 0x001fe200078e0002 */
[----:B------:R-:W-:-:S02]  /*33d0*/  ISETP.GT.U32.AND.EX P3, PT, R14, RZ, PT, P3 ;  /* 0x000000ff0e00720c */ /* 0x000fc40003f64130 */
[----:B------:R-:W-:Y:S01]  /*33e0*/  STS [R78], R22 ;  /* 0x000000164e007388 */ /* 0x000fe20000000800 */
[----:B------:R-:W-:Y:S01]  /*33f0*/  ISETP.GT.U32.AND.EX P4, PT, R16, RZ, PT, P4 ;  /* 0x000000ff1000720c */ /* 0x000fe20003f84140 */
[----:B----4-:R-:W-:Y:S02]  /*3400*/  IMAD.WIDE.U32 R4, R0, 0x4, R4 ;  /* 0x0000000400047825 */ /* 0x010fe400078e0004 */
[----:B------:R0:W-:Y:S02]  /*3410*/  STS [R80], R23 ;  /* 0x0000001750007388 */ /* 0x0001e40000000800 */
[----:B------:R-:W-:Y:S02]  /*3420*/  IMAD.U32 R12, RZ, RZ, UR7 ;  /* 0x00000007ff0c7e24 */ /* 0x000fe4000f8e00ff */
[----:B------:R-:W-:Y:S03]  /*3430*/  STS [R47], R24 ;  /* 0x000000182f007388 */ /* 0x000fe60000000800 */
[----:B------:R-:W-:Y:S01]  /*3440*/  ISETP.GT.U32.AND.EX P5, PT, R12, RZ, PT, P5 ;  /* 0x000000ff0c00720c */ /* 0x000fe20003fa4150 */
[----:B------:R1:W-:Y:S01]  /*3450*/  STS [R84], R25 ;  /* 0x0000001954007388 */ /* 0x0003e20000000800 */
[----:B0-----:R-:W-:Y:S01]  /*3460*/  @P2 LOP3.LUT R23, R6, 0x80000000, RZ, 0x3c, !PT ;  /* 0x8000000006172812 */ /* 0x001fe200078e3cff */
[----:B------:R-:W-:-:S02]  /*3470*/  VIADD R6, R0, 0x700 ;  /* 0x0000070000067836 */ /* 0x000fc40000000000 */
[----:B------:R-:W-:Y:S04]  /*3480*/  STS [R51], R26 ;  /* 0x0000001a33007388 */ /* 0x000fe80000000800 */
[----:B------:R0:W-:Y:S01]  /*3490*/  STS [R88], R27 ;  /* 0x0000001b58007388 */ /* 0x0001e20000000800 */
[----:B-1----:R-:W-:-:S03]  /*34a0*/  @P4 LOP3.LUT R25, R7, 0x80000000, RZ, 0x3c, !PT ;  /* 0x8000000007194812 */ /* 0x002fc600078e3cff */
[----:B------:R-:W-:Y:S01]  /*34b0*/  STS [R90], R28 ;  /* 0x0000001c5a007388 */ /* 0x000fe20000000800 */
[----:B------:R-:W-:Y:S01]  /*34c0*/  BAR.SYNC.DEFER_BLOCKING 0x0 ;  /* 0x0000000000007b1d */ /* 0x000fe20000010000 */
[----:B0-----:R-:W-:Y:S01]  /*34d0*/  @P3 LOP3.LUT R27, R8, 0x80000000, RZ, 0x3c, !PT ;  /* 0x80000000081b3812 */ /* 0x001fe200078e3cff */
[----:B------:R-:W-:-:S05]  /*34e0*/  IMAD.U32 R8, RZ, RZ, UR7 ;  /* 0x00000007ff087e24 */ /* 0x000fca000f8e00ff */
[C---:B------:R-:W-:Y:S02]  /*34f0*/  ISETP.GT.U32.AND.EX P1, PT, R8.reuse, RZ, PT, P1 ;  /* 0x000000ff0800720c */ /* 0x040fe40003f24110 */
[----:B------:R-:W-:-:S13]  /*3500*/  ISETP.GT.U32.AND.EX P6, PT, R8, RZ, PT, P6 ;  /* 0x000000ff0800720c */ /* 0x000fda0003fc4160 */
[----:B---3--:R-:W-:Y:S01]  /*3510*/  @P6 LOP3.LUT R29, R29, 0x80000000, RZ, 0x3c, !PT ;  /* 0x800000001d1d6812 */ /* 0x008fe200078e3cff */
[----:B------:R-:W0:Y:S04]  /*3520*/  @P2 LDS R43, [R53] ;  /* 0x00000000352b2984 */ /* 0x000e280000000800 */
[----:B------:R-:W1:Y:S04]  /*3530*/  LDS R13, [R53+0x400] ;  /* 0x00040000350d7984 */ /* 0x000e680000000800 */
[----:B------:R-:W2:Y:S04]  /*3540*/  LDS R15, [R53+0x800] ;  /* 0x00080000350f7984 */ /* 0x000ea80000000800 */
[----:B------:R-:W3:Y:S04]  /*3550*/  LDS R17, [R53+0xc00] ;  /* 0x000c000035117984 */ /* 0x000ee80000000800 */
[----:B------:R-:W4:Y:S04]  /*3560*/  LDS R19, [R53+0x1000] ;  /* 0x0010000035137984 */ /* 0x000f280000000800 */
[----:B------:R-:W-:Y:S04]  /*3570*/  @P2 STG.E desc[UR8][R2.64], R23 ;  /* 0x0000001702002986 */ /* 0x000fe8000c101908 */
[----:B------:R-:W4:Y:S04]  /*3580*/  LDS R21, [R53+0x1400] ;  /* 0x0014000035157984 */ /* 0x000f280000000800 */
[----:B------:R-:W4:Y:S04]  /*3590*/  LDS R7, [R53+0x1800] ;  /* 0x0018000035077984 */ /* 0x000f280000000800 */
[----:B------:R-:W4:Y:S04]  /*35a0*/  LDS R23, [R53+0x1c00] ;  /* 0x001c000035177984 */ /* 0x000f280000000800 */
[----:B0-----:R0:W-:Y:S01]  /*35b0*/  @P2 STG.E desc[UR8][R4.64], R43 ;  /* 0x0000002b04002986 */ /* 0x0011e2000c101908 */
[----:B------:R-:W-:Y:S01]  /*35c0*/  ISETP.LT.U32.AND P2, PT, R6, UR6, PT ;  /* 0x0000000606007c0c */ /* 0x000fe2000bf41070 */
[----:B------:R-:W-:-:S02]  /*35d0*/  IMAD.U32 R6, RZ, RZ, UR7 ;  /* 0x00000007ff067e24 */ /* 0x000fc4000f8e00ff */
[----:B------:R2:W-:Y:S01]  /*35e0*/  @P4 STG.E desc[UR8][R2.64+0x400], R25 ;  /* 0x0004001902004986 */ /* 0x0005e2000c101908 */
[----:B------:R-:W-:Y:S02]  /*35f0*/  ISETP.GT.U32.AND.EX P2, PT, R8, RZ, PT, P2 ;  /* 0x000000ff0800720c */ /* 0x000fe40003f44120 */
[----:B------:R-:W-:Y:S01]  /*3600*/  ISETP.GT.U32.AND.EX P0, PT, R6, RZ, PT, P0 ;  /* 0x000000ff0600720c */ /* 0x000fe20003f04100 */
[----:B-1----:R-:W-:Y:S01]  /*3610*/  @P4 STG.E desc[UR8][R4.64+0x400], R13 ;  /* 0x0004000d04004986 */ /* 0x002fe2000c101908 */
[----:B------:R-:W-:Y:S02]  /*3620*/  LOP3.LUT R6, R0, 0x800, RZ, 0xfc, !PT ;  /* 0x0000080000067812 */ /* 0x000fe400078efcff */
[----:B0-----:R-:W-:Y:S01]  /*3630*/  @P5 LOP3.LUT R43, R9, 0x80000000, RZ, 0x3c, !PT ;  /* 0x80000000092b5812 */ /* 0x001fe200078e3cff */
[----:B------:R-:W-:Y:S01]  /*3640*/  @P3 STG.E desc[UR8][R2.64+0x800], R27 ;  /* 0x0008001b02003986 */ /* 0x000fe2000c101908 */
[----:B------:R-:W-:Y:S01]  /*3650*/  ISETP.LT.U32.AND P4, PT, R6, UR6, PT ;  /* 0x0000000606007c0c */ /* 0x000fe2000bf81070 */
[----:B------:R-:W-:-:S02]  /*3660*/  VIADD R6, R0, 0x900 ;  /* 0x0000090000067836 */ /* 0x000fc40000000000 */
[----:B------:R-:W0:Y:S04]  /*3670*/  LDS R9, [R53+0x2000] ;  /* 0x0020000035097984 */ /* 0x000e280000000800 */
[----:B--2---:R-:W-:Y:S01]  /*3680*/  @P0 LOP3.LUT R25, R10, 0x80000000, RZ, 0x3c, !PT ;  /* 0x800000000a190812 */ /* 0x004fe200078e3cff */
[----:B------:R-:W-:Y:S01]  /*3690*/  @P3 STG.E desc[UR8][R4.64+0x800], R15 ;  /* 0x0008000f04003986 */ /* 0x000fe2000c101908 */
[----:B------:R-:W-:Y:S01]  /*36a0*/  ISETP.LT.U32.AND P3, PT, R6, UR6, PT ;  /* 0x0000000606007c0c */ /* 0x000fe2000bf61070 */
[----:B------:R-:W-:Y:S02]  /*36b0*/  VIADD R6, R0, 0xa00 ;  /* 0x00000a0000067836 */ /* 0x000fe40000000000 */
[----:B------:R-:W-:Y:S01]  /*36c0*/  @P5 STG.E desc[UR8][R2.64+0xc00], R43 ;  /* 0x000c002b02005986 */ /* 0x000fe2000c101908 */
[----:B------:R-:W-:Y:S01]  /*36d0*/  ISETP.GT.U32.AND.EX P3, PT, R8, RZ, PT, P3 ;  /* 0x000000ff0800720c */ /* 0x000fe20003f64130 */
[----:B------:R-:W-:-:S02]  /*36e0*/  IMAD.U32 R10, RZ, RZ, UR7 ;  /* 0x00000007ff0a7e24 */ /* 0x000fc4000f8e00ff */
[----:B---3--:R1:W-:Y:S01]  /*36f0*/  @P5 STG.E desc[UR8][R4.64+0xc00], R17 ;  /* 0x000c001104005986 */ /* 0x0083e2000c101908 */
[----:B------:R-:W-:Y:S01]  /*3700*/  ISETP.LT.U32.AND P5, PT, R6, UR6, PT ;  /* 0x0000000606007c0c */ /* 0x000fe2000bfa1070 */
[----:B------:R-:W-:Y:S02]  /*3710*/  VIADD R6, R0, 0xb00 ;  /* 0x00000b0000067836 */ /* 0x000fe40000000000 */
[----:B------:R-:W2:Y:S01]  /*3720*/  LDS R13, [R53+0x2400] ;  /* 0x00240000350d7984 */ /* 0x000ea20000000800 */
[----:B------:R-:W-:-:S03]  /*3730*/  ISETP.GT.U32.AND.EX P5, PT, R8, RZ, PT, P5 ;  /* 0x000000ff0800720c */ /* 0x000fc60003fa4150 */
[----:B------:R-:W-:Y:S04]  /*3740*/  @P0 STG.E desc[UR8][R2.64+0x1000], R25 ;  /* 0x0010001902000986 */ /* 0x000fe8000c101908 */
[----:B----4-:R3:W-:Y:S01]  /*3750*/  @P0 STG.E desc[UR8][R4.64+0x1000], R19 ;  /* 0x0010001304000986 */ /* 0x0107e2000c101908 */
[----:B-1----:R-:W-:Y:S02]  /*3760*/  @P1 LOP3.LUT R17, R11, 0x80000000, RZ, 0x3c, !PT ;  /* 0x800000000b111812 */ /* 0x002fe400078e3cff */
[----:B------:R-:W-:Y:S01]  /*3770*/  ISETP.LT.U32.AND P0, PT, R6, UR6, PT ;  /* 0x0000000606007c0c */ /* 0x000fe2000bf01070 */
[----:B------:R-:W1:Y:S01]  /*3780*/  LDS R11, [R53+0x2800] ;  /* 0x00280000350b7984 */ /* 0x000e620000000800 */
[----:B------:R-:W-:Y:S01]  /*3790*/  IMAD.U32 R6, RZ, RZ, UR7 ;  /* 0x00000007ff067e24 */ /* 0x000fe2000f8e00ff */
[----:B------:R-:W-:-:S02]  /*37a0*/  @P5 LOP3.LUT R33, R33, 0x80000000, RZ, 0x3c, !PT ;  /* 0x8000000021215812 */ /* 0x000fc400078e3cff */
[----:B------:R-:W4:Y:S01]  /*37b0*/  LDS R15, [R53+0x2c00] ;  /* 0x002c0000350f7984 */ /* 0x000f220000000800 */
[----:B------:R-:W-:Y:S02]  /*37c0*/  ISETP.GT.U32.AND.EX P0, PT, R8, RZ, PT, P0 ;  /* 0x000000ff0800720c */ /* 0x000fe40003f04100 */
[----:B------:R-:W-:Y:S01]  /*37d0*/  ISETP.GT.U32.AND.EX P4, PT, R6, RZ, PT, P4 ;  /* 0x000000ff0600720c */ /* 0x000fe20003f84140 */
[----:B------:R-:W-:Y:S01]  /*37e0*/  @P1 STG.E desc[UR8][R2.64+0x1400], R17 ;  /* 0x0014001102001986 */ /* 0x000fe2000c101908 */
[----:B------:R-:W-:Y:S02]  /*37f0*/  LOP3.LUT R6, R0, 0xc00, RZ, 0xfc, !PT ;  /* 0x00000c0000067812 */ /* 0x000fe400078efcff */
[----:B---3--:R-:W-:Y:S01]  /*3800*/  @P2 LOP3.LUT R19, R30, 0x80000000, RZ, 0x3c, !PT ;  /* 0x800000001e132812 */ /* 0x008fe200078e3cff */
[----:B------:R-:W-:Y:S01]  /*3810*/  @P1 STG.E desc[UR8][R4.64+0x1400], R21 ;  /* 0x0014001504001986 */ /* 0x000fe2000c101908 */
[----:B------:R-:W-:Y:S01]  /*3820*/  ISETP.LT.U32.AND P1, PT, R6, UR6, PT ;  /* 0x0000000606007c0c */ /* 0x000fe2000bf21070 */
[----:B------:R-:W-:Y:S01]  /*3830*/  VIADD R6, R0, 0xd00 ;  /* 0x00000d0000067836 */ /* 0x000fe20000000000 */
[----:B------:R-:W-:Y:S01]  /*3840*/  @P3 LOP3.LUT R25, R32, 0x80000000, RZ, 0x3c, !PT ;  /* 0x8000000020193812 */ /* 0x000fe200078e3cff */
[----:B------:R-:W-:Y:S01]  /*3850*/  @P6 STG.E desc[UR8][R2.64+0x1800], R29 ;  /* 0x0018001d02006986 */ /* 0x000fe2000c101908 */
[----:B------:R-:W-:-:S03]  /*3860*/  ISETP.GT.U32.AND.EX P1, PT, R8, RZ, PT, P1 ;  /* 0x000000ff0800720c */ /* 0x000fc60003f24110 */
[----:B------:R-:W-:Y:S01]  /*3870*/  @P6 STG.E desc[UR8][R4.64+0x1800], R7 ;  /* 0x0018000704006986 */ /* 0x000fe2000c101908 */
[----:B------:R-:W-:Y:S01]  /*3880*/  ISETP.LT.U32.AND P6, PT, R6, UR6, PT ;  /* 0x0000000606007c0c */ /* 0x000fe2000bfc1070 */
[----:B------:R-:W-:Y:S01]  /*3890*/  VIADD R6, R0, 0xe00 ;  /* 0x00000e0000067836 */ /* 0x000fe20000000000 */
[----:B------:R-:W-:Y:S01]  /*38a0*/  @P4 LOP3.LUT R31, R31, 0x80000000, RZ, 0x3c, !PT ;  /* 0x800000001f1f4812 */ /* 0x000fe200078e3cff */
[----:B------:R-:W3:Y:S01]  /*38b0*/  LDS R7, [R53+0x3000] ;  /* 0x0030000035077984 */ /* 0x000ee20000000800 */
[----:B------:R-:W-:-:S03]  /*38c0*/  ISETP.GT.U32.AND.EX P6, PT, R10, RZ, PT, P6 ;  /* 0x000000ff0a00720c */ /* 0x000fc60003fc4160 */
[----:B------:R-:W-:Y:S02]  /*38d0*/  @P2 STG.E desc[UR8][R2.64+0x1c00], R19 ;  /* 0x001c001302002986 */ /* 0x000fe4000c101908 */
[----:B------:R-:W-:Y:S02]  /*38e0*/  @P1 LOP3.LUT R35, R35, 0x80000000, RZ, 0x3c, !PT ;  /* 0x8000000023231812 */ /* 0x000fe400078e3cff */
[----:B------:R-:W3:Y:S04]  /*38f0*/  LDS R17, [R53+0x3400] ;  /* 0x0034000035117984 */ /* 0x000ee80000000800 */
[----:B------:R-:W-:Y:S01]  /*3900*/  @P2 STG.E desc[UR8][R4.64+0x1c00], R23 ;  /* 0x001c001704002986 */ /* 0x000fe2000c101908 */
[----:B------:R-:W-:Y:S01]  /*3910*/  ISETP.LT.U32.AND P2, PT, R6, UR6, PT ;  /* 0x0000000606007c0c */ /* 0x000fe2000bf41070 */
[----:B------:R-:W-:-:S02]  /*3920*/  VIADD R6, R0, 0xf00 ;  /* 0x00000f0000067836 */ /* 0x000fc40000000000 */
[----:B------:R-:W-:Y:S01]  /*3930*/  @P4 STG.E desc[UR8][R2.64+0x2000], R31 ;  /* 0x0020001f02004986 */ /* 0x000fe2000c101908 */
[----:B------:R-:W-:-:S03]  /*3940*/  ISETP.GT.U32.AND.EX P2, PT, R12, RZ, PT, P2 ;  /* 0x000000ff0c00720c */ /* 0x000fc60003f44120 */
[----:B------:R-:W3:Y:S04]  /*3950*/  LDS R19, [R53+0x3800] ;  /* 0x0038000035137984 */ /* 0x000ee80000000800 */
[----:B0-----:R-:W-:Y:S01]  /*3960*/  @P4 STG.E desc[UR8][R4.64+0x2000], R9 ;  /* 0x0020000904004986 */ /* 0x001fe2000c101908 */
[----:B------:R-:W-:Y:S02]  /*3970*/  ISETP.LT.U32.AND P4, PT, R6, UR6, PT ;  /* 0x0000000606007c0c */ /* 0x000fe4000bf81070 */
[----:B------:R-:W-:Y:S01]  /*3980*/  LOP3.LUT R6, R0, 0x1000, RZ, 0xfc, !PT ;  /* 0x0000100000067812 */ /* 0x000fe200078efcff */
[----:B------:R-:W0:Y:S02]  /*3990*/  LDS R9, [R53+0x3c00] ;  /* 0x003c000035097984 */ /* 0x000e240000000800 */
[----:B------:R-:W-:-:S02]  /*39a0*/  @P2 LOP3.LUT R37, R37, 0x80000000, RZ, 0x3c, !PT ;  /* 0x8000000025252812 */ /* 0x000fc400078e3cff */
[----:B------:R-:W0:Y:S04]  /*39b0*/  LDS R21, [R53+0x4000] ;  /* 0x0040000035157984 */ /* 0x000e280000000800 */
[----:B------:R-:W0:Y:S04]  /*39c0*/  LDS R23, [R53+0x4400] ;  /* 0x0044000035177984 */ /* 0x000e280000000800 */
[----:B------:R-:W-:Y:S04]  /*39d0*/  @P3 STG.E desc[UR8][R2.64+0x2400], R25 ;  /* 0x0024001902003986 */ /* 0x000fe8000c101908 */
[----:B--2---:R2:W-:Y:S01]  /*39e0*/  @P3 STG.E desc[UR8][R4.64+0x2400], R13 ;  /* 0x0024000d04003986 */ /* 0x0045e2000c101908 */
[----:B------:R-:W-:Y:S01]  /*39f0*/  ISETP.LT.U32.AND P3, PT, R6, UR6, PT ;  /* 0x0000000606007c0c */ /* 0x000fe2000bf61070 */
[----:B------:R-:W-:-:S02]  /*3a00*/  VIADD R6, R0, 0x1100 ;  /* 0x0000110000067836 */ /* 0x000fc40000000000 */
[----:B------:R-:W-:Y:S01]  /*3a10*/  @P5 STG.E desc[UR8][R2.64+0x2800], R33 ;  /* 0x0028002102005986 */ /* 0x000fe2000c101908 */
[----:B------:R-:W-:Y:S01]  /*3a20*/  VIADD R0, R0, 0x1200 ;  /* 0x0000120000007836 */ /* 0x000fe20000000000 */
[----:B------:R-:W-:Y:S02]  /*3a30*/  ISETP.GT.U32.AND.EX P3, PT, R8, RZ, PT, P3 ;  /* 0x000000ff0800720c */ /* 0x000fe40003f64130 */
[----:B-1----:R1:W-:Y:S01]  /*3a40*/  @P5 STG.E desc[UR8][R4.64+0x2800], R11 ;  /* 0x0028000b04005986 */ /* 0x0023e2000c101908 */
[----:B------:R-:W-:Y:S01]  /*3a50*/  ISETP.LT.U32.AND P5, PT, R6, UR6, PT ;  /* 0x0000000606007c0c */ /* 0x000fe2000bfa1070 */
[----:B------:R-:W-:Y:S01]  /*3a60*/  IMAD.U32 R6, RZ, RZ, UR7 ;  /* 0x00000007ff067e24 */ /* 0x000fe2000f8e00ff */
[----:B--2---:R-:W-:-:S04]  /*3a70*/  @P0 LOP3.LUT R13, R34, 0x80000000, RZ, 0x3c, !PT ;  /* 0x80000000220d0812 */ /* 0x004fc800078e3cff */
[----:B------:R-:W-:Y:S01]  /*3a80*/  ISETP.GT.U32.AND.EX P4, PT, R6, RZ, PT, P4 ;  /* 0x000000ff0600720c */ /* 0x000fe20003f84140 */
[----:B------:R2:W-:Y:S03]  /*3a90*/  @P0 STG.E desc[UR8][R2.64+0x2c00], R13 ;  /* 0x002c000d02000986 */ /* 0x0005e6000c101908 */
[----:B------:R-:W-:Y:S01]  /*3aa0*/  @P3 LOP3.LUT R39, R39, 0x80000000, RZ, 0x3c, !PT ;  /* 0x8000000027273812 */ /* 0x000fe200078e3cff */
[----:B----4-:R4:W-:Y:S01]  /*3ab0*/  @P0 STG.E desc[UR8][R4.64+0x2c00], R15 ;  /* 0x002c000f04000986 */ /* 0x0109e2000c101908 */
[----:B------:R-:W-:Y:S01]  /*3ac0*/  ISETP.LT.U32.AND P0, PT, R0, UR6, PT ;  /* 0x0000000600007c0c */ /* 0x000fe2000bf01070 */
[----:B------:R-:W-:Y:S01]  /*3ad0*/  IMAD.U32 R0, RZ, RZ, UR7 ;  /* 0x00000007ff007e24 */ /* 0x000fe2000f8e00ff */
[----:B-1----:R-:W-:Y:S01]  /*3ae0*/  @P6 LOP3.LUT R11, R36, 0x80000000, RZ, 0x3c, !PT ;  /* 0x80000000240b6812 */ /* 0x002fe200078e3cff */
[----:B------:R1:W-:Y:S01]  /*3af0*/  @P1 STG.E desc[UR8][R2.64+0x3000], R35 ;  /* 0x0030002302001986 */ /* 0x0003e2000c101908 */
[----:B------:R-:W-:-:S02]  /*3b00*/  ISETP.GT.U32.AND.EX P0, PT, R6, RZ, PT, P0 ;  /* 0x000000ff0600720c */ /* 0x000fc40003f04100 */
[----:B------:R-:W-:Y:S01]  /*3b10*/  ISETP.GT.U32.AND.EX P5, PT, R0, RZ, PT, P5 ;  /* 0x000000ff0000720c */ /* 0x000fe20003fa4150 */
[----:B---3--:R1:W-:Y:S01]  /*3b20*/  @P1 STG.E desc[UR8][R4.64+0x3000], R7 ;  /* 0x0030000704001986 */ /* 0x0083e2000c101908 */
[----:B--2---:R-:W-:-:S03]  /*3b30*/  @P4 LOP3.LUT R13, R38, 0x80000000, RZ, 0x3c, !PT ;  /* 0x80000000260d4812 */ /* 0x004fc600078e3cff */
[----:B------:R1:W-:Y:S04]  /*3b40*/  @P6 STG.E desc[UR8][R2.64+0x3400], R11 ;  /* 0x0034000b02006986 */ /* 0x0003e8000c101908 */
[----:B------:R1:W-:Y:S04]  /*3b50*/  @P6 STG.E desc[UR8][R4.64+0x3400], R17 ;  /* 0x0034001104006986 */ /* 0x0003e8000c101908 */
[----:B------:R1:W-:Y:S01]  /*3b60*/  @P2 STG.E desc[UR8][R2.64+0x3800], R37 ;  /* 0x0038002502002986 */ /* 0x0003e2000c101908 */
[----:B----4-:R-:W-:-:S03]  /*3b70*/  @P5 LOP3.LUT R15, R40, 0x80000000, RZ, 0x3c, !PT ;  /* 0x80000000280f5812 */ /* 0x010fc600078e3cff */
[----:B------:R1:W-:Y:S04]  /*3b80*/  @P2 STG.E desc[UR8][R4.64+0x3800], R19 ;  /* 0x0038001304002986 */ /* 0x0003e8000c101908 */
[----:B------:R1:W-:Y:S04]  /*3b90*/  @P4 STG.E desc[UR8][R2.64+0x3c00], R13 ;  /* 0x003c000d02004986 */ /* 0x0003e8000c101908 */
[----:B0-----:R1:W-:Y:S04]  /*3ba0*/  @P4 STG.E desc[UR8][R4.64+0x3c00], R9 ;  /* 0x003c000904004986 */ /* 0x0013e8000c101908 */
[----:B------:R1:W-:Y:S04]  /*3bb0*/  @P3 STG.E desc[UR8][R2.64+0x4000], R39 ;  /* 0x0040002702003986 */ /* 0x0003e8000c101908 */
[----:B------:R1:W-:Y:S04]  /*3bc0*/  @P3 STG.E desc[UR8][R4.64+0x4000], R21 ;  /* 0x0040001504003986 */ /* 0x0003e8000c101908 */
[----:B------:R1:W-:Y:S04]  /*3bd0*/  @P5 STG.E desc[UR8][R2.64+0x4400], R15 ;  /* 0x0044000f02005986 */ /* 0x0003e8000c101908 */
[----:B------:R1:W-:Y:S01]  /*3be0*/  @P5 STG.E desc[UR8][R4.64+0x4400], R23 ;  /* 0x0044001704005986 */ /* 0x0003e2000c101908 */
[----:B------:R-:W-:Y:S05]  /*3bf0*/  @!P0 EXIT ;  /* 0x000000000000894d */ /* 0x000fea0003800000 */
[----:B------:R-:W0:Y:S01]  /*3c00*/  LDS R53, [R53+0x4800] ;  /* 0x0048000035357984 */ /* 0x000e220000000800 */
[----:B------:R-:W-:-:S05]  /*3c10*/  LOP3.LUT R41, R41, 0x80000000, RZ, 0x3c, !PT ;  /* 0x8000000029297812 */ /* 0x000fca00078e3cff */
[----:B------:R-:W-:Y:S04]  /*3c20*/  STG.E desc[UR8][R2.64+0x4800], R41 ;  /* 0x0048002902007986 */ /* 0x000fe8000c101908 */
[----:B0-----:R-:W-:Y:S01]  /*3c30*/  STG.E desc[UR8][R4.64+0x4800], R53 ;  /* 0x0048003504007986 */ /* 0x001fe2000c101908 */
[----:B------:R-:W-:Y:S05]  /*3c40*/  EXIT ;  /* 0x000000000000794d */ /* 0x000fea0003800000 */
.L_x_223:
        /* <DEDUP_REMOVED lines=11> */
.L_x_291:


//--------------------- .text._ZN3cub18CUB_300001_SM_10006detail11EmptyKernelIvEEvv --------------------------
	.section	.text._ZN3cub18CUB_300001_SM_10006detail11EmptyKernelIvEEvv,"ax",@progbits
	.align	128
        .global         _ZN3cub18CUB_300001_SM_10006detail11EmptyKernelIvEEvv
        .type           _ZN3cub18CUB_300001_SM_10006detail11EmptyKernelIvEEvv,@function
        .size           _ZN3cub18CUB_300001_SM_10006detail11EmptyKernelIvEEvv,(.L_x_292 - _ZN3cub18CUB_300001_SM_10006detail11EmptyKernelIvEEvv)
        .other          _ZN3cub18CUB_300001_SM_10006detail11EmptyKernelIvEEvv,@"STO_CUDA_ENTRY STV_DEFAULT"
_ZN3cub18CUB_300001_SM_10006detail11EmptyKernelIvEEvv:
.text._ZN3cub18CUB_300001_SM_10006detail11EmptyKernelIvEEvv:
[----:B------:R-:W-:Y:S01]  /*0000*/  LDC R1, c[0x0][0x37c] ;  /* 0x0000df00ff017b82 */ /* 0x000fe20000000800 */
[----:B------:R-:W-:Y:S05]  /*0010*/  EXIT ;  /* 0x000000000000794d */ /* 0x000fea0003800000 */
.L_x_224:
        /* <DEDUP_REMOVED lines=14> */
.L_x_292:


//--------------------- .text._Z6printAPii        --------------------------
	.section	.text._Z6printAPii,"ax",@progbits
	.align	128
        .global         _Z6printAPii
        .type           _Z6printAPii,@function
        .size           _Z6printAPii,(.L_x_293 - _Z6printAPii)
        .other          _Z6printAPii,@"STO_CUDA_ENTRY STV_DEFAULT"
_Z6printAPii:
.text._Z6printAPii:
[----:B------:R-:W0:Y:S01]  /*0000*/  LDC R1, c[0x0][0x37c] ;  /* 0x0000df00ff017b82 */ /* 0x000e220000000800 */
[----:B------:R-:W1:Y:S01]  /*0010*/  LDCU UR4, c[0x0][0x388] ;  /* 0x00007100ff0477ac */ /* 0x000e620008000800 */
[----:B0-----:R-:W-:Y:S01]  /*0020*/  VIADD R1, R1, 0xfffffff8 ;  /* 0xfffffff801017836 */ /* 0x001fe20000000000 */
[----:B------:R-:W0:Y:S01]  /*0030*/  LDCU UR5, c[0x0][0x2f8] ;  /* 0x00005f00ff0577ac */ /* 0x000e220008000800 */
[----:B------:R-:W2:Y:S01]  /*0040*/  LDCU UR6, c[0x0][0x2fc] ;  /* 0x00005f80ff0677ac */ /* 0x000ea20008000800 */
[----:B-1----:R-:W-:Y:S02]  /*0050*/  UISETP.GE.AND UP0, UPT, UR4, 0x1, UPT ;  /* 0x000000010400788c */ /* 0x002fe4000bf06270 */
[----:B0-----:R-:W-:-:S05]  /*0060*/  IADD3 R18, P0, PT, R1, UR5, RZ ;  /* 0x0000000501127c10 */ /* 0x001fca000ff1e0ff */
[----:B--2---:R-:W-:Y:S02]  /*0070*/  IMAD.X R2, RZ, RZ, UR6, P0 ;  /* 0x00000006ff027e24 */ /* 0x004fe400080e06ff */
[----:B------:R-:W-:Y:S06]  /*0080*/  BRA.U !UP0, `(.L_x_225) ;  /* 0x00000015087c7547 */ /* 0x000fec000b800000 */
[----:B------:R-:W-:Y:S01]  /*0090*/  UISETP.GE.U32.AND UP0, UPT, UR4, 0x10, UPT ;  /* 0x000000100400788c */ /* 0x000fe2000bf06070 */
[----:B------:R-:W-:Y:S01]  /*00a0*/  HFMA2 R19, -RZ, RZ, 0, 0 ;  /* 0x00000000ff137431 */ /* 0x000fe200000001ff */
[----:B------:R-:W0:Y:S01]  /*00b0*/  LDCU.64 UR36, c[0x0][0x358] ;  /* 0x00006b00ff2477ac */ /* 0x000e220008000a00 */
[----:B------:R-:W-:-:S06]  /*00c0*/  ULOP3.LUT UR38, UR4, 0xf, URZ, 0xc0, !UPT ;  /* 0x0000000f04267892 */ /* 0x000fcc000f8ec0ff */
[----:B------:R-:W-:Y:S06]  /*00d0*/  BRA.U !UP0, `(.L_x_226) ;  /* 0x0000000908cc7547 */ /* 0x000fec000b800000 */
[----:B------:R-:W1:Y:S01]  /*00e0*/  LDCU.64 UR6, c[0x0][0x380] ;  /* 0x00007000ff0677ac */ /* 0x000e620008000a00 */
[----:B------:R-:W-:Y:S01]  /*00f0*/  BSSY.RECONVERGENT B6, `(.L_x_226) ;  /* 0x00000b1000067945 */ /* 0x000fe20003800200 */
[----:B------:R-:W-:-:S04]  /*0100*/  ULOP3.LUT UR4, UR4, 0x7ffffff0, URZ, 0xc0, !UPT ;  /* 0x7ffffff004047892 */ /* 0x000fc8000f8ec0ff */
[----:B------:R-:W-:Y:S02]  /*0110*/  UIADD3 UR8, UPT, UPT, -UR4, URZ, URZ ;  /* 0x000000ff04087290 */ /* 0x000fe4000fffe1ff */
[----:B------:R-:W-:-:S04]  /*0120*/  IMAD.U32 R19, RZ, RZ, UR4 ;  /* 0x00000004ff137e24 */ /* 0x000fc8000f8e00ff */
[----:B------:R-:W-:Y:S01]  /*0130*/  IMAD.U32 R23, RZ, RZ, UR8 ;  /* 0x00000008ff177e24 */ /* 0x000fe2000f8e00ff */
[----:B-1----:R-:W-:-:S04]  /*0140*/  UIADD3 UR5, UP0, UPT, UR6, 0x20, URZ ;  /* 0x0000002006057890 */ /* 0x002fc8000ff1e0ff */
[----:B------:R-:W-:Y:S02]  /*0150*/  UIADD3.X UR6, UPT, UPT, URZ, UR7, URZ, UP0, !UPT ;  /* 0x00000007ff067290 */ /* 0x000fe400087fe4ff */
[----:B------:R-:W-:-:S04]  /*0160*/  MOV R16, UR5 ;  /* 0x0000000500107c02 */ /* 0x000fc80008000f00 */
[----:B------:R-:W-:-:S07]  /*0170*/  IMAD.U32 R17, RZ, RZ, UR6 ;  /* 0x00000006ff117e24 */ /* 0x000fce000f8e00ff */
.L_x_243:
[----:B0-----:R-:W2:Y:S01]  /*0180*/  LDG.E R0, desc[UR36][R16.64+-0x20] ;  /* 0xffffe02410007981 */ /* 0x001ea2000c1e1900 */
[----:B------:R-:W-:Y:S01]  /*0190*/  MOV R22, 0x188 ;  /* 0x0000018800167802 */ /* 0x000fe20000000f00 */
[----:B------:R-:W0:Y:S01]  /*01a0*/  LDCU.64 UR4, c[0x4][0x178] ;  /* 0x01002f00ff0477ac */ /* 0x000e220008000a00 */
[----:B------:R-:W-:Y:S01]  /*01b0*/  VIADD R23, R23, 0x10 ;  /* 0x0000001017177836 */ /* 0x000fe20000000000 */
[----:B------:R-:W-:Y:S01]  /*01c0*/  MOV R7, R2 ;  /* 0x0000000200077202 */ /* 0x000fe20000000f00 */
[----:B------:R1:W3:Y:S01]  /*01d0*/  LDC.64 R8, c[0x4][R22] ;  /* 0x0100000016087b82 */ /* 0x0002e20000000a00 */
[----:B------:R-:W-:Y:S02]  /*01e0*/  IMAD.MOV.U32 R6, RZ, RZ, R18 ;  /* 0x000000ffff067224 */ /* 0x000fe400078e0012 */
[----:B------:R-:W-:-:S04]  /*01f0*/  ISETP.NE.AND P0, PT, R23, RZ, PT ;  /* 0x000000ff1700720c */ /* 0x000fc80003f05270 */
[----:B------:R-:W-:Y:S02]  /*0200*/  P2R R24, PR, RZ, 0x1 ;  /* 0x00000001ff187803 */ /* 0x000fe40000000000 */
[----:B0-----:R-:W-:Y:S01]  /*0210*/  MOV R4, UR4 ;  /* 0x0000000400047c02 */ /* 0x001fe20008000f00 */
[----:B------:R-:W-:Y:S01]  /*0220*/  IMAD.U32 R5, RZ, RZ, UR5 ;  /* 0x00000005ff057e24 */ /* 0x000fe2000f8e00ff */
[----:B--23--:R1:W-:Y:S06]  /*0230*/  STL [R1], R0 ;  /* 0x0000000001007387 */ /* 0x00c3ec0000100800 */
[----:B------:R-:W-:-:S07]  /*0240*/  LEPC R20, `(.L_x_227) ;  /* 0x000000001014794e */ /* 0x000fce0000000000 */
[----:B-1----:R-:W-:Y:S05]  /*0250*/  CALL.ABS.NOINC R8 ;  /* 0x0000000008007343 */ /* 0x002fea0003c00000 */
.L_x_227:
[----:B------:R-:W2:Y:S01]  /*0260*/  LDG.E R0, desc[UR36][R16.64+-0x1c] ;  /* 0xffffe42410007981 */ /* 0x000ea2000c1e1900 */
[----:B------:R0:W1:Y:S01]  /*0270*/  LDC.64 R8, c[0x4][R22] ;  /* 0x0100000016087b82 */ /* 0x0000620000000a00 */
[----:B------:R-:W3:Y:S01]  /*0280*/  LDCU.64 UR4, c[0x4][0x178] ;  /* 0x01002f00ff0477ac */ /* 0x000ee20008000a00 */
[----:B------:R-:W-:Y:S01]  /*0290*/  MOV R6, R18 ;  /* 0x0000001200067202 */ /* 0x000fe20000000f00 */
[----:B------:R-:W-:Y:S02]  /*02a0*/  IMAD.MOV.U32 R7, RZ, RZ, R2 ;  /* 0x000000ffff077224 */ /* 0x000fe400078e0002 */
[----:B---3--:R-:W-:Y:S02]  /*02b0*/  IMAD.U32 R4, RZ, RZ, UR4 ;  /* 0x00000004ff047e24 */ /* 0x008fe4000f8e00ff */
[----:B------:R-:W-:Y:S01]  /*02c0*/  IMAD.U32 R5, RZ, RZ, UR5 ;  /* 0x00000005ff057e24 */ /* 0x000fe2000f8e00ff */
[----:B-12---:R0:W-:Y:S06]  /*02d0*/  STL [R1], R0 ;  /* 0x0000000001007387 */ /* 0x0061ec0000100800 */
[----:B------:R-:W-:-:S07]  /*02e0*/  LEPC R20, `(.L_x_228) ;  /* 0x000000001014794e */ /* 0x000fce0000000000 */
[----:B0-----:R-:W-:Y:S05]  /*02f0*/  CALL.ABS.NOINC R8 ;  /* 0x0000000008007343 */ /* 0x001fea0003c00000 */
.L_x_228:
[----:B------:R-:W2:Y:S01]  /*0300*/  LDG.E R0, desc[UR36][R16.64+-0x18] ;  /* 0xffffe82410007981 */ /* 0x000ea2000c1e1900 */
[----:B------:R0:W1:Y:S01]  /*0310*/  LDC.64 R8, c[0x4][R22] ;  /* 0x0100000016087b82 */ /* 0x0000620000000a00 */
[----:B------:R-:W3:Y:S01]  /*0320*/  LDCU.64 UR4, c[0x4][0x178] ;  /* 0x01002f00ff0477ac */ /* 0x000ee20008000a00 */
[----:B------:R-:W-:Y:S02]  /*0330*/  IMAD.MOV.U32 R6, RZ, RZ, R18 ;  /* 0x000000ffff067224 */ /* 0x000fe400078e0012 */
[----:B------:R-:W-:Y:S02]  /*0340*/  IMAD.MOV.U32 R7, RZ, RZ, R2 ;  /* 0x000000ffff077224 */ /* 0x000fe400078e0002 */
[----:B---3--:R-:W-:Y:S01]  /*0350*/  IMAD.U32 R4, RZ, RZ, UR4 ;  /* 0x00000004ff047e24 */ /* 0x008fe2000f8e00ff */
[----:B------:R-:W-:Y:S01]  /*0360*/  MOV R5, UR5 ;  /* 0x0000000500057c02 */ /* 0x000fe20008000f00 */
[----:B-12---:R0:W-:Y:S06]  /*0370*/  STL [R1], R0 ;  /* 0x0000000001007387 */ /* 0x0061ec0000100800 */
[----:B------:R-:W-:-:S07]  /*0380*/  LEPC R20, `(.L_x_229) ;  /* 0x000000001014794e */ /* 0x000fce0000000000 */
[----:B0-----:R-:W-:Y:S05]  /*0390*/  CALL.ABS.NOINC R8 ;  /* 0x0000000008007343 */ /* 0x001fea0003c00000 */
.L_x_229:
[----:B------:R-:W2:Y:S01]  /*03a0*/  LDG.E R0, desc[UR36][R16.64+-0x14] ;  /* 0xffffec2410007981 */ /* 0x000ea2000c1e1900 */
[----:B------:R0:W1:Y:S01]  /*03b0*/  LDC.64 R8, c[0x4][R22] ;  /* 0x0100000016087b82 */ /* 0x0000620000000a00 */
[----:B------:R-:W3:Y:S01]  /*03c0*/  LDCU.64 UR4, c[0x4][0x178] ;  /* 0x01002f00ff0477ac */ /* 0x000ee20008000a00 */
[----:B------:R-:W-:Y:S01]  /*03d0*/  IMAD.MOV.U32 R6, RZ, RZ, R18 ;  /* 0x000000ffff067224 */ /* 0x000fe200078e0012 */
[----:B------:R-:W-:Y:S02]  /*03e0*/  MOV R7, R2 ;  /* 0x0000000200077202 */ /* 0x000fe40000000f00 */
[----:B---3--:R-:W-:Y:S01]  /*03f0*/  MOV R4, UR4 ;  /* 0x0000000400047c02 */ /* 0x008fe20008000f00 */
[----:B------:R-:W-:Y:S01]  /*0400*/  IMAD.U32 R5, RZ, RZ, UR5 ;  /* 0x00000005ff057e24 */ /* 0x000fe2000f8e00ff */
[----:B-12---:R0:W-:Y:S06]  /*0410*/  STL [R1], R0 ;  /* 0x0000000001007387 */ /* 0x0061ec0000100800 */
[----:B------:R-:W-:-:S07]  /*0420*/  LEPC R20, `(.L_x_230) ;  /* 0x000000001014794e */ /* 0x000fce0000000000 */
[----:B0-----:R-:W-:Y:S05]  /*0430*/  CALL.ABS.NOINC R8 ;  /* 0x0000000008007343 */ /* 0x001fea0003c00000 */
.L_x_230:
        /* <DEDUP_REMOVED lines=10> */
.L_x_231:
        /* <DEDUP_REMOVED lines=10> */
.L_x_232:
        /* <DEDUP_REMOVED lines=10> */
.L_x_233:
        /* <DEDUP_REMOVED lines=10> */
.L_x_234:
        /* <DEDUP_REMOVED lines=10> */
.L_x_235:
        /* <DEDUP_REMOVED lines=10> */
.L_x_236:
        /* <DEDUP_REMOVED lines=10> */
.L_x_237:
        /* <DEDUP_REMOVED lines=10> */
.L_x_238:
        /* <DEDUP_REMOVED lines=10> */
.L_x_239:
        /* <DEDUP_REMOVED lines=10> */
.L_x_240:
        /* <DEDUP_REMOVED lines=10> */
.L_x_241:
        /* <DEDUP_REMOVED lines=10> */
.L_x_242:
[----:B------:R-:W-:Y:S02]  /*0bc0*/  ISETP.NE.AND P6, PT, R24, RZ, PT ;  /* 0x000000ff1800720c */ /* 0x000fe40003fc5270 */
[----:B------:R-:W-:-:S05]  /*0bd0*/  IADD3 R16, P0, PT, R16, 0x40, RZ ;  /* 0x0000004010107810 */ /* 0x000fca0007f1e0ff */
[----:B------:R-:W-:-:S06]  /*0be0*/  IMAD.X R17, RZ, RZ, R17, P0 ;  /* 0x000000ffff117224 */ /* 0x000fcc00000e0611 */
[----:B------:R-:W-:Y:S05]  /*0bf0*/  @P6 BRA `(.L_x_243) ;  /* 0xfffffff400606947 */ /* 0x000fea000383ffff */
[----:B------:R-:W-:Y:S05]  /*0c00*/  BSYNC.RECONVERGENT B6 ;  /* 0x0000000000067941 */ /* 0x000fea0003800200 */
.L_x_226:
[----:B------:R-:W-:Y:S01]  /*0c10*/  UISETP.NE.AND UP0, UPT, UR38, URZ, UPT ;  /* 0x000000ff2600728c */ /* 0x000fe2000bf05270 */
[----:B------:R-:W-:Y:S08]  /*0c20*/  BSSY.RECONVERGENT B6, `(.L_x_225) ;  /* 0x00000a5000067945 */ /* 0x000ff00003800200 */
[----:B------:R-:W-:Y:S05]  /*0c30*/  BRA.U !UP0, `(.L_x_244) ;  /* 0x00000009088c7547 */ /* 0x000fea000b800000 */
[----:B------:R-:W1:Y:S01]  /*0c40*/  LDC R23, c[0x0][0x388] ;  /* 0x0000e200ff177b82 */ /* 0x000e620000000800 */
[----:B------:R-:W-:Y:S01]  /*0c50*/  UISETP.GE.U32.AND UP0, UPT, UR38, 0x8, UPT ;  /* 0x000000082600788c */ /* 0x000fe2000bf06070 */
[----:B-1----:R-:W-:-:S08]  /*0c60*/  LOP3.LUT R23, R23, 0x7, RZ, 0xc0, !PT ;  /* 0x0000000717177812 */ /* 0x002fd000078ec0ff */
[----:B------:R-:W-:Y:S05]  /*0c70*/  BRA.U !UP0, `(.L_x_245) ;  /* 0x0000000508507547 */ /* 0x000fea000b800000 */
[----:B------:R-:W1:Y:S01]  /*0c80*/  LDC.64 R16, c[0x0][0x380] ;  /* 0x0000e000ff107b82 */ /* 0x000e620000000a00 */
[----:B------:R-:W-:Y:S01]  /*0c90*/  MOV R22, 0x188 ;  /* 0x0000018800167802 */ /* 0x000fe20000000f00 */
[----:B------:R-:W2:Y:S01]  /*0ca0*/  LDCU.64 UR4, c[0x4][0x178] ;  /* 0x01002f00ff0477ac */ /* 0x000ea20008000a00 */
[----:B-1----:R-:W-:-:S05]  /*0cb0*/  IMAD.WIDE.U32 R16, R19, 0x4, R16 ;  /* 0x0000000413107825 */ /* 0x002fca00078e0010 */
[----:B0-----:R-:W3:Y:S01]  /*0cc0*/  LDG.E R0, desc[UR36][R16.64] ;  /* 0x0000002410007981 */ /* 0x001ee2000c1e1900 */
[----:B------:R0:W1:Y:S01]  /*0cd0*/  LDC.64 R8, c[0x4][R22] ;  /* 0x0100000016087b82 */ /* 0x0000620000000a00 */
[----:B--2---:R-:W-:Y:S01]  /*0ce0*/  IMAD.U32 R4, RZ, RZ, UR4 ;  /* 0x00000004ff047e24 */ /* 0x004fe2000f8e00ff */
[----:B------:R-:W-:Y:S01]  /*0cf0*/  MOV R5, UR5 ;  /* 0x0000000500057c02 */ /* 0x000fe20008000f00 */
[----:B------:R-:W-:Y:S02]  /*0d00*/  IMAD.MOV.U32 R6, RZ, RZ, R18 ;  /* 0x000000ffff067224 */ /* 0x000fe400078e0012 */
[----:B------:R-:W-:Y:S01]  /*0d10*/  IMAD.MOV.U32 R7, RZ, RZ, R2 ;  /* 0x000000ffff077224 */ /* 0x000fe200078e0002 */
[----:B-1-3--:R0:W-:Y:S06]  /*0d20*/  STL [R1], R0 ;  /* 0x0000000001007387 */ /* 0x00a1ec0000100800 */
[----:B------:R-:W-:-:S07]  /*0d30*/  LEPC R20, `(.L_x_246) ;  /* 0x000000001014794e */ /* 0x000fce0000000000 */
[----:B0-----:R-:W-:Y:S05]  /*0d40*/  CALL.ABS.NOINC R8 ;  /* 0x0000000008007343 */ /* 0x001fea0003c00000 */
.L_x_246:
        /* <DEDUP_REMOVED lines=10> */
.L_x_247:
        /* <DEDUP_REMOVED lines=10> */
.L_x_248:
        /* <DEDUP_REMOVED lines=10> */
.L_x_249:
        /* <DEDUP_REMOVED lines=10> */
.L_x_250:
        /* <DEDUP_REMOVED lines=10> */
.L_x_251:
        /* <DEDUP_REMOVED lines=10> */
.L_x_252:
        /* <DEDUP_REMOVED lines=10> */
.L_x_253:
[----:B------:R-:W-:-:S07]  /*11b0*/  VIADD R19, R19, 0x8 ;  /* 0x0000000813137836 */ /* 0x000fce0000000000 */
.L_x_245:
[----:B------:R-:W-:-:S13]  /*11c0*/  ISETP.NE.AND P0, PT, R23, RZ, PT ;  /* 0x000000ff1700720c */ /* 0x000fda0003f05270 */
[----:B------:R-:W-:Y:S05]  /*11d0*/  @!P0 BRA `(.L_x_244) ;  /* 0x0000000400248947 */ /* 0x000fea0003800000 */
[----:B------:R-:W1:Y:S01]  /*11e0*/  LDC R0, c[0x0][0x388] ;  /* 0x0000e200ff007b82 */ /* 0x000e620000000800 */
[----:B------:R-:W-:Y:S02]  /*11f0*/  ISETP.GE.U32.AND P0, PT, R23, 0x4, PT ;  /* 0x000000041700780c */ /* 0x000fe40003f06070 */
[----:B-1----:R-:W-:-:S11]  /*1200*/  LOP3.LUT R23, R0, 0x3, RZ, 0xc0, !PT ;  /* 0x0000000300177812 */ /* 0x002fd600078ec0ff */
[----:B------:R-:W-:Y:S05]  /*1210*/  @!P0 BRA `(.L_x_254) ;  /* 0x0000000000b08947 */ /* 0x000fea0003800000 */
        /* <DEDUP_REMOVED lines=13> */
.L_x_255:
        /* <DEDUP_REMOVED lines=10> */
.L_x_256:
        /* <DEDUP_REMOVED lines=10> */
.L_x_257:
        /* <DEDUP_REMOVED lines=10> */
.L_x_258:
[----:B------:R-:W-:-:S07]  /*14d0*/  IADD3 R19, PT, PT, R19, 0x4, RZ ;  /* 0x0000000413137810 */ /* 0x000fce0007ffe0ff */
.L_x_254:
[----:B------:R-:W-:-:S13]  /*14e0*/  ISETP.NE.AND P0, PT, R23, RZ, PT ;  /* 0x000000ff1700720c */ /* 0x000fda0003f05270 */
[----:B------:R-:W-:Y:S05]  /*14f0*/  @!P0 BRA `(.L_x_244) ;  /* 0x00000000005c8947 */ /* 0x000fea0003800000 */
[----:B------:R-:W1:Y:S01]  /*1500*/  LDC.64 R16, c[0x0][0x380] ;  /* 0x0000e000ff107b82 */ /* 0x000e620000000a00 */
[----:B------:R-:W-:Y:S02]  /*1510*/  IMAD.MOV R23, RZ, RZ, -R23 ;  /* 0x000000ffff177224 */ /* 0x000fe400078e0a17 */
[----:B-1----:R-:W-:-:S07]  /*1520*/  IMAD.WIDE.U32 R16, R19, 0x4, R16 ;  /* 0x0000000413107825 */ /* 0x002fce00078e0010 */
.L_x_260:
[----:B------:R-:W-:Y:S01]  /*1530*/  IMAD.MOV.U32 R10, RZ, RZ, R16 ;  /* 0x000000ffff0a7224 */ /* 0x000fe200078e0010 */
[----:B------:R-:W-:Y:S01]  /*1540*/  MOV R11, R17 ;  /* 0x00000011000b7202 */ /* 0x000fe20000000f00 */
[----:B------:R-:W1:Y:S04]  /*1550*/  LDCU.64 UR4, c[0x4][0x178] ;  /* 0x01002f00ff0477ac */ /* 0x000e680008000a00 */
[----:B0-----:R-:W2:Y:S01]  /*1560*/  LDG.E R0, desc[UR36][R10.64] ;  /* 0x000000240a007981 */ /* 0x001ea2000c1e1900 */
[----:B------:R-:W-:Y:S01]  /*1570*/  MOV R8, 0x188 ;  /* 0x0000018800087802 */ /* 0x000fe20000000f00 */
[----:B------:R-:W-:Y:S02]  /*1580*/  VIADD R23, R23, 0x1 ;  /* 0x0000000117177836 */ /* 0x000fe40000000000 */
[----:B------:R-:W-:-:S02]  /*1590*/  IMAD.MOV.U32 R6, RZ, RZ, R18 ;  /* 0x000000ffff067224 */ /* 0x000fc400078e0012 */
[----:B------:R-:W-:Y:S01]  /*15a0*/  IMAD.MOV.U32 R7, RZ, RZ, R2 ;  /* 0x000000ffff077224 */ /* 0x000fe200078e0002 */
[----:B------:R-:W0:Y:S01]  /*15b0*/  LDC.64 R8, c[0x4][R8] ;  /* 0x0100000008087b82 */ /* 0x000e220000000a00 */
[----:B------:R-:W-:Y:S01]  /*15c0*/  ISETP.NE.AND P0, PT, R23, RZ, PT ;  /* 0x000000ff1700720c */ /* 0x000fe20003f05270 */
[----:B-1----:R-:W-:Y:S01]  /*15d0*/  IMAD.U32 R4, RZ, RZ, UR4 ;  /* 0x00000004ff047e24 */ /* 0x002fe2000f8e00ff */
[----:B------:R-:W-:Y:S01]  /*15e0*/  MOV R5, UR5 ;  /* 0x0000000500057c02 */ /* 0x000fe20008000f00 */
[----:B--2---:R1:W-:Y:S02]  /*15f0*/  STL [R1], R0 ;  /* 0x0000000001007387 */ /* 0x0043e40000100800 */
[----:B01----:R-:W-:-:S08]  /*1600*/  P2R R0, PR, RZ, 0x1 ;  /* 0x00000001ff007803 */ /* 0x003fd00000000000 */
[----:B------:R-:W-:-:S07]  /*1610*/  LEPC R20, `(.L_x_259) ;  /* 0x000000001014794e */ /* 0x000fce0000000000 */
[----:B------:R-:W-:Y:S05]  /*1620*/  CALL.ABS.NOINC R8 ;  /* 0x0000000008007343 */ /* 0x000fea0003c00000 */
.L_x_259:
[----:B------:R-:W-:Y:S02]  /*1630*/  ISETP.NE.AND P6, PT, R23, RZ, PT ;  /* 0x000000ff1700720c */ /* 0x000fe40003fc5270 */
[----:B------:R-:W-:-:S04]  /*1640*/  IADD3 R16, P0, PT, R16, 0x4, RZ ;  /* 0x0000000410107810 */ /* 0x000fc80007f1e0ff */
[----:B------:R-:W-:-:S07]  /*1650*/  IADD3.X R17, PT, PT, RZ, R17, RZ, P0, !PT ;  /* 0x00000011ff117210 */ /* 0x000fce00007fe4ff */
[----:B------:R-:W-:Y:S05]  /*1660*/  @P6 BRA `(.L_x_260) ;  /* 0xfffffffc00b06947 */ /* 0x000fea000383ffff */
.L_x_244:
[----:B0-----:R-:W-:Y:S05]  /*1670*/  BSYNC.RECONVERGENT B6 ;  /* 0x0000000000067941 */ /* 0x001fea0003800200 */
.L_x_225:
[----:B------:R-:W-:Y:S01]  /*1680*/  MOV R0, 0x188 ;  /* 0x0000018800007802 */ /* 0x000fe20000000f00 */
[----:B------:R-:W0:Y:S01]  /*1690*/  LDCU.64 UR4, c[0x4][0x180] ;  /* 0x01003000ff0477ac */ /* 0x000e220008000a00 */
[----:B------:R-:W-:Y:S02]  /*16a0*/  CS2R R6, SRZ ;  /* 0x0000000000067805 */ /* 0x000fe4000001ff00 */
[----:B------:R1:W2:Y:S01]  /*16b0*/  LDC.64 R2, c[0x4][R0] ;  /* 0x0100000000027b82 */ /* 0x0002a20000000a00 */
[----:B0-----:R-:W-:Y:S01]  /*16c0*/  IMAD.U32 R4, RZ, RZ, UR4 ;  /* 0x00000004ff047e24 */ /* 0x001fe2000f8e00ff */
[----:B-1----:R-:W-:-:S07]  /*16d0*/  MOV R5, UR5 ;  /* 0x0000000500057c02 */ /* 0x002fce0008000f00 */
[----:B------:R-:W-:-:S07]  /*16e0*/  LEPC R20, `(.L_x_261) ;  /* 0x000000001014794e */ /* 0x000fce0000000000 */
[----:B--2---:R-:W-:Y:S05]  /*16f0*/  CALL.ABS.NOINC R2 ;  /* 0x0000000002007343 */ /* 0x004fea0003c00000 */
.L_x_261:
[----:B------:R-:W-:Y:S05]  /*1700*/  EXIT ;  /* 0x000000000000794d */ /* 0x000fea0003800000 */
.L_x_262:
        /* <DEDUP_REMOVED lines=15> */
.L_x_293:


//--------------------- .text._Z8getValuePhPiS0_ii --------------------------
	.section	.text._Z8getValuePhPiS0_ii,"ax",@progbits
	.align	128
        .global         _Z8getValuePhPiS0_ii
        .type           _Z8getValuePhPiS0_ii,@function
        .size           _Z8getValuePhPiS0_ii,(.L_x_294 - _Z8getValuePhPiS0_ii)
        .other          _Z8getValuePhPiS0_ii,@"STO_CUDA_ENTRY STV_DEFAULT"
_Z8getValuePhPiS0_ii:
.text._Z8getValuePhPiS0_ii:
[----:B------:R-:W-:Y:S08]  /*0000*/  LDC R1, c[0x0][0x37c] ;  /* 0x0000df00ff017b82 */ /* 0x000ff00000000800 */
[----:B------:R-:W0:Y:S01]  /*0010*/  LDC.64 R4, c[0x0][0x388] ;  /* 0x0000e200ff047b82 */ /* 0x000e220000000a00 */
[----:B------:R-:W1:Y:S07]  /*0020*/  LDCU.64 UR4, c[0x0][0x358] ;  /* 0x00006b00ff0477ac */ /* 0x000e6e0008000a00 */
[----:B------:R-:W0:Y:S02]  /*0030*/  LDC.64 R2, c[0x0][0x398] ;  /* 0x0000e600ff027b82 */ /* 0x000e240000000a00 */
[----:B0-----:R-:W-:-:S05]  /*0040*/  IMAD.WIDE R4, R2, 0x4, R4 ;  /* 0x0000000402047825 */ /* 0x001fca00078e0204 */
[----:B-1----:R-:W2:Y:S01]  /*0050*/  LDG.E R0, desc[UR4][R4.64] ;  /* 0x0000000404007981 */ /* 0x002ea2000c1e1900 */
[----:B------:R-:W-:-:S04]  /*0060*/  IABS R9, R3 ;  /* 0x0000000300097213 */ /* 0x000fc80000000000 */
[----:B------:R-:W0:Y:S08]  /*0070*/  I2F.RP R2, R9 ;  /* 0x0000000900027306 */ /* 0x000e300000209400 */
[----:B0-----:R-:W0:Y:S02]  /*0080*/  MUFU.RCP R2, R2 ;  /* 0x0000000200027308 */ /* 0x001e240000001000 */
[----:B0-----:R-:W-:-:S06]  /*0090*/  VIADD R6, R2, 0xffffffe ;  /* 0x0ffffffe02067836 */ /* 0x001fcc0000000000 */
[----:B------:R0:W1:Y:S02]  /*00a0*/  F2I.FTZ.U32.TRUNC.NTZ R7, R6 ;  /* 0x0000000600077305 */ /* 0x000064000021f000 */
[----:B0-----:R-:W-:Y:S01]  /*00b0*/  IMAD.MOV.U32 R6, RZ, RZ, RZ ;  /* 0x000000ffff067224 */ /* 0x001fe200078e00ff */
[----:B-1----:R-:W-:-:S05]  /*00c0*/  IADD3 R8, PT, PT, RZ, -R7, RZ ;  /* 0x80000007ff087210 */ /* 0x002fca0007ffe0ff */
[----:B------:R-:W-:-:S04]  /*00d0*/  IMAD R11, R8, R9, RZ ;  /* 0x00000009080b7224 */ /* 0x000fc800078e02ff */
[----:B------:R-:W-:Y:S01]  /*00e0*/  IMAD.HI.U32 R7, R7, R11, R6 ;  /* 0x0000000b07077227 */ /* 0x000fe200078e0006 */
[----:B--2---:R-:W-:-:S05]  /*00f0*/  IABS R4, R0 ;  /* 0x0000000000047213 */ /* 0x004fca0000000000 */
[----:B------:R-:W-:-:S05]  /*0100*/  IMAD.HI.U32 R7, R7, R4, RZ ;  /* 0x0000000407077227 */ /* 0x000fca00078e00ff */
[----:B------:R-:W-:-:S05]  /*0110*/  IADD3 R2, PT, PT, -R7, RZ, RZ ;  /* 0x000000ff07027210 */ /* 0x000fca0007ffe1ff */
[C---:B------:R-:W-:Y:S02]  /*0120*/  IMAD R2, R9.reuse, R2, R4 ;  /* 0x0000000209027224 */ /* 0x040fe400078e0204 */
[----:B------:R-:W0:Y:S03]  /*0130*/  LDC.64 R4, c[0x0][0x390] ;  /* 0x0000e400ff047b82 */ /* 0x000e260000000a00 */
[----:B------:R-:W-:-:S13]  /*0140*/  ISETP.GT.U32.AND P2, PT, R9, R2, PT ;  /* 0x000000020900720c */ /* 0x000fda0003f44070 */
[----:B------:R-:W-:Y:S01]  /*0150*/  @!P2 IMAD.IADD R2, R2, 0x1, -R9 ;  /* 0x000000010202a824 */ /* 0x000fe200078e0a09 */
[----:B------:R-:W-:Y:S02]  /*0160*/  @!P2 IADD3 R7, PT, PT, R7, 0x1, RZ ;  /* 0x000000010707a810 */ /* 0x000fe40007ffe0ff */
[----:B------:R-:W-:Y:S02]  /*0170*/  ISETP.NE.AND P2, PT, R3, RZ, PT ;  /* 0x000000ff0300720c */ /* 0x000fe40003f45270 */
[----:B------:R-:W-:Y:S02]  /*0180*/  ISETP.GE.U32.AND P0, PT, R2, R9, PT ;  /* 0x000000090200720c */ /* 0x000fe40003f06070 */
[----:B------:R-:W-:-:S04]  /*0190*/  LOP3.LUT R2, R0, R3, RZ, 0x3c, !PT ;  /* 0x0000000300027212 */ /* 0x000fc800078e3cff */
[----:B------:R-:W-:-:S07]  /*01a0*/  ISETP.GE.AND P1, PT, R2, RZ, PT ;  /* 0x000000ff0200720c */ /* 0x000fce0003f26270 */
[----:B------:R-:W-:-:S06]  /*01b0*/  @P0 VIADD R7, R7, 0x1 ;  /* 0x0000000107070836 */ /* 0x000fcc0000000000 */
[----:B------:R-:W-:Y:S02]  /*01c0*/  @!P1 IADD3 R7, PT, PT, -R7, RZ, RZ ;  /* 0x000000ff07079210 */ /* 0x000fe40007ffe1ff */
[----:B------:R-:W-:-:S05]  /*01d0*/  @!P2 LOP3.LUT R7, RZ, R3, RZ, 0x33, !PT ;  /* 0x00000003ff07a212 */ /* 0x000fca00078e33ff */
[----:B------:R-:W-:Y:S01]  /*01e0*/  IMAD.MOV R2, RZ, RZ, -R7 ;  /* 0x000000ffff027224 */ /* 0x000fe200078e0a07 */
[----:B0-----:R-:W-:Y:S03]  /*01f0*/  STG.E desc[UR4][R4.64], R7 ;  /* 0x0000000704007986 */ /* 0x001fe6000c101904 */
[----:B------:R-:W-:-:S05]  /*0200*/  IMAD R3, R3, R2, R0 ;  /* 0x0000000203037224 */ /* 0x000fca00078e0200 */
[----:B------:R-:W-:Y:S01]  /*0210*/  STG.E desc[UR4][R4.64+0x4], R3 ;  /* 0x0000040304007986 */ /* 0x000fe2000c101904 */
[----:B------:R-:W-:Y:S05]  /*0220*/  EXIT ;  /* 0x000000000000794d */ /* 0x000fea0003800000 */
.L_x_263:
        /* <DEDUP_REMOVED lines=13> */
.L_x_294:


//--------------------- .text._Z14addToMinWeightPhPii --------------------------
	.section	.text._Z14addToMinWeightPhPii,"ax",@progbits
	.align	128
        .global         _Z14addToMinWeightPhPii
        .type           _Z14addToMinWeightPhPii,@function
        .size           _Z14addToMinWeightPhPii,(.L_x_295 - _Z14addToMinWeightPhPii)
        .other          _Z14addToMinWeightPhPii,@"STO_CUDA_ENTRY STV_DEFAULT"
_Z14addToMinWeightPhPii:
.text._Z14addToMinWeightPhPii:
[----:B------:R-:W-:Y:S08]  /*0000*/  LDC R1, c[0x0][0x37c] ;  /* 0x0000df00ff017b82 */ /* 0x000ff00000000800 */
[----:B------:R-:W0:Y:S01]  /*0010*/  LDC.64 R2, c[0x0][0x388] ;  /* 0x0000e200ff027b82 */ /* 0x000e220000000a00 */
[----:B------:R-:W0:Y:S01]  /*0020*/  LDCU.64 UR4, c[0x0][0x358] ;  /* 0x00006b00ff0477ac */ /* 0x000e220008000a00 */
[----:B------:R-:W1:Y:S01]  /*0030*/  LDCU UR6, c[0x0][0x390] ;  /* 0x00007200ff0677ac */ /* 0x000e620008000800 */
[----:B------:R-:W2:Y:S01]  /*0040*/  LDCU.64 UR8, c[0x0][0x380] ;  /* 0x00007000ff0877ac */ /* 0x000ea20008000a00 */
[----:B0-----:R-:W1:Y:S04]  /*0050*/  LDG.E R0, desc[UR4][R2.64] ;  /* 0x0000000402007981 */ /* 0x001e68000c1e1900 */
[----:B------:R-:W3:Y:S01]  /*0060*/  LDG.E R6, desc[UR4][R2.64+0x4] ;  /* 0x0000040402067981 */ /* 0x000ee2000c1e1900 */
[----:B------:R-:W0:Y:S03]  /*0070*/  LDC.64 R4, c[0x4][0x8] ;  /* 0x01000200ff047b82 */ /* 0x000e260000000a00 */
[----:B0-----:R-:W4:Y:S01]  /*0080*/  LDG.E R9, desc[UR4][R4.64] ;  /* 0x0000000404097981 */ /* 0x001f22000c1e1900 */
[----:B-1----:R-:W-:Y:S01]  /*0090*/  IMAD R7, R0, UR6, RZ ;  /* 0x0000000600077c24 */ /* 0x002fe2000f8e02ff */
[----:B---3--:R-:W-:-:S04]  /*00a0*/  SHF.R.S32.HI R0, RZ, 0x1f, R6 ;  /* 0x0000001fff007819 */ /* 0x008fc80000011406 */
[----:B--2---:R-:W-:Y:S02]  /*00b0*/  IADD3 R6, P0, P1, R7, UR8, R6 ;  /* 0x0000000807067c10 */ /* 0x004fe4000f91e006 */
[----:B------:R-:W-:-:S04]  /*00c0*/  SHF.R.S32.HI R7, RZ, 0x1f, R7 ;  /* 0x0000001fff077819 */ /* 0x000fc80000011407 */
[----:B------:R-:W-:-:S05]  /*00d0*/  IADD3.X R7, PT, PT, R7, UR9, R0, P0, P1 ;  /* 0x0000000907077c10 */ /* 0x000fca00087e2400 */
[----:B------:R-:W4:Y:S02]  /*00e0*/  LDG.E.U8 R6, desc[UR4][R6.64] ;  /* 0x0000000406067981 */ /* 0x000f24000c1e1100 */
[----:B----4-:R-:W-:-:S05]  /*00f0*/  IMAD.IADD R9, R6, 0x1, R9 ;  /* 0x0000000106097824 */ /* 0x010fca00078e0209 */
[----:B------:R-:W-:Y:S01]  /*0100*/  STG.E desc[UR4][R4.64], R9 ;  /* 0x0000000904007986 */ /* 0x000fe2000c101904 */
[----:B------:R-:W-:Y:S05]  /*0110*/  EXIT ;  /* 0x000000000000794d */ /* 0x000fea0003800000 */
.L_x_264:
        /* <DEDUP_REMOVED lines=14> */
.L_x_295:


//--------------------- .text._Z13copyingGraphsPhPii --------------------------
	.section	.text._Z13copyingGraphsPhPii,"ax",@progbits
	.align	128
        .global         _Z13copyingGraphsPhPii
        .type           _Z13copyingGraphsPhPii,@function
        .size           _Z13copyingGraphsPhPii,(.L_x_296 - _Z13copyingGraphsPhPii)
        .other          _Z13copyingGraphsPhPii,@"STO_CUDA_ENTRY STV_DEFAULT"
_Z13copyingGraphsPhPii:
.text._Z13copyingGraphsPhPii:
[----:B------:R-:W-:Y:S01]  /*0000*/  LDC R1, c[0x0][0x37c] ;  /* 0x0000df00ff017b82 */ /* 0x000fe20000000800 */
[----:B------:R-:W0:Y:S07]  /*0010*/  S2R R0, SR_TID.X ;  /* 0x0000000000007919 */ /* 0x000e2e0000002100 */
[----:B------:R-:W0:Y:S01]  /*0020*/  S2UR UR4, SR_CTAID.X ;  /* 0x00000000000479c3 */ /* 0x000e220000002500 */
[----:B------:R-:W1:Y:S01]  /*0030*/  LDCU UR5, c[0x0][0x390] ;  /* 0x00007200ff0577ac */ /* 0x000e620008000800 */
[----:B------:R-:W-:Y:S06]  /*0040*/  BSSY.RECONVERGENT B0, `(.L_x_265) ;  /* 0x000000d000007945 */ /* 0x000fec0003800200 */
[----:B------:R-:W0:Y:S02]  /*0050*/  LDC R7, c[0x0][0x360] ;  /* 0x0000d800ff077b82 */ /* 0x000e240000000800 */
[----:B0-----:R-:W-:-:S05]  /*0060*/  IMAD R7, R7, UR4, R0 ;  /* 0x0000000407077c24 */ /* 0x001fca000f8e0200 */
[----:B-1----:R-:W-:-:S13]  /*0070*/  ISETP.GE.AND P0, PT, R7, UR5, PT ;  /* 0x0000000507007c0c */ /* 0x002fda000bf06270 */
[----:B------:R-:W-:Y:S05]  /*0080*/  @P0 BRA `(.L_x_266) ;  /* 0x0000000000200947 */ /* 0x000fea0003800000 */
[----:B------:R-:W0:Y:S01]  /*0090*/  LDCU.64 UR6, c[0x0][0x380] ;  /* 0x00007000ff0677ac */ /* 0x000e220008000a00 */
[----:B------:R-:W1:Y:S01]  /*00a0*/  LDC.64 R2, c[0x0][0x388] ;  /* 0x0000e200ff027b82 */ /* 0x000e620000000a00 */
[----:B------:R-:W2:Y:S01]  /*00b0*/  LDCU.64 UR4, c[0x0][0x358] ;  /* 0x00006b00ff0477ac */ /* 0x000ea20008000a00 */
[----:B0-----:R-:W-:-:S04]  /*00c0*/  IADD3 R4, P0, PT, R7, UR6, RZ ;  /* 0x0000000607047c10 */ /* 0x001fc8000ff1e0ff */
[----:B------:R-:W-:-:S06]  /*00d0*/  LEA.HI.X.SX32 R5, R7, UR7, 0x1, P0 ;  /* 0x0000000707057c11 */ /* 0x000fcc00080f0eff */
[----:B--2---:R-:W2:Y:S01]  /*00e0*/  LDG.E.U8 R5, desc[UR4][R4.64] ;  /* 0x0000000404057981 */ /* 0x004ea2000c1e1100 */
[----:B-1----:R-:W-:-:S05]  /*00f0*/  IMAD.WIDE R2, R7, 0x4, R2 ;  /* 0x0000000407027825 */ /* 0x002fca00078e0202 */
[----:B--2---:R0:W-:Y:S02]  /*0100*/  STG.E desc[UR4][R2.64], R5 ;  /* 0x0000000502007986 */ /* 0x0041e4000c101904 */
.L_x_266:
[----:B------:R-:W-:Y:S05]  /*0110*/  BSYNC.RECONVERGENT B0 ;  /* 0x0000000000007941 */ /* 0x000fea0003800200 */
.L_x_265:
[----:B------:R-:W-:Y:S06]  /*0120*/  BAR.SYNC.DEFER_BLOCKING 0x0 ;  /* 0x0000000000007b1d */ /* 0x000fec0000010000 */
[----:B------:R-:W-:Y:S05]  /*0130*/  EXIT ;  /* 0x000000000000794d */ /* 0x000fea0003800000 */
.L_x_267:
        /* <DEDUP_REMOVED lines=12> */
.L_x_296:


//--------------------- .text._Z9fillOrderPiii    --------------------------
	.section	.text._Z9fillOrderPiii,"ax",@progbits
	.align	128
        .global         _Z9fillOrderPiii
        .type           _Z9fillOrderPiii,@function
        .size           _Z9fillOrderPiii,(.L_x_297 - _Z9fillOrderPiii)
        .other          _Z9fillOrderPiii,@"STO_CUDA_ENTRY STV_DEFAULT"
_Z9fillOrderPiii:
.text._Z9fillOrderPiii:
[----:B------:R-:W-:Y:S01]  /*0000*/  LDC R1, c[0x0][0x37c] ;  /* 0x0000df00ff017b82 */ /* 0x000fe20000000800 */
[----:B------:R-:W0:Y:S07]  /*0010*/  S2R R0, SR_TID.X ;  /* 0x0000000000007919 */ /* 0x000e2e0000002100 */
[----:B------:R-:W0:Y:S01]  /*0020*/  S2UR UR4, SR_CTAID.X ;  /* 0x00000000000479c3 */ /* 0x000e220000002500 */
[----:B------:R-:W1:Y:S07]  /*0030*/  LDCU UR5, c[0x0][0x388] ;  /* 0x00007100ff0577ac */ /* 0x000e6e0008000800 */
[----:B------:R-:W0:Y:S02]  /*0040*/  LDC R5, c[0x0][0x360] ;  /* 0x0000d800ff057b82 */ /* 0x000e240000000800 */
[----:B0-----:R-:W-:-:S05]  /*0050*/  IMAD R5, R5, UR4, R0 ;  /* 0x0000000405057c24 */ /* 0x001fca000f8e0200 */
[----:B-1----:R-:W-:Y:S01]  /*0060*/  ISETP.GE.AND P0, PT, R5, UR5, PT ;  /* 0x0000000505007c0c */ /* 0x002fe2000bf06270 */
[----:B------:R-:W0:-:S12]  /*0070*/  LDCU.64 UR4, c[0x0][0x358] ;  /* 0x00006b00ff0477ac */ /* 0x000e180008000a00 */
[----:B------:R-:W1:Y:S02]  /*0080*/  @!P0 LDC.64 R2, c[0x0][0x380] ;  /* 0x0000e000ff028b82 */ /* 0x000e640000000a00 */
[----:B-1----:R-:W-:-:S05]  /*0090*/  @!P0 IMAD.WIDE R2, R5, 0x4, R2 ;  /* 0x0000000405028825 */ /* 0x002fca00078e0202 */
[----:B0-----:R-:W-:Y:S01]  /*00a0*/  @!P0 STG.E desc[UR4][R2.64], R5 ;  /* 0x0000000502008986 */ /* 0x001fe2000c101904 */
[----:B------:R-:W-:Y:S06]  /*00b0*/  BAR.SYNC.DEFER_BLOCKING 0x0 ;  /* 0x0000000000007b1d */ /* 0x000fec0000010000 */
[----:B------:R-:W-:Y:S05]  /*00c0*/  EXIT ;  /* 0x000000000000794d */ /* 0x000fea0003800000 */
.L_x_268:
        /* <DEDUP_REMOVED lines=11> */
.L_x_297:


//--------------------- .text._Z15resetArrayCheckPii --------------------------
	.section	.text._Z15resetArrayCheckPii,"ax",@progbits
	.align	128
        .global         _Z15resetArrayCheckPii
        .type           _Z15resetArrayCheckPii,@function
        .size           _Z15resetArrayCheckPii,(.L_x_298 - _Z15resetArrayCheckPii)
        .other          _Z15resetArrayCheckPii,@"STO_CUDA_ENTRY STV_DEFAULT"
_Z15resetArrayCheckPii:
.text._Z15resetArrayCheckPii:
[----:B------:R-:W-:Y:S01]  /*0000*/  LDC R1, c[0x0][0x37c] ;  /* 0x0000df00ff017b82 */ /* 0x000fe20000000800 */
[----:B------:R-:W0:Y:S07]  /*0010*/  S2R R0, SR_TID.X ;  /* 0x0000000000007919 */ /* 0x000e2e0000002100 */
[----:B------:R-:W0:Y:S01]  /*0020*/  S2UR UR4, SR_CTAID.X ;  /* 0x00000000000479c3 */ /* 0x000e220000002500 */
[----:B------:R-:W1:Y:S07]  /*0030*/  LDCU UR5, c[0x0][0x388] ;  /* 0x00007100ff0577ac */ /* 0x000e6e0008000800 */
[----:B------:R-:W0:Y:S02]  /*0040*/  LDC R5, c[0x0][0x360] ;  /* 0x0000d800ff057b82 */ /* 0x000e240000000800 */
[----:B0-----:R-:W-:-:S05]  /*0050*/  IMAD R5, R5, UR4, R0 ;  /* 0x0000000405057c24 */ /* 0x001fca000f8e0200 */
[----:B-1----:R-:W-:-:S13]  /*0060*/  ISETP.GE.AND P0, PT, R5, UR5, PT ;  /* 0x0000000505007c0c */ /* 0x002fda000bf06270 */
[----:B------:R-:W-:Y:S05]  /*0070*/  @P0 EXIT ;  /* 0x000000000000094d */ /* 0x000fea0003800000 */
[----:B------:R-:W0:Y:S01]  /*0080*/  LDC.64 R2, c[0x0][0x380] ;  /* 0x0000e000ff027b82 */ /* 0x000e220000000a00 */
[----:B------:R-:W1:Y:S01]  /*0090*/  LDCU.64 UR4, c[0x0][0x358] ;  /* 0x00006b00ff0477ac */ /* 0x000e620008000a00 */
[----:B0-----:R-:W-:-:S05]  /*00a0*/  IMAD.WIDE R2, R5, 0x4, R2 ;  /* 0x0000000405027825 */ /* 0x001fca00078e0202 */
[----:B-1----:R-:W-:Y:S01]  /*00b0*/  STG.E desc[UR4][R2.64], RZ ;  /* 0x000000ff02007986 */ /* 0x002fe2000c101904 */
[----:B------:R-:W-:Y:S05]  /*00c0*/  EXIT ;  /* 0x000000000000794d */ /* 0x000fea0003800000 */
.L_x_269:
        /* <DEDUP_REMOVED lines=11> */
.L_x_298:


//--------------------- .text._Z16resetGlobalFoundv --------------------------
	.section	.text._Z16resetGlobalFoundv,"ax",@progbits
	.align	128
        .global         _Z16resetGlobalFoundv
        .type           _Z16resetGlobalFoundv,@function
        .size           _Z16resetGlobalFoundv,(.L_x_299 - _Z16resetGlobalFoundv)
        .other          _Z16resetGlobalFoundv,@"STO_CUDA_ENTRY STV_DEFAULT"
_Z16resetGlobalFoundv:
.text._Z16resetGlobalFoundv:
[----:B------:R-:W-:Y:S08]  /*0000*/  LDC R1, c[0x0][0x37c] ;  /* 0x0000df00ff017b82 */ /* 0x000ff00000000800 */
[----:B------:R-:W0:Y:S01]  /*0010*/  LDC.64 R2, c[0x4][RZ] ;  /* 0x01000000ff027b82 */ /* 0x000e220000000a00 */
[----:B------:R-:W0:Y:S02]  /*0020*/  LDCU.64 UR4, c[0x0][0x358] ;  /* 0x00006b00ff0477ac */ /* 0x000e240008000a00 */
[----:B0-----:R-:W-:Y:S01]  /*0030*/  STG.E desc[UR4][R2.64], RZ ;  /* 0x000000ff02007986 */ /* 0x001fe2000c101904 */
[----:B------:R-:W-:Y:S05]  /*0040*/  EXIT ;  /* 0x000000000000794d */ /* 0x000fea0003800000 */
.L_x_270:
        /* <DEDUP_REMOVED lines=11> */
.L_x_299:


//--------------------- .text._Z10arrayCheckPii   --------------------------
	.section	.text._Z10arrayCheckPii,"ax",@progbits
	.align	128
        .global         _Z10arrayCheckPii
        .type           _Z10arrayCheckPii,@function
        .size           _Z10arrayCheckPii,(.L_x_300 - _Z10arrayCheckPii)
        .other          _Z10arrayCheckPii,@"STO_CUDA_ENTRY STV_DEFAULT"
_Z10arrayCheckPii:
.text._Z10arrayCheckPii:
        /* <DEDUP_REMOVED lines=9> */
[----:B------:R-:W0:Y:S01]  /*0090*/  LDC.64 R2, c[0x0][0x380] ;  /* 0x0000e000ff027b82 */ /* 0x000e220000000a00 */
[----:B------:R-:W1:Y:S01]  /*00a0*/  LDCU.64 UR4, c[0x0][0x358] ;  /* 0x00006b00ff0477ac */ /* 0x000e620008000a00 */
[----:B0-----:R-:W-:-:S06]  /*00b0*/  IMAD.WIDE R2, R5, 0x4, R2 ;  /* 0x0000000405027825 */ /* 0x001fcc00078e0202 */
[----:B-1----:R-:W2:Y:S02]  /*00c0*/  LDG.E R2, desc[UR4][R2.64] ;  /* 0x0000000402027981 */ /* 0x002ea4000c1e1900 */
[----:B--2---:R-:W-:-:S13]  /*00d0*/  ISETP.NE.AND P0, PT, R2, 0x1, PT ;  /* 0x000000010200780c */ /* 0x004fda0003f05270 */
[----:B------:R-:W0:Y:S01]  /*00e0*/  @!P0 LDC.64 R4, c[0x4][RZ] ;  /* 0x01000000ff048b82 */ /* 0x000e220000000a00 */
[----:B------:R-:W-:-:S05]  /*00f0*/  @!P0 MOV R7, 0x1 ;  /* 0x0000000100078802 */ /* 0x000fca0000000f00 */
[----:B0-----:R0:W-:Y:S02]  /*0100*/  @!P0 STG.E desc[UR4][R4.64], R7 ;  /* 0x0000000704008986 */ /* 0x0011e4000c101904 */
.L_x_272:
[----:B------:R-:W-:Y:S05]  /*0110*/  BSYNC.RECONVERGENT B0 ;  /* 0x0000000000007941 */ /* 0x000fea0003800200 */
.L_x_271:
[----:B------:R-:W-:Y:S06]  /*0120*/  BAR.SYNC.DEFER_BLOCKING 0x0 ;  /* 0x0000000000007b1d */ /* 0x000fec0000010000 */
[----:B------:R-:W-:Y:S05]  /*0130*/  EXIT ;  /* 0x000000000000794d */ /* 0x000fea0003800000 */
.L_x_273:
        /* <DEDUP_REMOVED lines=12> */
.L_x_300:


//--------------------- .text._Z8checkSetPiS_miS_ --------------------------
	.section	.text._Z8checkSetPiS_miS_,"ax",@progbits
	.align	128
        .global         _Z8checkSetPiS_miS_
        .type           _Z8checkSetPiS_miS_,@function
        .size           _Z8checkSetPiS_miS_,(.L_x_301 - _Z8checkSetPiS_miS_)
        .other          _Z8checkSetPiS_miS_,@"STO_CUDA_ENTRY STV_DEFAULT"
_Z8checkSetPiS_miS_:
.text._Z8checkSetPiS_miS_:
        /* <DEDUP_REMOVED lines=10> */
[----:B------:R-:W0:Y:S01]  /*00a0*/  LDCU.64 UR4, c[0x0][0x358] ;  /* 0x00006b00ff0477ac */ /* 0x000e220008000a00 */
[----:B------:R-:W1:Y:S06]  /*00b0*/  LDCU.64 UR6, c[0x0][0x390] ;  /* 0x00007200ff0677ac */ /* 0x000e6c0008000a00 */
[----:B------:R-:W2:Y:S01]  /*00c0*/  LDC.64 R6, c[0x0][0x380] ;  /* 0x0000e000ff067b82 */ /* 0x000ea20000000a00 */
[----:B0-----:R-:W3:Y:S04]  /*00d0*/  LDG.E R11, desc[UR4][R2.64+0x4] ;  /* 0x00000404020b7981 */ /* 0x001ee8000c1e1900 */
[----:B------:R-:W4:Y:S01]  /*00e0*/  LDG.E R9, desc[UR4][R2.64] ;  /* 0x0000000402097981 */ /* 0x000f22000c1e1900 */
[----:B---3--:R-:W-:-:S02]  /*00f0*/  SHF.R.S32.HI R4, RZ, 0x1f, R11 ;  /* 0x0000001fff047819 */ /* 0x008fc4000001140b */
[----:B----4-:R-:W-:-:S03]  /*0100*/  SHF.R.S32.HI R8, RZ, 0x1f, R9 ;  /* 0x0000001fff087819 */ /* 0x010fc60000011409 */
[----:B-1----:R-:W-:Y:S02]  /*0110*/  IMAD R10, R4, UR6, RZ ;  /* 0x00000006040a7c24 */ /* 0x002fe4000f8e02ff */
[----:B--2---:R-:W-:-:S04]  /*0120*/  IMAD.WIDE.U32 R4, R11, UR6, R6 ;  /* 0x000000060b047c25 */ /* 0x004fc8000f8e0006 */
[----:B------:R-:W-:Y:S02]  /*0130*/  IMAD R8, R8, UR6, RZ ;  /* 0x0000000608087c24 */ /* 0x000fe4000f8e02ff */
[----:B------:R-:W-:Y:S02]  /*0140*/  IMAD R13, R11, UR7, R10 ;  /* 0x000000070b0d7c24 */ /* 0x000fe4000f8e020a */
[C---:B------:R-:W-:Y:S02]  /*0150*/  IMAD R11, R9.reuse, UR7, R8 ;  /* 0x00000007090b7c24 */ /* 0x040fe4000f8e0208 */
[----:B------:R-:W-:Y:S01]  /*0160*/  IMAD.WIDE.U32 R6, R9, UR6, R6 ;  /* 0x0000000609067c25 */ /* 0x000fe2000f8e0006 */
[----:B------:R-:W-:-:S04]  /*0170*/  IADD3 R5, PT, PT, R5, R13, RZ ;  /* 0x0000000d05057210 */ /* 0x000fc80007ffe0ff */
[----:B------:R-:W-:Y:S01]  /*0180*/  IADD3 R7, PT, PT, R7, R11, RZ ;  /* 0x0000000b07077210 */ /* 0x000fe20007ffe0ff */
[----:B------:R-:W-:-:S04]  /*0190*/  IMAD.WIDE R4, R0, 0x4, R4 ;  /* 0x0000000400047825 */ /* 0x000fc800078e0204 */
[----:B------:R-:W-:Y:S02]  /*01a0*/  IMAD.WIDE R2, R0, 0x4, R6 ;  /* 0x0000000400027825 */ /* 0x000fe400078e0206 */
[----:B------:R-:W2:Y:S04]  /*01b0*/  LDG.E R4, desc[UR4][R4.64] ;  /* 0x0000000404047981 */ /* 0x000ea8000c1e1900 */
[----:B------:R-:W3:Y:S01]  /*01c0*/  LDG.E R2, desc[UR4][R2.64] ;  /* 0x0000000402027981 */ /* 0x000ee2000c1e1900 */
[----:B--2---:R-:W-:-:S04]  /*01d0*/  ISETP.NE.AND P0, PT, R4, 0x1, PT ;  /* 0x000000010400780c */ /* 0x004fc80003f05270 */
[----:B---3--:R-:W-:-:S13]  /*01e0*/  ISETP.NE.OR P0, PT, R2, 0x1, P0 ;  /* 0x000000010200780c */ /* 0x008fda0000705670 */
[----:B------:R-:W0:Y:S01]  /*01f0*/  @!P0 LDC.64 R6, c[0x0][0x388] ;  /* 0x0000e200ff068b82 */ /* 0x000e220000000a00 */
[----:B------:R-:W-:Y:S01]  /*0200*/  @!P0 MOV R9, 0x1 ;  /* 0x0000000100098802 */ /* 0x000fe20000000f00 */
[----:B0-----:R-:W-:-:S05]  /*0210*/  @!P0 IMAD.WIDE R6, R0, 0x4, R6 ;  /* 0x0000000400068825 */ /* 0x001fca00078e0206 */
[----:B------:R0:W-:Y:S02]  /*0220*/  @!P0 STG.E desc[UR4][R6.64], R9 ;  /* 0x0000000906008986 */ /* 0x0001e4000c101904 */
.L_x_275:
[----:B------:R-:W-:Y:S05]  /*0230*/  BSYNC.RECONVERGENT B0 ;  /* 0x0000000000007941 */ /* 0x000fea0003800200 */
.L_x_274:
[----:B------:R-:W-:Y:S06]  /*0240*/  BAR.SYNC.DEFER_BLOCKING 0x0 ;  /* 0x0000000000007b1d */ /* 0x000fec0000010000 */
[----:B------:R-:W-:Y:S05]  /*0250*/  EXIT ;  /* 0x000000000000794d */ /* 0x000fea0003800000 */
.L_x_276:
        /* <DEDUP_REMOVED lines=10> */
.L_x_301:


//--------------------- .text._Z6updatePimiS_     --------------------------
	.section	.text._Z6updatePimiS_,"ax",@progbits
	.align	128
        .global         _Z6updatePimiS_
        .type           _Z6updatePimiS_,@function
        .size           _Z6updatePimiS_,(.L_x_302 - _Z6updatePimiS_)
        .other          _Z6updatePimiS_,@"STO_CUDA_ENTRY STV_DEFAULT"
_Z6updatePimiS_:
.text._Z6updatePimiS_:
[----:B------:R-:W-:Y:S08]  /*0000*/  LDC R1, c[0x0][0x37c] ;  /* 0x0000df00ff017b82 */ /* 0x000ff00000000800 */
[----:B------:R-:W0:Y:S01]  /*0010*/  LDC.64 R2, c[0x0][0x398] ;  /* 0x0000e600ff027b82 */ /* 0x000e220000000a00 */
[----:B------:R-:W0:Y:S01]  /*0020*/  LDCU.64 UR4, c[0x0][0x358] ;  /* 0x00006b00ff0477ac */ /* 0x000e220008000a00 */
[----:B------:R-:W1:Y:S01]  /*0030*/  S2R R0, SR_TID.Y ;  /* 0x0000000000007919 */ /* 0x000e620000002200 */
[----:B------:R-:W2:Y:S01]  /*0040*/  LDCU UR8, c[0x0][0x390] ;  /* 0x00007200ff0877ac */ /* 0x000ea20008000800 */
[----:B0-----:R-:W3:Y:S04]  /*0050*/  LDG.E R11, desc[UR4][R2.64] ;  /* 0x00000004020b7981 */ /* 0x001ee8000c1e1900 */
[----:B------:R-:W1:Y:S01]  /*0060*/  LDC R5, c[0x0][0x364] ;  /* 0x0000d900ff057b82 */ /* 0x000e620000000800 */
[----:B------:R-:W-:Y:S01]  /*0070*/  BSSY.RECONVERGENT B0, `(.L_x_277) ;  /* 0x0000020000007945 */ /* 0x000fe20003800200 */
[----:B------:R-:W0:Y:S06]  /*0080*/  S2R R4, SR_TID.X ;  /* 0x0000000000047919 */ /* 0x000e2c0000002100 */
[----:B------:R-:W1:Y:S08]  /*0090*/  S2UR UR6, SR_CTAID.Y ;  /* 0x00000000000679c3 */ /* 0x000e700000002600 */
[----:B------:R-:W0:Y:S08]  /*00a0*/  S2UR UR7, SR_CTAID.X ;  /* 0x00000000000779c3 */ /* 0x000e300000002500 */
[----:B------:R-:W0:Y:S01]  /*00b0*/  LDC R13, c[0x0][0x360] ;  /* 0x0000d800ff0d7b82 */ /* 0x000e220000000800 */
[----:B-1----:R-:W-:-:S02]  /*00c0*/  IMAD R5, R5, UR6, R0 ;  /* 0x0000000605057c24 */ /* 0x002fc4000f8e0200 */
[----:B0-----:R-:W-:-:S05]  /*00d0*/  IMAD R13, R13, UR7, R4 ;  /* 0x000000070d0d7c24 */ /* 0x001fca000f8e0204 */
[----:B------:R-:W-:Y:S02]  /*00e0*/  VIMNMX R0, PT, PT, R5, R13, !PT ;  /* 0x0000000d05007248 */ /* 0x000fe40007fe0100 */
[----:B---3--:R-:W-:-:S04]  /*00f0*/  ISETP.NE.AND P0, PT, R13, R11, PT ;  /* 0x0000000b0d00720c */ /* 0x008fc80003f05270 */
[----:B--2---:R-:W-:-:S13]  /*0100*/  ISETP.GE.OR P0, PT, R0, UR8, !P0 ;  /* 0x0000000800007c0c */ /* 0x004fda000c706670 */
[----:B------:R-:W-:Y:S05]  /*0110*/  @P0 BRA `(.L_x_278) ;  /* 0x0000000000540947 */ /* 0x000fea0003800000 */
[----:B------:R-:W0:Y:S08]  /*0120*/  LDC.64 R8, c[0x0][0x380] ;  /* 0x0000e000ff087b82 */ /* 0x000e300000000a00 */
[----:B------:R-:W0:Y:S02]  /*0130*/  LDC.64 R14, c[0x0][0x388] ;  /* 0x0000e200ff0e7b82 */ /* 0x000e240000000a00 */
[----:B0-----:R-:W-:-:S04]  /*0140*/  IMAD.WIDE.U32 R2, R5, R14, R8 ;  /* 0x0000000e05027225 */ /* 0x001fc800078e0008 */
[----:B------:R-:W-:Y:S01]  /*0150*/  IMAD R5, R5, R15, R3 ;  /* 0x0000000f05057224 */ /* 0x000fe200078e0203 */
[----:B------:R-:W-:-:S05]  /*0160*/  MOV R4, R2 ;  /* 0x0000000200047202 */ /* 0x000fca0000000f00 */
[----:B------:R-:W-:-:S06]  /*0170*/  IMAD.WIDE R6, R11, 0x4, R4 ;  /* 0x000000040b067825 */ /* 0x000fcc00078e0204 */
[----:B------:R-:W2:Y:S02]  /*0180*/  LDG.E R6, desc[UR4][R6.64] ;  /* 0x0000000406067981 */ /* 0x000ea4000c1e1900 */
[----:B--2---:R-:W-:-:S13]  /*0190*/  ISETP.NE.AND P0, PT, R6, 0x1, PT ;  /* 0x000000010600780c */ /* 0x004fda0003f05270 */
[----:B------:R-:W-:Y:S05]  /*01a0*/  @P0 BRA `(.L_x_278) ;  /* 0x0000000000300947 */ /* 0x000fea0003800000 */
[----:B------:R-:W-:Y:S01]  /*01b0*/  SHF.R.S32.HI R3, RZ, 0x1f, R13 ;  /* 0x0000001fff037819 */ /* 0x000fe2000001140d */
[----:B------:R-:W-:-:S04]  /*01c0*/  IMAD.WIDE.U32 R6, R13, R14, R8 ;  /* 0x0000000e0d067225 */ /* 0x000fc800078e0008 */
[----:B------:R-:W-:-:S04]  /*01d0*/  IMAD R0, R3, R14, RZ ;  /* 0x0000000e03007224 */ /* 0x000fc800078e02ff */
[----:B------:R-:W-:-:S05]  /*01e0*/  IMAD R9, R13, R15, R0 ;  /* 0x0000000f0d097224 */ /* 0x000fca00078e0200 */
[----:B------:R-:W-:-:S03]  /*01f0*/  IADD3 R7, PT, PT, R7, R9, RZ ;  /* 0x0000000907077210 */ /* 0x000fc60007ffe0ff */
[----:B------:R-:W-:-:S06]  /*0200*/  IMAD.WIDE R6, R11, 0x4, R6 ;  /* 0x000000040b067825 */ /* 0x000fcc00078e0206 */
[----:B------:R-:W2:Y:S02]  /*0210*/  LDG.E R6, desc[UR4][R6.64] ;  /* 0x0000000406067981 */ /* 0x000ea4000c1e1900 */
[----:B--2---:R-:W-:-:S13]  /*0220*/  ISETP.NE.AND P0, PT, R6, 0x1, PT ;  /* 0x000000010600780c */ /* 0x004fda0003f05270 */
[----:B------:R-:W-:-:S04]  /*0230*/  @!P0 LEA R2, P1, R13, R2, 0x2 ;  /* 0x000000020d028211 */ /* 0x000fc800078210ff */
[----:B------:R-:W-:Y:S02]  /*0240*/  @!P0 LEA.HI.X R3, R13, R5, R3, 0x2, P1 ;  /* 0x000000050d038211 */ /* 0x000fe400008f1403 */
[----:B------:R-:W-:-:S05]  /*0250*/  @!P0 MOV R5, 0x1 ;  /* 0x0000000100058802 */ /* 0x000fca0000000f00 */
[----:B------:R0:W-:Y:S02]  /*0260*/  @!P0 STG.E desc[UR4][R2.64], R5 ;  /* 0x0000000502008986 */ /* 0x0001e4000c101904 */
.L_x_278:
[----:B------:R-:W-:Y:S05]  /*0270*/  BSYNC.RECONVERGENT B0 ;  /* 0x0000000000007941 */ /* 0x000fea0003800200 */
.L_x_277:
[----:B------:R-:W-:Y:S06]  /*0280*/  BAR.SYNC.DEFER_BLOCKING 0x0 ;  /* 0x0000000000007b1d */ /* 0x000fec0000010000 */
[----:B------:R-:W-:Y:S05]  /*0290*/  EXIT ;  /* 0x000000000000794d */ /* 0x000fea0003800000 */
.L_x_279:
        /* <DEDUP_REMOVED lines=14> */
.L_x_302:


//--------------------- .text._Z5orColPimiS_      --------------------------
	.section	.text._Z5orColPimiS_,"ax",@progbits
	.align	128
        .global         _Z5orColPimiS_
        .type           _Z5orColPimiS_,@function
        .size           _Z5orColPimiS_,(.L_x_303 - _Z5orColPimiS_)
        .other          _Z5orColPimiS_,@"STO_CUDA_ENTRY STV_DEFAULT"
_Z5orColPimiS_:
.text._Z5orColPimiS_:
        /* <DEDUP_REMOVED lines=12> */
[----:B------:R-:W1:Y:S01]  /*00c0*/  LDC.64 R2, c[0x0][0x380] ;  /* 0x0000e000ff027b82 */ /* 0x000e620000000a00 */
[----:B0-----:R-:W2:Y:S04]  /*00d0*/  LDG.E R11, desc[UR4][R6.64] ;  /* 0x00000004060b7981 */ /* 0x001ea8000c1e1900 */
[----:B------:R-:W3:Y:S01]  /*00e0*/  LDG.E R9, desc[UR4][R6.64+0x4] ;  /* 0x0000040406097981 */ /* 0x000ee2000c1e1900 */
[----:B------:R-:W-:Y:S01]  /*00f0*/  SHF.R.S32.HI R0, RZ, 0x1f, R5 ;  /* 0x0000001fff007819 */ /* 0x000fe20000011405 */
[----:B-1----:R-:W-:-:S04]  /*0100*/  IMAD.WIDE.U32 R2, R5, UR6, R2 ;  /* 0x0000000605027c25 */ /* 0x002fc8000f8e0002 */
[----:B------:R-:W-:-:S04]  /*0110*/  IMAD R0, R0, UR6, RZ ;  /* 0x0000000600007c24 */ /* 0x000fc8000f8e02ff */
[----:B------:R-:W-:-:S05]  /*0120*/  IMAD R13, R5, UR7, R0 ;  /* 0x00000007050d7c24 */ /* 0x000fca000f8e0200 */
[----:B------:R-:W-:-:S03]  /*0130*/  IADD3 R3, PT, PT, R3, R13, RZ ;  /* 0x0000000d03037210 */ /* 0x000fc60007ffe0ff */
[----:B--2---:R-:W-:-:S04]  /*0140*/  IMAD.WIDE R4, R11, 0x4, R2 ;  /* 0x000000040b047825 */ /* 0x004fc800078e0202 */
[----:B---3--:R-:W-:Y:S01]  /*0150*/  IMAD.WIDE R2, R9, 0x4, R2 ;  /* 0x0000000409027825 */ /* 0x008fe200078e0202 */
[----:B------:R-:W2:Y:S04]  /*0160*/  LDG.E R6, desc[UR4][R4.64] ;  /* 0x0000000404067981 */ /* 0x000ea8000c1e1900 */
[----:B------:R-:W3:Y:S01]  /*0170*/  LDG.E R0, desc[UR4][R2.64] ;  /* 0x0000000402007981 */ /* 0x000ee2000c1e1900 */
[----:B--2---:R-:W-:Y:S02]  /*0180*/  ISETP.NE.AND P0, PT, R6, 0x1, PT ;  /* 0x000000010600780c */ /* 0x004fe40003f05270 */
[----:B---3--:R-:W-:-:S11]  /*0190*/  ISETP.NE.AND P1, PT, R0, 0x1, PT ;  /* 0x000000010000780c */ /* 0x008fd60003f25270 */
[----:B------:R-:W-:Y:S02]  /*01a0*/  @!P0 MOV R7, 0x1 ;  /* 0x0000000100078802 */ /* 0x000fe40000000f00 */
[----:B------:R-:W-:-:S03]  /*01b0*/  @!P1 MOV R9, 0x1 ;  /* 0x0000000100099802 */ /* 0x000fc60000000f00 */
[----:B------:R0:W-:Y:S04]  /*01c0*/  @!P0 STG.E desc[UR4][R2.64], R7 ;  /* 0x0000000702008986 */ /* 0x0001e8000c101904 */
[----:B------:R0:W-:Y:S02]  /*01d0*/  @!P1 STG.E desc[UR4][R4.64], R9 ;  /* 0x0000000904009986 */ /* 0x0001e4000c101904 */
.L_x_281:
[----:B------:R-:W-:Y:S05]  /*01e0*/  BSYNC.RECONVERGENT B0 ;  /* 0x0000000000007941 */ /* 0x000fea0003800200 */
.L_x_280:
[----:B------:R-:W-:Y:S06]  /*01f0*/  BAR.SYNC.DEFER_BLOCKING 0x0 ;  /* 0x0000000000007b1d */ /* 0x000fec0000010000 */
[----:B------:R-:W-:Y:S05]  /*0200*/  EXIT ;  /* 0x000000000000794d */ /* 0x000fea0003800000 */
.L_x_282:
        /* <DEDUP_REMOVED lines=15> */
.L_x_303:


//--------------------- .text._Z8setValuePiS_m    --------------------------
	.section	.text._Z8setValuePiS_m,"ax",@progbits
	.align	128
        .global         _Z8setValuePiS_m
        .type           _Z8setValuePiS_m,@function
        .size           _Z8setValuePiS_m,(.L_x_304 - _Z8setValuePiS_m)
        .other          _Z8setValuePiS_m,@"STO_CUDA_ENTRY STV_DEFAULT"
_Z8setValuePiS_m:
.text._Z8setValuePiS_m:
[----:B------:R-:W-:Y:S08]  /*0000*/  LDC R1, c[0x0][0x37c] ;  /* 0x0000df00ff017b82 */ /* 0x000ff00000000800 */
[----:B------:R-:W0:Y:S01]  /*0010*/  LDC.64 R4, c[0x0][0x388] ;  /* 0x0000e200ff047b82 */ /* 0x000e220000000a00 */
[----:B------:R-:W0:Y:S01]  /*0020*/  LDCU.64 UR4, c[0x0][0x358] ;  /* 0x00006b00ff0477ac */ /* 0x000e220008000a00 */
[----:B------:R-:W1:Y:S06]  /*0030*/  LDCU.64 UR6, c[0x0][0x390] ;  /* 0x00007200ff0677ac */ /* 0x000e6c0008000a00 */
[----:B------:R-:W1:Y:S01]  /*0040*/  LDC.64 R2, c[0x0][0x380] ;  /* 0x0000e000ff027b82 */ /* 0x000e620000000a00 */
[----:B0-----:R-:W2:Y:S04]  /*0050*/  LDG.E R9, desc[UR4][R4.64] ;  /* 0x0000000404097981 */ /* 0x001ea8000c1e1900 */
[----:B------:R-:W3:Y:S01]  /*0060*/  LDG.E R11, desc[UR4][R4.64+0x4] ;  /* 0x00000404040b7981 */ /* 0x000ee2000c1e1900 */
[----:B------:R-:W-:Y:S01]  /*0070*/  HFMA2 R13, -RZ, RZ, 0, 5.9604644775390625e-08 ;  /* 0x00000001ff0d7431 */ /* 0x000fe200000001ff */
[----:B--2---:R-:W-:Y:S01]  /*0080*/  SHF.R.S32.HI R0, RZ, 0x1f, R9 ;  /* 0x0000001fff007819 */ /* 0x004fe20000011409 */
[----:B-1----:R-:W-:-:S04]  /*0090*/  IMAD.WIDE.U32 R6, R9, UR6, R2 ;  /* 0x0000000609067c25 */ /* 0x002fc8000f8e0002 */
[----:B------:R-:W-:-:S04]  /*00a0*/  IMAD R0, R0, UR6, RZ ;  /* 0x0000000600007c24 */ /* 0x000fc8000f8e02ff */
[----:B------:R-:W-:-:S05]  /*00b0*/  IMAD R9, R9, UR7, R0 ;  /* 0x0000000709097c24 */ /* 0x000fca000f8e0200 */
[----:B------:R-:W-:-:S03]  /*00c0*/  IADD3 R7, PT, PT, R7, R9, RZ ;  /* 0x0000000907077210 */ /* 0x000fc60007ffe0ff */
[----:B---3--:R-:W-:-:S05]  /*00d0*/  IMAD.WIDE R6, R11, 0x4, R6 ;  /* 0x000000040b067825 */ /* 0x008fca00078e0206 */
[----:B------:R-:W-:Y:S04]  /*00e0*/  STG.E desc[UR4][R6.64], R13 ;  /* 0x0000000d06007986 */ /* 0x000fe8000c101904 */
[----:B------:R-:W2:Y:S04]  /*00f0*/  LDG.E R9, desc[UR4][R4.64+0x4] ;  /* 0x0000040404097981 */ /* 0x000ea8000c1e1900 */
[----:B------:R-:W3:Y:S01]  /*0100*/  LDG.E R11, desc[UR4][R4.64] ;  /* 0x00000004040b7981 */ /* 0x000ee2000c1e1900 */
[----:B--2---:R-:W-:Y:S01]  /*0110*/  SHF.R.S32.HI R0, RZ, 0x1f, R9 ;  /* 0x0000001fff007819 */ /* 0x004fe20000011409 */
[----:B------:R-:W-:-:S04]  /*0120*/  IMAD.WIDE.U32 R2, R9, UR6, R2 ;  /* 0x0000000609027c25 */ /* 0x000fc8000f8e0002 */
[----:B------:R-:W-:-:S04]  /*0130*/  IMAD R0, R0, UR6, RZ ;  /* 0x0000000600007c24 */ /* 0x000fc8000f8e02ff */
[----:B------:R-:W-:-:S05]  /*0140*/  IMAD R9, R9, UR7, R0 ;  /* 0x0000000709097c24 */ /* 0x000fca000f8e0200 */
[----:B------:R-:W-:-:S03]  /*0150*/  IADD3 R3, PT, PT, R3, R9, RZ ;  /* 0x0000000903037210 */ /* 0x000fc60007ffe0ff */
[----:B---3--:R-:W-:-:S05]  /*0160*/  IMAD.WIDE R2, R11, 0x4, R2 ;  /* 0x000000040b027825 */ /* 0x008fca00078e0202 */
[----:B------:R-:W-:Y:S01]  /*0170*/  STG.E desc[UR4][R2.64], R13 ;  /* 0x0000000d02007986 */ /* 0x000fe2000c101904 */
[----:B------:R-:W-:Y:S05]  /*0180*/  EXIT ;  /* 0x000000000000794d */ /* 0x000fea0003800000 */
.L_x_283:
        /* <DEDUP_REMOVED lines=15> */
.L_x_304:


//--------------------- .text._Z21initializeUnionMatrixPimi --------------------------
	.section	.text._Z21initializeUnionMatrixPimi,"ax",@progbits
	.align	128
        .global         _Z21initializeUnionMatrixPimi
        .type           _Z21initializeUnionMatrixPimi,@function
        .size           _Z21initializeUnionMatrixPimi,(.L_x_305 - _Z21initializeUnionMatrixPimi)
        .other          _Z21initializeUnionMatrixPimi,@"STO_CUDA_ENTRY STV_DEFAULT"
_Z21initializeUnionMatrixPimi:
.text._Z21initializeUnionMatrixPimi:
[----:B------:R-:W-:Y:S01]  /*0000*/  LDC R1, c[0x0][0x37c] ;  /* 0x0000df00ff017b82 */ /* 0x000fe20000000800 */
[----:B------:R-:W0:Y:S07]  /*0010*/  S2R R0, SR_TID.Y ;  /* 0x0000000000007919 */ /* 0x000e2e0000002200 */
[----:B------:R-:W0:Y:S01]  /*0020*/  S2UR UR4, SR_CTAID.Y ;  /* 0x00000000000479c3 */ /* 0x000e220000002600 */
[----:B------:R-:W1:Y:S01]  /*0030*/  LDCU UR6, c[0x0][0x390] ;  /* 0x00007200ff0677ac */ /* 0x000e620008000800 */
[----:B------:R-:W-:Y:S01]  /*0040*/  BSSY.RECONVERGENT B0, `(.L_x_284) ;  /* 0x000001f000007945 */ /* 0x000fe20003800200 */
[----:B------:R-:W2:Y:S05]  /*0050*/  S2R R3, SR_TID.X ;  /* 0x0000000000037919 */ /* 0x000eaa0000002100 */
[----:B------:R-:W0:Y:S08]  /*0060*/  LDC R5, c[0x0][0x364] ;  /* 0x0000d900ff057b82 */ /* 0x000e300000000800 */
[----:B------:R-:W2:Y:S08]  /*0070*/  S2UR UR5, SR_CTAID.X ;  /* 0x00000000000579c3 */ /* 0x000eb00000002500 */
[----:B------:R-:W2:Y:S01]  /*0080*/  LDC R2, c[0x0][0x360] ;  /* 0x0000d800ff027b82 */ /* 0x000ea20000000800 */
[----:B0-----:R-:W-:-:S02]  /*0090*/  IMAD R5, R5, UR4, R0 ;  /* 0x0000000405057c24 */ /* 0x001fc4000f8e0200 */
[----:B--2---:R-:W-:-:S05]  /*00a0*/  IMAD R0, R2, UR5, R3 ;  /* 0x0000000502007c24 */ /* 0x004fca000f8e0203 */
[----:B------:R-:W-:-:S04]  /*00b0*/  VIMNMX R2, PT, PT, R5, R0, !PT ;  /* 0x0000000005027248 */ /* 0x000fc80007fe0100 */
[----:B-1----:R-:W-:-:S13]  /*00c0*/  ISETP.GE.AND P0, PT, R2, UR6, PT ;  /* 0x0000000602007c0c */ /* 0x002fda000bf06270 */
[----:B------:R-:W-:Y:S05]  /*00d0*/  @P0 BRA `(.L_x_285) ;  /* 0x0000000000540947 */ /* 0x000fea0003800000 */
[----:B------:R-:W0:Y:S01]  /*00e0*/  LDC.64 R6, c[0x0][0x358] ;  /* 0x0000d600ff067b82 */ /* 0x000e220000000a00 */
[----:B------:R-:W-:-:S13]  /*00f0*/  ISETP.NE.AND P0, PT, R5, R0, PT ;  /* 0x000000000500720c */ /* 0x000fda0003f05270 */
[----:B------:R-:W-:Y:S05]  /*0100*/  @P0 BRA `(.L_x_286) ;  /* 0x0000000000280947 */ /* 0x000fea0003800000 */
[----:B------:R-:W1:Y:S01]  /*0110*/  LDC.64 R2, c[0x0][0x380] ;  /* 0x0000e000ff027b82 */ /* 0x000e620000000a00 */
[----:B------:R-:W1:Y:S01]  /*0120*/  LDCU.64 UR4, c[0x0][0x388] ;  /* 0x00007100ff0477ac */ /* 0x000e620008000a00 */
[----:B0-----:R-:W-:Y:S02]  /*0130*/  R2UR UR6, R6 ;  /* 0x00000000060672ca */ /* 0x001fe400000e0000 */
[----:B------:R-:W-:Y:S01]  /*0140*/  R2UR UR7, R7 ;  /* 0x00000000070772ca */ /* 0x000fe200000e0000 */
[----:B------:R-:W-:Y:S02]  /*0150*/  HFMA2 R7, -RZ, RZ, 0, 5.9604644775390625e-08 ;  /* 0x00000001ff077431 */ /* 0x000fe400000001ff */
[----:B-1----:R-:W-:-:S04]  /*0160*/  IMAD.WIDE.U32 R2, R5, UR4, R2 ;  /* 0x0000000405027c25 */ /* 0x002fc8000f8e0002 */
[C---:B------:R-:W-:Y:S02]  /*0170*/  IMAD R3, R5.reuse, UR5, R3 ;  /* 0x0000000505037c24 */ /* 0x040fe4000f8e0203 */
[----:B------:R-:W-:-:S05]  /*0180*/  IMAD.WIDE.U32 R2, R5, 0x4, R2 ;  /* 0x0000000405027825 */ /* 0x000fca00078e0002 */
[----:B------:R0:W-:Y:S01]  /*0190*/  STG.E desc[UR6][R2.64], R7 ;  /* 0x0000000702007986 */ /* 0x0001e2000c101906 */
[----:B------:R-:W-:Y:S05]  /*01a0*/  BRA `(.L_x_285) ;  /* 0x0000000000207947 */ /* 0x000fea0003800000 */
.L_x_286:
[----:B------:R-:W1:Y:S01]  /*01b0*/  LDC.64 R2, c[0x0][0x380] ;  /* 0x0000e000ff027b82 */ /* 0x000e620000000a00 */
[----:B------:R-:W1:Y:S01]  /*01c0*/  LDCU.64 UR4, c[0x0][0x388] ;  /* 0x00007100ff0477ac */ /* 0x000e620008000a00 */
[----:B0-----:R-:W-:Y:S02]  /*01d0*/  R2UR UR6, R6 ;  /* 0x00000000060672ca */ /* 0x001fe400000e0000 */
[----:B------:R-:W-:Y:S01]  /*01e0*/  R2UR UR7, R7 ;  /* 0x00000000070772ca */ /* 0x000fe200000e0000 */
[----:B-1----:R-:W-:-:S04]  /*01f0*/  IMAD.WIDE.U32 R2, R5, UR4, R2 ;  /* 0x0000000405027c25 */ /* 0x002fc8000f8e0002 */
[----:B------:R-:W-:Y:S02]  /*0200*/  IMAD R3, R5, UR5, R3 ;  /* 0x0000000505037c24 */ /* 0x000fe4000f8e0203 */
[----:B------:R-:W-:-:S06]  /*0210*/  IMAD.WIDE R2, R0, 0x4, R2 ;  /* 0x0000000400027825 */ /* 0x000fcc00078e0202 */
[----:B------:R1:W-:Y:S02]  /*0220*/  STG.E desc[UR6][R2.64], RZ ;  /* 0x000000ff02007986 */ /* 0x0003e4000c101906 */
.L_x_285:
[----:B------:R-:W-:Y:S05]  /*0230*/  BSYNC.RECONVERGENT B0 ;  /* 0x0000000000007941 */ /* 0x000fea0003800200 */
.L_x_284:
[----:B------:R-:W-:Y:S06]  /*0240*/  BAR.SYNC.DEFER_BLOCKING 0x0 ;  /* 0x0000000000007b1d */ /* 0x000fec0000010000 */
[----:B------:R-:W-:Y:S05]  /*0250*/  EXIT ;  /* 0x000000000000794d */ /* 0x000fea0003800000 */
.L_x_287:
        /* <DEDUP_REMOVED lines=10> */
.L_x_305:


//--------------------- .nv.global.init           --------------------------
	.section	.nv.global.init,"aw",@progbits
.nv.global.init:
	.type		$str$1,@object
	.size		$str$1,($str - $str$1)
$str$1:
        /*0000*/ 	.byte	0x0a, 0x00
	.type		$str,@object
	.size		$str,(.L_47 - $str)
$str:
        /*0002*/ 	.byte	0x25, 0x64, 0x20, 0x00
.L_47:


//--------------------- .nv.shared._ZN3cub18CUB_300001_SM_10006detail10radix_sort29DeviceRadixSortOnesweepKernelINS1_5radix10policy_hubIiiyE10Policy1000ELNS0_9SortOrderE0EiiyiiNS1_21identity_decomposer_tEEEvPT5_SB_PT3_PKSC_PT1_PKSG_PT2_PKSK_T4_iiT6_ --------------------------
	.section	.nv.shared._ZN3cub18CUB_300001_SM_10006detail10radix_sort29DeviceRadixSortOnesweepKernelINS1_5radix10policy_hubIiiyE10Policy1000ELNS0_9SortOrderE0EiiyiiNS1_21identity_decomposer_tEEEvPT5_SB_PT3_PKSC_PT1_PKSG_PT2_PKSK_T4_iiT6_,"aw",@nobits
	.sectionflags	@""
	.align	16
.nv.shared._ZN3cub18CUB_300001_SM_10006detail10radix_sort29DeviceRadixSortOnesweepKernelINS1_5radix10policy_hubIiiyE10Policy1000ELNS0_9SortOrderE0EiiyiiNS1_21identity_decomposer_tEEEvPT5_SB_PT3_PKSC_PT1_PKSG_PT2_PKSK_T4_iiT6_:
	.zero		29184


//--------------------- .nv.shared.reserved.0     --------------------------
	.section	.nv.shared.reserved.0,"aw",@nobits
	.weak		__nv_reservedSMEM_offset_0_alias
	.size		__nv_reservedSMEM_offset_0_alias, 0, 64
	.other		__nv_reservedSMEM_offset_0_alias,@"STO_CUDA_RESERVED_SHARED STV_DEFAULT"
__nv_reservedSMEM_offset_0_alias:
	.zero		0
	.zero		64


//--------------------- .nv.global                --------------------------
	.section	.nv.global,"aw",@nobits
	.align	4
.nv.global:
	.type		devFound,@object
	.size		devFound,(dev_totalCost - devFound)
devFound:
	.zero		4
	.type		dev_totalCost,@object
	.size		dev_totalCost,(_ZN34_INTERNAL_eab29dcb_4_k_cu_484e0c9e6thrust24THRUST_300001_SM_1000_NS12placeholders2_8E - dev_totalCost)
dev_totalCost:
	.zero		4
	.type		_ZN34_INTERNAL_eab29dcb_4_k_cu_484e0c9e6thrust24THRUST_300001_SM_1000_NS12placeholders2_8E,@object
	.size		_ZN34_INTERNAL_eab29dcb_4_k_cu_484e0c9e6thrust24THRUST_300001_SM_1000_NS12placeholders2_8E,(_ZN34_INTERNAL_eab29dcb_4_k_cu_484e0c9e4cuda3std3__436_GLOBAL__N__eab29dcb_4_k_cu_484e0c9e6ignoreE - _ZN34_INTERNAL_eab29dcb_4_k_cu_484e0c9e6thrust24THRUST_300001_SM_1000_NS12placeholders2_8E)
_ZN34_INTERNAL_eab29dcb_4_k_cu_484e0c9e6thrust24THRUST_300001_SM_1000_NS12placeholders2_8E:
	.zero		1
	.type		_ZN34_INTERNAL_eab29dcb_4_k_cu_484e0c9e4cuda3std3__436_GLOBAL__N__eab29dcb_4_k_cu_484e0c9e6ignoreE,@object
	.size		_ZN34_INTERNAL_eab29dcb_4_k_cu_484e0c9e4cuda3std3__436_GLOBAL__N__eab29dcb_4_k_cu_484e0c9e6ignoreE,(_ZN34_INTERNAL_eab29dcb_4_k_cu_484e0c9e4cuda3std6ranges3__45__cpo4dataE - _ZN34_INTERNAL_eab29dcb_4_k_cu_484e0c9e4cuda3std3__436_GLOBAL__N__eab29dcb_4_k_cu_484e0c9e6ignoreE)
_ZN34_INTERNAL_eab29dcb_4_k_cu_484e0c9e4cuda3std3__436_GLOBAL__N__eab29dcb_4_k_cu_484e0c9e6ignoreE:
	.zero		1
	.type		_ZN34_INTERNAL_eab29dcb_4_k_cu_484e0c9e4cuda3std6ranges3__45__cpo4dataE,@object
	.size		_ZN34_INTERNAL_eab29dcb_4_k_cu_484e0c9e4cuda3std6ranges3__45__cpo4dataE,(_ZN34_INTERNAL_eab29dcb_4_k_cu_484e0c9e6thrust24THRUST_300001_SM_1000_NS6system3cpp3parE - _ZN34_INTERNAL_eab29dcb_4_k_cu_484e0c9e4cuda3std6ranges3__45__cpo4dataE)
_ZN34_INTERNAL_eab29dcb_4_k_cu_484e0c9e4cuda3std6ranges3__45__cpo4dataE:
	.zero		1
	.type		_ZN34_INTERNAL_eab29dcb_4_k_cu_484e0c9e6thrust24THRUST_300001_SM_1000_NS6system3cpp3parE,@object
	.size		_ZN34_INTERNAL_eab29dcb_4_k_cu_484e0c9e6thrust24THRUST_300001_SM_1000_NS6system3cpp3parE,(_ZN34_INTERNAL_eab29dcb_4_k_cu_484e0c9e4cuda3std3__45__cpo5beginE - _ZN34_INTERNAL_eab29dcb_4_k_cu_484e0c9e6thrust24THRUST_300001_SM_1000_NS6system3cpp3parE)
_ZN34_INTERNAL_eab29dcb_4_k_cu_484e0c9e6thrust24THRUST_300001_SM_1000_NS6system3cpp3parE:
	.zero		1
	.type		_ZN34_INTERNAL_eab29dcb_4_k_cu_484e0c9e4cuda3std3__45__cpo5beginE,@object
	.size		_ZN34_INTERNAL_eab29dcb_4_k_cu_484e0c9e4cuda3std3__45__cpo5beginE,(_ZN34_INTERNAL_eab29dcb_4_k_cu_484e0c9e4cuda3std6ranges3__45__cpo5beginE - _ZN34_INTERNAL_eab29dcb_4_k_cu_484e0c9e4cuda3std3__45__cpo5beginE)
_ZN34_INTERNAL_eab29dcb_4_k_cu_484e0c9e4cuda3std3__45__cpo5beginE:
	.zero		1
	.type		_ZN34_INTERNAL_eab29dcb_4_k_cu_484e0c9e4cuda3std6ranges3__45__cpo5beginE,@object
	.size		_ZN34_INTERNAL_eab29dcb_4_k_cu_484e0c9e4cuda3std6ranges3__45__cpo5beginE,(_ZN34_INTERNAL_eab29dcb_4_k_cu_484e0c9e6thrust24THRUST_300001_SM_1000_NS6deviceE - _ZN34_INTERNAL_eab29dcb_4_k_cu_484e0c9e4cuda3std6ranges3__45__cpo5beginE)
_ZN34_INTERNAL_eab29dcb_4_k_cu_484e0c9e4cuda3std6ranges3__45__cpo5beginE:
	.zero		1
	.type		_ZN34_INTERNAL_eab29dcb_4_k_cu_484e0c9e6thrust24THRUST_300001_SM_1000_NS6deviceE,@object
	.size		_ZN34_INTERNAL_eab29dcb_4_k_cu_484e0c9e6thrust24THRUST_300001_SM_1000_NS6deviceE,(_ZN34_INTERNAL_eab29dcb_4_k_cu_484e0c9e4cuda3std3__47nulloptE - _ZN34_INTERNAL_eab29dcb_4_k_cu_484e0c9e6thrust24THRUST_300001_SM_1000_NS6deviceE)
_ZN34_INTERNAL_eab29dcb_4_k_cu_484e0c9e6thrust24THRUST_300001_SM_1000_NS6deviceE:
	.zero		1
	.type		_ZN34_INTERNAL_eab29dcb_4_k_cu_484e0c9e4cuda3std3__47nulloptE,@object
	.size		_ZN34_INTERNAL_eab29dcb_4_k_cu_484e0c9e4cuda3std3__47nulloptE,(_ZN34_INTERNAL_eab29dcb_4_k_cu_484e0c9e4cuda3std6ranges3__45__cpo8distanceE - _ZN34_INTERNAL_eab29dcb_4_k_cu_484e0c9e4cuda3std3__47nulloptE)
_ZN34_INTERNAL_eab29dcb_4_k_cu_484e0c9e4cuda3std3__47nulloptE:
	.zero		1
	.type		_ZN34_INTERNAL_eab29dcb_4_k_cu_484e0c9e4cuda3std6ranges3__45__cpo8distanceE,@object
	.size		_ZN34_INTERNAL_eab29dcb_4_k_cu_484e0c9e4cuda3std6ranges3__45__cpo8distanceE,(_ZN34_INTERNAL_eab29dcb_4_k_cu_484e0c9e6thrust24THRUST_300001_SM_1000_NS12placeholders2_4E - _ZN34_INTERNAL_eab29dcb_4_k_cu_484e0c9e4cuda3std6ranges3__45__cpo8distanceE)
_ZN34_INTERNAL_eab29dcb_4_k_cu_484e0c9e4cuda3std6ranges3__45__cpo8distanceE:
	.zero		1
	.type		_ZN34_INTERNAL_eab29dcb_4_k_cu_484e0c9e6thrust24THRUST_300001_SM_1000_NS12placeholders2_4E,@object
	.size		_ZN34_INTERNAL_eab29dcb_4_k_cu_484e0c9e6thrust24THRUST_300001_SM_1000_NS12placeholders2_4E,(_ZN34_INTERNAL_eab29dcb_4_k_cu_484e0c9e4cuda3std3__45__cpo6rbeginE - _ZN34_INTERNAL_eab29dcb_4_k_cu_484e0c9e6thrust24THRUST_300001_SM_1000_NS12placeholders2_4E)
_ZN34_INTERNAL_eab29dcb_4_k_cu_484e0c9e6thrust24THRUST_300001_SM_1000_NS12placeholders2_4E:
	.zero		1
	.type		_ZN34_INTERNAL_eab29dcb_4_k_cu_484e0c9e4cuda3std3__45__cpo6rbeginE,@object
	.size		_ZN34_INTERNAL_eab29dcb_4_k_cu_484e0c9e4cuda3std3__45__cpo6rbeginE,(_ZN34_INTERNAL_eab29dcb_4_k_cu_484e0c9e4cuda3std6ranges3__45__cpo7advanceE - _ZN34_INTERNAL_eab29dcb_4_k_cu_484e0c9e4cuda3std3__45__cpo6rbeginE)
_ZN34_INTERNAL_eab29dcb_4_k_cu_484e0c9e4cuda3std3__45__cpo6rbeginE:
	.zero		1
	.type		_ZN34_INTERNAL_eab29dcb_4_k_cu_484e0c9e4cuda3std6ranges3__45__cpo7advanceE,@object
	.size		_ZN34_INTERNAL_eab29dcb_4_k_cu_484e0c9e4cuda3std6ranges3__45__cpo7advanceE,(_ZN34_INTERNAL_eab29dcb_4_k_cu_484e0c9e6thrust24THRUST_300001_SM_1000_NS12placeholders2_6E - _ZN34_INTERNAL_eab29dcb_4_k_cu_484e0c9e4cuda3std6ranges3__45__cpo7advanceE)
_ZN34_INTERNAL_eab29dcb_4_k_cu_484e0c9e4cuda3std6ranges3__45__cpo7advanceE:
	.zero		1
	.type		_ZN34_INTERNAL_eab29dcb_4_k_cu_484e0c9e6thrust24THRUST_300001_SM_1000_NS12placeholders2_6E,@object
	.size		_ZN34_INTERNAL_eab29dcb_4_k_cu_484e0c9e6thrust24THRUST_300001_SM_1000_NS12placeholders2_6E,(_ZN34_INTERNAL_eab29dcb_4_k_cu_484e0c9e4cuda3std3__45__cpo7crbeginE - _ZN34_INTERNAL_eab29dcb_4_k_cu_484e0c9e6thrust24THRUST_300001_SM_1000_NS12placeholders2_6E)
_ZN34_INTERNAL_eab29dcb_4_k_cu_484e0c9e6thrust24THRUST_300001_SM_1000_NS12placeholders2_6E:
	.zero		1
	.type		_ZN34_INTERNAL_eab29dcb_4_k_cu_484e0c9e4cuda3std3__45__cpo7crbeginE,@object
	.size		_ZN34_INTERNAL_eab29dcb_4_k_cu_484e0c9e4cuda3std3__45__cpo7crbeginE,(_ZN34_INTERNAL_eab29dcb_4_k_cu_484e0c9e4cuda3std6ranges3__45__cpo4nextE - _ZN34_INTERNAL_eab29dcb_4_k_cu_484e0c9e4cuda3std3__45__cpo7crbeginE)
_ZN34_INTERNAL_eab29dcb_4_k_cu_484e0c9e4cuda3std3__45__cpo7crbeginE:
	.zero		1
	.type		_ZN34_INTERNAL_eab29dcb_4_k_cu_484e0c9e4cuda3std6ranges3__45__cpo4nextE,@object
	.size		_ZN34_INTERNAL_eab29dcb_4_k_cu_484e0c9e4cuda3std6ranges3__45__cpo4nextE,(_ZN34_INTERNAL_eab29dcb_4_k_cu_484e0c9e6thrust24THRUST_300001_SM_1000_NS8cuda_cub10par_nosyncE - _ZN34_INTERNAL_eab29dcb_4_k_cu_484e0c9e4cuda3std6ranges3__45__cpo4nextE)
_ZN34_INTERNAL_eab29dcb_4_k_cu_484e0c9e4cuda3std6ranges3__45__cpo4nextE:
	.zero		1
	.type		_ZN34_INTERNAL_eab29dcb_4_k_cu_484e0c9e6thrust24THRUST_300001_SM_1000_NS8cuda_cub10par_nosyncE,@object
	.size		_ZN34_INTERNAL_eab29dcb_4_k_cu_484e0c9e6thrust24THRUST_300001_SM_1000_NS8cuda_cub10par_nosyncE,(_ZN34_INTERNAL_eab29dcb_4_k_cu_484e0c9e4cuda3std6ranges3__45__cpo4swapE - _ZN34_INTERNAL_eab29dcb_4_k_cu_484e0c9e6thrust24THRUST_300001_SM_1000_NS8cuda_cub10par_nosyncE)
_ZN34_INTERNAL_eab29dcb_4_k_cu_484e0c9e6thrust24THRUST_300001_SM_1000_NS8cuda_cub10par_nosyncE:
	.zero		1
	.type		_ZN34_INTERNAL_eab29dcb_4_k_cu_484e0c9e4cuda3std6ranges3__45__cpo4swapE,@object
	.size		_ZN34_INTERNAL_eab29dcb_4_k_cu_484e0c9e4cuda3std6ranges3__45__cpo4swapE,(_ZN34_INTERNAL_eab29dcb_4_k_cu_484e0c9e6thrust24THRUST_300001_SM_1000_NS12placeholders3_10E - _ZN34_INTERNAL_eab29dcb_4_k_cu_484e0c9e4cuda3std6ranges3__45__cpo4swapE)
_ZN34_INTERNAL_eab29dcb_4_k_cu_484e0c9e4cuda3std6ranges3__45__cpo4swapE:
	.zero		1
	.type		_ZN34_INTERNAL_eab29dcb_4_k_cu_484e0c9e6thrust24THRUST_300001_SM_1000_NS12placeholders3_10E,@object
	.size		_ZN34_INTERNAL_eab29dcb_4_k_cu_484e0c9e6thrust24THRUST_300001_SM_1000_NS12placeholders3_10E,(_ZN34_INTERNAL_eab29dcb_4_k_cu_484e0c9e4cuda3std3__48in_placeE - _ZN34_INTERNAL_eab29dcb_4_k_cu_484e0c9e6thrust24THRUST_300001_SM_1000_NS12placeholders3_10E)
_ZN34_INTERNAL_eab29dcb_4_k_cu_484e0c9e6thrust24THRUST_300001_SM_1000_NS12placeholders3_10E:
	.zero		1
	.type		_ZN34_INTERNAL_eab29dcb_4_k_cu_484e0c9e4cuda3std3__48in_placeE,@object
	.size		_ZN34_INTERNAL_eab29dcb_4_k_cu_484e0c9e4cuda3std3__48in_placeE,(_ZN34_INTERNAL_eab29dcb_4_k_cu_484e0c9e4cuda3std6ranges3__45__cpo4sizeE - _ZN34_INTERNAL_eab29dcb_4_k_cu_484e0c9e4cuda3std3__48in_placeE)
_ZN34_INTERNAL_eab29dcb_4_k_cu_484e0c9e4cuda3std3__48in_placeE:
	.zero		1
	.type		_ZN34_INTERNAL_eab29dcb_4_k_cu_484e0c9e4cuda3std6ranges3__45__cpo4sizeE,@object
	.size		_ZN34_INTERNAL_eab29dcb_4_k_cu_484e0c9e4cuda3std6ranges3__45__cpo4sizeE,(_ZN34_INTERNAL_eab29dcb_4_k_cu_484e0c9e6thrust24THRUST_300001_SM_1000_NS12placeholders2_2E - _ZN34_INTERNAL_eab29dcb_4_k_cu_484e0c9e4cuda3std6ranges3__45__cpo4sizeE)
_ZN34_INTERNAL_eab29dcb_4_k_cu_484e0c9e4cuda3std6ranges3__45__cpo4sizeE:
	.zero		1
	.type		_ZN34_INTERNAL_eab29dcb_4_k_cu_484e0c9e6thrust24THRUST_300001_SM_1000_NS12placeholders2_2E,@object
	.size		_ZN34_INTERNAL_eab29dcb_4_k_cu_484e0c9e6thrust24THRUST_300001_SM_1000_NS12placeholders2_2E,(_ZN34_INTERNAL_eab29dcb_4_k_cu_484e0c9e4cuda3std3__45__cpo6cbeginE - _ZN34_INTERNAL_eab29dcb_4_k_cu_484e0c9e6thrust24THRUST_300001_SM_1000_NS12placeholders2_2E)
_ZN34_INTERNAL_eab29dcb_4_k_cu_484e0c9e6thrust24THRUST_300001_SM_1000_NS12placeholders2_2E:
	.zero		1
	.type		_ZN34_INTERNAL_eab29dcb_4_k_cu_484e0c9e4cuda3std3__45__cpo6cbeginE,@object
	.size		_ZN34_INTERNAL_eab29dcb_4_k_cu_484e0c9e4cuda3std3__45__cpo6cbeginE,(_ZN34_INTERNAL_eab29dcb_4_k_cu_484e0c9e4cuda3std6ranges3__45__cpo6cbeginE - _ZN34_INTERNAL_eab29dcb_4_k_cu_484e0c9e4cuda3std3__45__cpo6cbeginE)
_ZN34_INTERNAL_eab29dcb_4_k_cu_484e0c9e4cuda3std3__45__cpo6cbeginE:
	.zero		1
	.type		_ZN34_INTERNAL_eab29dcb_4_k_cu_484e0c9e4cuda3std6ranges3__45__cpo6cbeginE,@object
	.size		_ZN34_INTERNAL_eab29dcb_4_k_cu_484e0c9e4cuda3std6ranges3__45__cpo6cbeginE,(_ZN34_INTERNAL_eab29dcb_4_k_cu_484e0c9e6thrust24THRUST_300001_SM_1000_NS12placeholders2_7E - _ZN34_INTERNAL_eab29dcb_4_k_cu_484e0c9e4cuda3std6ranges3__45__cpo6cbeginE)
_ZN34_INTERNAL_eab29dcb_4_k_cu_484e0c9e4cuda3std6ranges3__45__cpo6cbeginE:
	.zero		1
	.type		_ZN34_INTERNAL_eab29dcb_4_k_cu_484e0c9e6thrust24THRUST_300001_SM_1000_NS12placeholders2_7E,@object
	.size		_ZN34_INTERNAL_eab29dcb_4_k_cu_484e0c9e6thrust24THRUST_300001_SM_1000_NS12placeholders2_7E,(_ZN34_INTERNAL_eab29dcb_4_k_cu_484e0c9e4cuda3std3__45__cpo5crendE - _ZN34_INTERNAL_eab29dcb_4_k_cu_484e0c9e6thrust24THRUST_300001_SM_1000_NS12placeholders2_7E)
_ZN34_INTERNAL_eab29dcb_4_k_cu_484e0c9e6thrust24THRUST_300001_SM_1000_NS12placeholders2_7E:
	.zero		1
	.type		_ZN34_INTERNAL_eab29dcb_4_k_cu_484e0c9e4cuda3std3__45__cpo5crendE,@object
	.size		_ZN34_INTERNAL_eab29dcb_4_k_cu_484e0c9e4cuda3std3__45__cpo5crendE,(_ZN34_INTERNAL_eab29dcb_4_k_cu_484e0c9e4cuda3std6ranges3__45__cpo4prevE - _ZN34_INTERNAL_eab29dcb_4_k_cu_484e0c9e4cuda3std3__45__cpo5crendE)
_ZN34_INTERNAL_eab29dcb_4_k_cu_484e0c9e4cuda3std3__45__cpo5crendE:
	.zero		1
	.type		_ZN34_INTERNAL_eab29dcb_4_k_cu_484e0c9e4cuda3std6ranges3__45__cpo4prevE,@object
	.size		_ZN34_INTERNAL_eab29dcb_4_k_cu_484e0c9e4cuda3std6ranges3__45__cpo4prevE,(_ZN34_INTERNAL_eab29dcb_4_k_cu_484e0c9e6thrust24THRUST_300001_SM_1000_NS6system6detail10sequential3seqE - _ZN34_INTERNAL_eab29dcb_4_k_cu_484e0c9e4cuda3std6ranges3__45__cpo4prevE)
_ZN34_INTERNAL_eab29dcb_4_k_cu_484e0c9e4cuda3std6ranges3__45__cpo4prevE:
	.zero		1
	.type		_ZN34_INTERNAL_eab29dcb_4_k_cu_484e0c9e6thrust24THRUST_300001_SM_1000_NS6system6detail10sequential3seqE,@object
	.size		_ZN34_INTERNAL_eab29dcb_4_k_cu_484e0c9e6thrust24THRUST_300001_SM_1000_NS6system6detail10sequential3seqE,(_ZN34_INTERNAL_eab29dcb_4_k_cu_484e0c9e4cuda3std6ranges3__45__cpo9iter_moveE - _ZN34_INTERNAL_eab29dcb_4_k_cu_484e0c9e6thrust24THRUST_300001_SM_1000_NS6system6detail10sequential3seqE)
_ZN34_INTERNAL_eab29dcb_4_k_cu_484e0c9e6thrust24THRUST_300001_SM_1000_NS6system6detail10sequential3seqE:
	.zero		1
	.type		_ZN34_INTERNAL_eab29dcb_4_k_cu_484e0c9e4cuda3std6ranges3__45__cpo9iter_moveE,@object
	.size		_ZN34_INTERNAL_eab29dcb_4_k_cu_484e0c9e4cuda3std6ranges3__45__cpo9iter_moveE,(_ZN34_INTERNAL_eab29dcb_4_k_cu_484e0c9e6thrust24THRUST_300001_SM_1000_NS3seqE - _ZN34_INTERNAL_eab29dcb_4_k_cu_484e0c9e4cuda3std6ranges3__45__cpo9iter_moveE)
_ZN34_INTERNAL_eab29dcb_4_k_cu_484e0c9e4cuda3std6ranges3__45__cpo9iter_moveE:
	.zero		1
	.type		_ZN34_INTERNAL_eab29dcb_4_k_cu_484e0c9e6thrust24THRUST_300001_SM_1000_NS3seqE,@object
	.size		_ZN34_INTERNAL_eab29dcb_4_k_cu_484e0c9e6thrust24THRUST_300001_SM_1000_NS3seqE,(_ZN34_INTERNAL_eab29dcb_4_k_cu_484e0c9e4cuda3std3__420unreachable_sentinelE - _ZN34_INTERNAL_eab29dcb_4_k_cu_484e0c9e6thrust24THRUST_300001_SM_1000_NS3seqE)
_ZN34_INTERNAL_eab29dcb_4_k_cu_484e0c9e6thrust24THRUST_300001_SM_1000_NS3seqE:
	.zero		1
	.type		_ZN34_INTERNAL_eab29dcb_4_k_cu_484e0c9e4cuda3std3__420unreachable_sentinelE,@object
	.size		_ZN34_INTERNAL_eab29dcb_4_k_cu_484e0c9e4cuda3std3__420unreachable_sentinelE,(_ZN34_INTERNAL_eab29dcb_4_k_cu_484e0c9e4cuda3std6ranges3__45__cpo5ssizeE - _ZN34_INTERNAL_eab29dcb_4_k_cu_484e0c9e4cuda3std3__420unreachable_sentinelE)
_ZN34_INTERNAL_eab29dcb_4_k_cu_484e0c9e4cuda3std3__420unreachable_sentinelE:
	.zero		1
	.type		_ZN34_INTERNAL_eab29dcb_4_k_cu_484e0c9e4cuda3std6ranges3__45__cpo5ssizeE,@object
	.size		_ZN34_INTERNAL_eab29dcb_4_k_cu_484e0c9e4cuda3std6ranges3__45__cpo5ssizeE,(_ZN34_INTERNAL_eab29dcb_4_k_cu_484e0c9e6thrust24THRUST_300001_SM_1000_NS12placeholders2_3E - _ZN34_INTERNAL_eab29dcb_4_k_cu_484e0c9e4cuda3std6ranges3__45__cpo5ssizeE)
_ZN34_INTERNAL_eab29dcb_4_k_cu_484e0c9e4cuda3std6ranges3__45__cpo5ssizeE:
	.zero		1
	.type		_ZN34_INTERNAL_eab29dcb_4_k_cu_484e0c9e6thrust24THRUST_300001_SM_1000_NS12placeholders2_3E,@object
	.size		_ZN34_INTERNAL_eab29dcb_4_k_cu_484e0c9e6thrust24THRUST_300001_SM_1000_NS12placeholders2_3E,(_ZN34_INTERNAL_eab29dcb_4_k_cu_484e0c9e4cuda3std3__45__cpo4cendE - _ZN34_INTERNAL_eab29dcb_4_k_cu_484e0c9e6thrust24THRUST_300001_SM_1000_NS12placeholders2_3E)
_ZN34_INTERNAL_eab29dcb_4_k_cu_484e0c9e6thrust24THRUST_300001_SM_1000_NS12placeholders2_3E:
	.zero		1
	.type		_ZN34_INTERNAL_eab29dcb_4_k_cu_484e0c9e4cuda3std3__45__cpo4cendE,@object
	.size		_ZN34_INTERNAL_eab29dcb_4_k_cu_484e0c9e4cuda3std3__45__cpo4cendE,(_ZN34_INTERNAL_eab29dcb_4_k_cu_484e0c9e4cuda3std6ranges3__45__cpo4cendE - _ZN34_INTERNAL_eab29dcb_4_k_cu_484e0c9e4cuda3std3__45__cpo4cendE)
_ZN34_INTERNAL_eab29dcb_4_k_cu_484e0c9e4cuda3std3__45__cpo4cendE:
	.zero		1
	.type		_ZN34_INTERNAL_eab29dcb_4_k_cu_484e0c9e4cuda3std6ranges3__45__cpo4cendE,@object
	.size		_ZN34_INTERNAL_eab29dcb_4_k_cu_484e0c9e4cuda3std6ranges3__45__cpo4cendE,(_ZN34_INTERNAL_eab29dcb_4_k_cu_484e0c9e6thrust24THRUST_300001_SM_1000_NS12placeholders2_9E - _ZN34_INTERNAL_eab29dcb_4_k_cu_484e0c9e4cuda3std6ranges3__45__cpo4cendE)
_ZN34_INTERNAL_eab29dcb_4_k_cu_484e0c9e4cuda3std6ranges3__45__cpo4cendE:
	.zero		1
	.type		_ZN34_INTERNAL_eab29dcb_4_k_cu_484e0c9e6thrust24THRUST_300001_SM_1000_NS12placeholders2_9E,@object
	.size		_ZN34_INTERNAL_eab29dcb_4_k_cu_484e0c9e6thrust24THRUST_300001_SM_1000_NS12placeholders2_9E,(_ZN34_INTERNAL_eab29dcb_4_k_cu_484e0c9e4cuda3std3__419piecewise_constructE - _ZN34_INTERNAL_eab29dcb_4_k_cu_484e0c9e6thrust24THRUST_300001_SM_1000_NS12placeholders2_9E)
_ZN34_INTERNAL_eab29dcb_4_k_cu_484e0c9e6thrust24THRUST_300001_SM_1000_NS12placeholders2_9E:
	.zero		1
	.type		_ZN34_INTERNAL_eab29dcb_4_k_cu_484e0c9e4cuda3std3__419piecewise_constructE,@object
	.size		_ZN34_INTERNAL_eab29dcb_4_k_cu_484e0c9e4cuda3std3__419piecewise_constructE,(_ZN34_INTERNAL_eab29dcb_4_k_cu_484e0c9e4cuda3std6ranges3__45__cpo5cdataE - _ZN34_INTERNAL_eab29dcb_4_k_cu_484e0c9e4cuda3std3__419piecewise_constructE)
_ZN34_INTERNAL_eab29dcb_4_k_cu_484e0c9e4cuda3std3__419piecewise_constructE:
	.zero		1
	.type		_ZN34_INTERNAL_eab29dcb_4_k_cu_484e0c9e4cuda3std6ranges3__45__cpo5cdataE,@object
	.size		_ZN34_INTERNAL_eab29dcb_4_k_cu_484e0c9e4cuda3std6ranges3__45__cpo5cdataE,(_ZN34_INTERNAL_eab29dcb_4_k_cu_484e0c9e6thrust24THRUST_300001_SM_1000_NS12placeholders2_1E - _ZN34_INTERNAL_eab29dcb_4_k_cu_484e0c9e4cuda3std6ranges3__45__cpo5cdataE)
_ZN34_INTERNAL_eab29dcb_4_k_cu_484e0c9e4cuda3std6ranges3__45__cpo5cdataE:
	.zero		1
	.type		_ZN34_INTERNAL_eab29dcb_4_k_cu_484e0c9e6thrust24THRUST_300001_SM_1000_NS12placeholders2_1E,@object
	.size		_ZN34_INTERNAL_eab29dcb_4_k_cu_484e0c9e6thrust24THRUST_300001_SM_1000_NS12placeholders2_1E,(_ZN34_INTERNAL_eab29dcb_4_k_cu_484e0c9e4cuda3std3__45__cpo3endE - _ZN34_INTERNAL_eab29dcb_4_k_cu_484e0c9e6thrust24THRUST_300001_SM_1000_NS12placeholders2_1E)
_ZN34_INTERNAL_eab29dcb_4_k_cu_484e0c9e6thrust24THRUST_300001_SM_1000_NS12placeholders2_1E:
	.zero		1
	.type		_ZN34_INTERNAL_eab29dcb_4_k_cu_484e0c9e4cuda3std3__45__cpo3endE,@object
	.size		_ZN34_INTERNAL_eab29dcb_4_k_cu_484e0c9e4cuda3std3__45__cpo3endE,(_ZN34_INTERNAL_eab29dcb_4_k_cu_484e0c9e4cuda3std6ranges3__45__cpo3endE - _ZN34_INTERNAL_eab29dcb_4_k_cu_484e0c9e4cuda3std3__45__cpo3endE)
_ZN34_INTERNAL_eab29dcb_4_k_cu_484e0c9e4cuda3std3__45__cpo3endE:
	.zero		1
	.type		_ZN34_INTERNAL_eab29dcb_4_k_cu_484e0c9e4cuda3std6ranges3__45__cpo3endE,@object
	.size		_ZN34_INTERNAL_eab29dcb_4_k_cu_484e0c9e4cuda3std6ranges3__45__cpo3endE,(_ZN34_INTERNAL_eab29dcb_4_k_cu_484e0c9e6thrust24THRUST_300001_SM_1000_NS12placeholders2_5E - _ZN34_INTERNAL_eab29dcb_4_k_cu_484e0c9e4cuda3std6ranges3__45__cpo3endE)
_ZN34_INTERNAL_eab29dcb_4_k_cu_484e0c9e4cuda3std6ranges3__45__cpo3endE:
	.zero		1
	.type		_ZN34_INTERNAL_eab29dcb_4_k_cu_484e0c9e6thrust24THRUST_300001_SM_1000_NS12placeholders2_5E,@object
	.size		_ZN34_INTERNAL_eab29dcb_4_k_cu_484e0c9e6thrust24THRUST_300001_SM_1000_NS12placeholders2_5E,(_ZN34_INTERNAL_eab29dcb_4_k_cu_484e0c9e4cuda3std3__45__cpo4rendE - _ZN34_INTERNAL_eab29dcb_4_k_cu_484e0c9e6thrust24THRUST_300001_SM_1000_NS12placeholders2_5E)
_ZN34_INTERNAL_eab29dcb_4_k_cu_484e0c9e6thrust24THRUST_300001_SM_1000_NS12placeholders2_5E:
	.zero		1
	.type		_ZN34_INTERNAL_eab29dcb_4_k_cu_484e0c9e4cuda3std3__45__cpo4rendE,@object
	.size		_ZN34_INTERNAL_eab29dcb_4_k_cu_484e0c9e4cuda3std3__45__cpo4rendE,(_ZN34_INTERNAL_eab29dcb_4_k_cu_484e0c9e4cuda3std6ranges3__45__cpo9iter_swapE - _ZN34_INTERNAL_eab29dcb_4_k_cu_484e0c9e4cuda3std3__45__cpo4rendE)
_ZN34_INTERNAL_eab29dcb_4_k_cu_484e0c9e4cuda3std3__45__cpo4rendE:
	.zero		1
	.type		_ZN34_INTERNAL_eab29dcb_4_k_cu_484e0c9e4cuda3std6ranges3__45__cpo9iter_swapE,@object
	.size		_ZN34_INTERNAL_eab29dcb_4_k_cu_484e0c9e4cuda3std6ranges3__45__cpo9iter_swapE,(_ZN34_INTERNAL_eab29dcb_4_k_cu_484e0c9e4cuda3std3__48unexpectE - _ZN34_INTERNAL_eab29dcb_4_k_cu_484e0c9e4cuda3std6ranges3__45__cpo9iter_swapE)
_ZN34_INTERNAL_eab29dcb_4_k_cu_484e0c9e4cuda3std6ranges3__45__cpo9iter_swapE:
	.zero		1
	.type		_ZN34_INTERNAL_eab29dcb_4_k_cu_484e0c9e4cuda3std3__48unexpectE,@object
	.size		_ZN34_INTERNAL_eab29dcb_4_k_cu_484e0c9e4cuda3std3__48unexpectE,(_ZN34_INTERNAL_eab29dcb_4_k_cu_484e0c9e6thrust24THRUST_300001_SM_1000_NS8cuda_cub3parE - _ZN34_INTERNAL_eab29dcb_4_k_cu_484e0c9e4cuda3std3__48unexpectE)
_ZN34_INTERNAL_eab29dcb_4_k_cu_484e0c9e4cuda3std3__48unexpectE:
	.zero		1
	.type		_ZN34_INTERNAL_eab29dcb_4_k_cu_484e0c9e6thrust24THRUST_300001_SM_1000_NS8cuda_cub3parE,@object
	.size		_ZN34_INTERNAL_eab29dcb_4_k_cu_484e0c9e6thrust24THRUST_300001_SM_1000_NS8cuda_cub3parE,(.L_31 - _ZN34_INTERNAL_eab29dcb_4_k_cu_484e0c9e6thrust24THRUST_300001_SM_1000_NS8cuda_cub3parE)
_ZN34_INTERNAL_eab29dcb_4_k_cu_484e0c9e6thrust24THRUST_300001_SM_1000_NS8cuda_cub3parE:
	.zero		1
.L_31:


//--------------------- .nv.shared._ZN3cub18CUB_300001_SM_10006detail10radix_sort33DeviceRadixSortExclusiveSumKernelINS1_5radix10policy_hubIiiyE10Policy1000EyEEvPT0_ --------------------------
	.section	.nv.shared._ZN3cub18CUB_300001_SM_10006detail10radix_sort33DeviceRadixSortExclusiveSumKernelINS1_5radix10policy_hubIiiyE10Policy1000EyEEvPT0_,"aw",@nobits
	.sectionflags	@""
	.align	16
.nv.shared._ZN3cub18CUB_300001_SM_10006detail10radix_sort33DeviceRadixSortExclusiveSumKernelINS1_5radix10policy_hubIiiyE10Policy1000EyEEvPT0_:
	.zero		3360


//--------------------- .nv.shared._ZN3cub18CUB_300001_SM_10006detail10radix_sort30DeviceRadixSortHistogramKernelINS1_5radix10policy_hubIiiyE10Policy1000ELNS0_9SortOrderE0EiyNS1_21identity_decomposer_tEEEvPT2_PKT1_SA_iiT3_ --------------------------
	.section	.nv.shared._ZN3cub18CUB_300001_SM_10006detail10radix_sort30DeviceRadixSortHistogramKernelINS1_5radix10policy_hubIiiyE10Policy1000ELNS0_9SortOrderE0EiyNS1_21identity_decomposer_tEEEvPT2_PKT1_SA_iiT3_,"aw",@nobits
	.sectionflags	@""
	.align	4
.nv.shared._ZN3cub18CUB_300001_SM_10006detail10radix_sort30DeviceRadixSortHistogramKernelINS1_5radix10policy_hubIiiyE10Policy1000ELNS0_9SortOrderE0EiyNS1_21identity_decomposer_tEEEvPT2_PKT1_SA_iiT3_:
	.zero		5120


//--------------------- .nv.shared._ZN3cub18CUB_300001_SM_10006detail10radix_sort31DeviceRadixSortSingleTileKernelINS1_5radix10policy_hubIiiyE10Policy1000ELNS0_9SortOrderE0EiiyNS1_21identity_decomposer_tEEEvPKT1_PSA_PKT2_PSE_T3_iiT4_ --------------------------
	.section	.nv.shared._ZN3cub18CUB_300001_SM_10006detail10radix_sort31DeviceRadixSortSingleTileKernelINS1_5radix10policy_hubIiiyE10Policy1000ELNS0_9SortOrderE0EiiyNS1_21identity_decomposer_tEEEvPKT1_PSA_PKT2_PSE_T3_iiT4_,"aw",@nobits
	.sectionflags	@""
	.align	16
.nv.shared._ZN3cub18CUB_300001_SM_10006detail10radix_sort31DeviceRadixSortSingleTileKernelINS1_5radix10policy_hubIiiyE10Policy1000ELNS0_9SortOrderE0EiiyNS1_21identity_decomposer_tEEEvPKT1_PSA_PKT2_PSE_T3_iiT4_:
	.zero		34880


//--------------------- .nv.constant0._ZN3cub18CUB_300001_SM_10006detail10radix_sort29DeviceRadixSortOnesweepKernelINS1_5radix10policy_hubIiiyE10Policy1000ELNS0_9SortOrderE0EiiyiiNS1_21identity_decomposer_tEEEvPT5_SB_PT3_PKSC_PT1_PKSG_PT2_PKSK_T4_iiT6_ --------------------------
	.section	.nv.constant0._ZN3cub18CUB_300001_SM_10006detail10radix_sort29DeviceRadixSortOnesweepKernelINS1_5radix10policy_hubIiiyE10Policy1000ELNS0_9SortOrderE0EiiyiiNS1_21identity_decomposer_tEEEvPT5_SB_PT3_PKSC_PT1_PKSG_PT2_PKSK_T4_iiT6_,"a",@progbits
	.sectionflags	@""
	.align	4
.nv.constant0._ZN3cub18CUB_300001_SM_10006detail10radix_sort29DeviceRadixSortOnesweepKernelINS1_5radix10policy_hubIiiyE10Policy1000ELNS0_9SortOrderE0EiiyiiNS1_21identity_decomposer_tEEEvPT5_SB_PT3_PKSC_PT1_PKSG_PT2_PKSK_T4_iiT6_:
	.zero		973


//--------------------- .nv.constant0._ZN3cub18CUB_300001_SM_10006detail10radix_sort33DeviceRadixSortExclusiveSumKernelINS1_5radix10policy_hubIiiyE10Policy1000EyEEvPT0_ --------------------------
	.section	.nv.constant0._ZN3cub18CUB_300001_SM_10006detail10radix_sort33DeviceRadixSortExclusiveSumKernelINS1_5radix10policy_hubIiiyE10Policy1000EyEEvPT0_,"a",@progbits
	.sectionflags	@""
	.align	4
.nv.constant0._ZN3cub18CUB_300001_SM_10006detail10radix_sort33DeviceRadixSortExclusiveSumKernelINS1_5radix10policy_hubIiiyE10Policy1000EyEEvPT0_:
	.zero		904


//--------------------- .nv.constant0._ZN3cub18CUB_300001_SM_10006detail10radix_sort30DeviceRadixSortHistogramKernelINS1_5radix10policy_hubIiiyE10Policy1000ELNS0_9SortOrderE0EiyNS1_21identity_decomposer_tEEEvPT2_PKT1_SA_iiT3_ --------------------------
	.section	.nv.constant0._ZN3cub18CUB_300001_SM_10006detail10radix_sort30DeviceRadixSortHistogramKernelINS1_5radix10policy_hubIiiyE10Policy1000ELNS0_9SortOrderE0EiyNS1_21identity_decomposer_tEEEvPT2_PKT1_SA_iiT3_,"a",@progbits
	.sectionflags	@""
	.align	4
.nv.constant0._ZN3cub18CUB_300001_SM_10006detail10radix_sort30DeviceRadixSortHistogramKernelINS1_5radix10policy_hubIiiyE10Policy1000ELNS0_9SortOrderE0EiyNS1_21identity_decomposer_tEEEvPT2_PKT1_SA_iiT3_:
	.zero		929


//--------------------- .nv.constant0._ZN3cub18CUB_300001_SM_10006detail10radix_sort31DeviceRadixSortSingleTileKernelINS1_5radix10policy_hubIiiyE10Policy1000ELNS0_9SortOrderE0EiiyNS1_21identity_decomposer_tEEEvPKT1_PSA_PKT2_PSE_T3_iiT4_ --------------------------
	.section	.nv.constant0._ZN3cub18CUB_300001_SM_10006detail10radix_sort31DeviceRadixSortSingleTileKernelINS1_5radix10policy_hubIiiyE10Policy1000ELNS0_9SortOrderE0EiiyNS1_21identity_decomposer_tEEEvPKT1_PSA_PKT2_PSE_T3_iiT4_,"a",@progbits
	.sectionflags	@""
	.align	4
.nv.constant0._ZN3cub18CUB_300001_SM_10006detail10radix_sort31DeviceRadixSortSingleTileKernelINS1_5radix10policy_hubIiiyE10Policy1000ELNS0_9SortOrderE0EiiyNS1_21identity_decomposer_tEEEvPKT1_PSA_PKT2_PSE_T3_iiT4_:
	.zero		945


//--------------------- .nv.constant0._ZN3cub18CUB_300001_SM_10006detail11EmptyKernelIvEEvv --------------------------
	.section	.nv.constant0._ZN3cub18CUB_300001_SM_10006detail11EmptyKernelIvEEvv,"a",@progbits
	.sectionflags	@""
	.align	4
.nv.constant0._ZN3cub18CUB_300001_SM_10006detail11EmptyKernelIvEEvv:
	.zero		896


//--------------------- .nv.constant0._Z6printAPii --------------------------
	.section	.nv.constant0._Z6printAPii,"a",@progbits
	.sectionflags	@""
	.align	4
.nv.constant0._Z6printAPii:
	.zero		908


//--------------------- .nv.constant0._Z8getValuePhPiS0_ii --------------------------
	.section	.nv.constant0._Z8getValuePhPiS0_ii,"a",@progbits
	.sectionflags	@""
	.align	4
.nv.constant0._Z8getValuePhPiS0_ii:
	.zero		928


//--------------------- .nv.constant0._Z14addToMinWeightPhPii --------------------------
	.section	.nv.constant0._Z14addToMinWeightPhPii,"a",@progbits
	.sectionflags	@""
	.align	4
.nv.constant0._Z14addToMinWeightPhPii:
	.zero		916


//--------------------- .nv.constant0._Z13copyingGraphsPhPii --------------------------
	.section	.nv.constant0._Z13copyingGraphsPhPii,"a",@progbits
	.sectionflags	@""
	.align	4
.nv.constant0._Z13copyingGraphsPhPii:
	.zero		916


//--------------------- .nv.constant0._Z9fillOrderPiii --------------------------
	.section	.nv.constant0._Z9fillOrderPiii,"a",@progbits
	.sectionflags	@""
	.align	4
.nv.constant0._Z9fillOrderPiii:
	.zero		912


//--------------------- .nv.constant0._Z15resetArrayCheckPii --------------------------
	.section	.nv.constant0._Z15resetArrayCheckPii,"a",@progbits
	.sectionflags	@""
	.align	4
.nv.constant0._Z15resetArrayCheckPii:
	.zero		908


//--------------------- .nv.constant0._Z16resetGlobalFoundv --------------------------
	.section	.nv.constant0._Z16resetGlobalFoundv,"a",@progbits
	.sectionflags	@""
	.align	4
.nv.constant0._Z16resetGlobalFoundv:
	.zero		896


//--------------------- .nv.constant0._Z10arrayCheckPii --------------------------
	.section	.nv.constant0._Z10arrayCheckPii,"a",@progbits
	.sectionflags	@""
	.align	4
.nv.constant0._Z10arrayCheckPii:
	.zero		908


//--------------------- .nv.constant0._Z8checkSetPiS_miS_ --------------------------
	.section	.nv.constant0._Z8checkSetPiS_miS_,"a",@progbits
	.sectionflags	@""
	.align	4
.nv.constant0._Z8checkSetPiS_miS_:
	.zero		936


//--------------------- .nv.constant0._Z6updatePimiS_ --------------------------
	.section	.nv.constant0._Z6updatePimiS_,"a",@progbits
	.sectionflags	@""
	.align	4
.nv.constant0._Z6updatePimiS_:
	.zero		928


//--------------------- .nv.constant0._Z5orColPimiS_ --------------------------
	.section	.nv.constant0._Z5orColPimiS_,"a",@progbits
	.sectionflags	@""
	.align	4
.nv.constant0._Z5orColPimiS_:
	.zero		928


//--------------------- .nv.constant0._Z8setValuePiS_m --------------------------
	.section	.nv.constant0._Z8setValuePiS_m,"a",@progbits
	.sectionflags	@""
	.align	4
.nv.constant0._Z8setValuePiS_m:
	.zero		920


//--------------------- .nv.constant0._Z21initializeUnionMatrixPimi --------------------------
	.section	.nv.constant0._Z21initializeUnionMatrixPimi,"a",@progbits
	.sectionflags	@""
	.align	4
.nv.constant0._Z21initializeUnionMatrixPimi:
	.zero		916


//--------------------- SYMBOLS --------------------------

	.type		.nv.reservedSmem.offset0,@object
	.size		.nv.reservedSmem.offset0,0x4
	.type		.nv.reservedSmem.cap,@object
	.size		.nv.reservedSmem.cap,0x4
	.type		vprintf,@function
